def matmul_kernel(
    a_ptr,
    b_ptr,
    c_ptr,
    M,
    N,
    K,
    stride_am,
    stride_ak,
    stride_bk,
    stride_bn,
    stride_cm,
    stride_cn,
    BLOCK_M: tl.constexpr,
    BLOCK_N: tl.constexpr,
    BLOCK_K: tl.constexpr,
    GROUP_M: tl.constexpr,
):
    pid = tl.program_id(axis=0)
    num_pid_m = tl.cdiv(M, BLOCK_M)
    num_pid_n = tl.cdiv(N, BLOCK_N)
    num_pid_in_group = GROUP_M * num_pid_n
    group_id = pid // num_pid_in_group
    first_pid_m = group_id * GROUP_M
    group_size_m = min(num_pid_m - first_pid_m, GROUP_M)
    pid_m = first_pid_m + ((pid % num_pid_in_group) % group_size_m)
    pid_n = (pid % num_pid_in_group) // group_size_m

    offs_am = (pid_m * BLOCK_M + tl.arange(0, BLOCK_M)) % M
    offs_bn = (pid_n * BLOCK_N + tl.arange(0, BLOCK_N)) % N
    offs_k = tl.arange(0, BLOCK_K)
    a_ptrs = a_ptr + offs_am[:, None] * stride_am + offs_k[None, :] * stride_ak
    b_ptrs = b_ptr + offs_k[:, None] * stride_bk + offs_bn[None, :] * stride_bn

    acc = tl.zeros((BLOCK_M, BLOCK_N), dtype=tl.float32)
    for kk in range(0, tl.cdiv(K, BLOCK_K)):
        a = tl.load(a_ptrs, mask=offs_k[None, :] < K - kk * BLOCK_K, other=0.0)
        b = tl.load(b_ptrs, mask=offs_k[:, None] < K - kk * BLOCK_K, other=0.0)
        acc = tl.dot(a, b, acc)
        a_ptrs += BLOCK_K * stride_ak
        b_ptrs += BLOCK_K * stride_bk

    c = acc.to(c_ptr.dtype.element_ty)
    offs_cm = pid_m * BLOCK_M + tl.arange(0, BLOCK_M)
    offs_cn = pid_n * BLOCK_N + tl.arange(0, BLOCK_N)
    c_ptrs = c_ptr + offs_cm[:, None] * stride_cm + offs_cn[None, :] * stride_cn
    mask = (offs_cm[:, None] < M) & (offs_cn[None, :] < N)
    tl.store(c_ptrs, c, mask=mask)

# config = {"BLOCK_K": 128, "BLOCK_M": 256, "BLOCK_N": 512, "GROUP_M": 8, "arch": "sm_100", "dtype": "fp8e4m3", "num_ctas": 4, "num_stages": 3, "num_warps": 4}
# arch = sm_100


// ===== COMPILED SASS (sm_100a) =====

	.target	sm_100a

	.elftype	@"ET_EXEC"


//--------------------- .note.nv.tkinfo           --------------------------
	.section	.note.nv.tkinfo,"",@"SHT_NOTE"
	.sectionflags	@"SHF_NOTE_NV_TKINFO"
	.tkinfo
        /*0018*/ 	.word	0x00000081
        /*0030*/ 	.string	""
        /*0030*/ 	.string	"ptxas-blackwell"
        /*0030*/ 	.string	"Cuda compilation tools, release 12.9, V12.9.86"
        /*0030*/ 	.string	"Build cuda_12.9.r12.9/compiler.36037853_0"
        /*0030*/ 	.string	"-v  -suppress-debug-info  -lineinfo  -arch sm_100a "



//--------------------- .note.nv.cuver            --------------------------
	.section	.note.nv.cuver,"",@"SHT_NOTE"
	.sectionflags	@"SHF_NOTE_NV_CUVER"
        /*0018*/ 	.short	0x0001
        /*001a*/ 	.short	0x0064
        /*001c*/ 	.short	0x0001
        /*001e*/ 	.short	0x0000
        /*0020*/ 	.short	0x0001
        /*0022*/ 	.short	0x0000


//--------------------- .nv.info                  --------------------------
	.section	.nv.info,"",@"SHT_CUDA_INFO"
	.align	4


	//----- nvinfo : EIATTR_REGCOUNT
	.align		4
        /*0000*/ 	.byte	0x04, 0x2f
        /*0002*/ 	.short	(.L_4 - .L_3)
	.align		4
.L_3:
        /*0004*/ 	.word	index@(matmul_kernel)
        /*0008*/ 	.word	0x00000060


	//----- nvinfo : EIATTR_FRAME_SIZE
	.align		4
.L_4:
        /*000c*/ 	.byte	0x04, 0x11
        /*000e*/ 	.short	(.L_6 - .L_5)
	.align		4
.L_5:
        /*0010*/ 	.word	index@($__internal_2_$__cuda_sm10x_tcgen05_guardrail_trap_unallocated_columns_being_dealloced)
        /*0014*/ 	.word	0x000017f0


	//----- nvinfo : EIATTR_FRAME_SIZE
	.align		4
.L_6:
        /*0018*/ 	.byte	0x04, 0x11
        /*001a*/ 	.short	(.L_8 - .L_7)
	.align		4
.L_7:
        /*001c*/ 	.word	index@($__internal_1_$__cuda_sm10x_tcgen05_guardrail_trap_phase_invalid_during_alloc)
        /*0020*/ 	.word	0x000017f0


	//----- nvinfo : EIATTR_FRAME_SIZE
	.align		4
.L_8:
        /*0024*/ 	.byte	0x04, 0x11
        /*0026*/ 	.short	(.L_10 - .L_9)
	.align		4
.L_9:
        /*0028*/ 	.word	index@($__internal_0_$__cuda_sm10x_tcgen05_guardrail_trap_col_being_dealloced_not_returned_by_alloc)
        /*002c*/ 	.word	0x000017f0


	//----- nvinfo : EIATTR_FRAME_SIZE
	.align		4
.L_10:
        /*0030*/ 	.byte	0x04, 0x11
        /*0032*/ 	.short	(.L_12 - .L_11)
	.align		4
.L_11:
        /*0034*/ 	.word	index@(matmul_kernel)
        /*0038*/ 	.word	0x000017f0


	//----- nvinfo : EIATTR_MIN_STACK_SIZE
	.align		4
.L_12:
        /*003c*/ 	.byte	0x04, 0x12
        /*003e*/ 	.short	(.L_14 - .L_13)
	.align		4
.L_13:
        /*0040*/ 	.word	index@(matmul_kernel)
        /*0044*/ 	.word	0x000017f0
.L_14:


//--------------------- .nv.info.matmul_kernel    --------------------------
	.section	.nv.info.matmul_kernel,"",@"SHT_CUDA_INFO"
	.sectionflags	@""
	.align	4


	//----- nvinfo : EIATTR_CUDA_API_VERSION
	.align		4
        /*0000*/ 	.byte	0x04, 0x37
        /*0002*/ 	.short	(.L_16 - .L_15)
.L_15:
        /*0004*/ 	.word	0x00000081


	//----- nvinfo : EIATTR_KPARAM_INFO
	.align		4
.L_16:
        /*0008*/ 	.byte	0x04, 0x17
        /*000a*/ 	.short	(.L_18 - .L_17)
.L_17:
        /*000c*/ 	.word	0x00000000
        /*0010*/ 	.short	0x000d
        /*0012*/ 	.short	0x0048
        /*0014*/ 	.byte	0x00, 0xf4, 0x21, 0x00


	//----- nvinfo : EIATTR_KPARAM_INFO
	.align		4
.L_18:
        /*0018*/ 	.byte	0x04, 0x17
        /*001a*/ 	.short	(.L_20 - .L_19)
.L_19:
        /*001c*/ 	.word	0x00000000
        /*0020*/ 	.short	0x000c
        /*0022*/ 	.short	0x0040
        /*0024*/ 	.byte	0x00, 0xf4, 0x21, 0x00


	//----- nvinfo : EIATTR_KPARAM_INFO
	.align		4
.L_20:
        /*0028*/ 	.byte	0x04, 0x17
        /*002a*/ 	.short	(.L_22 - .L_21)
.L_21:
        /*002c*/ 	.word	0x00000000
        /*0030*/ 	.short	0x000b
        /*0032*/ 	.short	0x0038
        /*0034*/ 	.byte	0x00, 0xf0, 0x11, 0x00


	//----- nvinfo : EIATTR_KPARAM_INFO
	.align		4
.L_22:
        /*0038*/ 	.byte	0x04, 0x17
        /*003a*/ 	.short	(.L_24 - .L_23)
.L_23:
        /*003c*/ 	.word	0x00000000
        /*0040*/ 	.short	0x000a
        /*0042*/ 	.short	0x0034
        /*0044*/ 	.byte	0x00, 0xf0, 0x11, 0x00


	//----- nvinfo : EIATTR_KPARAM_INFO
	.align		4
.L_24:
        /*0048*/ 	.byte	0x04, 0x17
        /*004a*/ 	.short	(.L_26 - .L_25)
.L_25:
        /*004c*/ 	.word	0x00000000
        /*0050*/ 	.short	0x0009
        /*0052*/ 	.short	0x0030
        /*0054*/ 	.byte	0x00, 0xf0, 0x11, 0x00


	//----- nvinfo : EIATTR_KPARAM_INFO
	.align		4
.L_26:
        /*0058*/ 	.byte	0x04, 0x17
        /*005a*/ 	.short	(.L_28 - .L_27)
.L_27:
        /*005c*/ 	.word	0x00000000
        /*0060*/ 	.short	0x0008
        /*0062*/ 	.short	0x002c
        /*0064*/ 	.byte	0x00, 0xf0, 0x11, 0x00


	//----- nvinfo : EIATTR_KPARAM_INFO
	.align		4
.L_28:
        /*0068*/ 	.byte	0x04, 0x17
        /*006a*/ 	.short	(.L_30 - .L_29)
.L_29:
        /*006c*/ 	.word	0x00000000
        /*0070*/ 	.short	0x0007
        /*0072*/ 	.short	0x0028
        /*0074*/ 	.byte	0x00, 0xf0, 0x11, 0x00


	//----- nvinfo : EIATTR_KPARAM_INFO
	.align		4
.L_30:
        /*0078*/ 	.byte	0x04, 0x17
        /*007a*/ 	.short	(.L_32 - .L_31)
.L_31:
        /*007c*/ 	.word	0x00000000
        /*0080*/ 	.short	0x0006
        /*0082*/ 	.short	0x0024
        /*0084*/ 	.byte	0x00, 0xf0, 0x11, 0x00


	//----- nvinfo : EIATTR_KPARAM_INFO
	.align		4
.L_32:
        /*0088*/ 	.byte	0x04, 0x17
        /*008a*/ 	.short	(.L_34 - .L_33)
.L_33:
        /*008c*/ 	.word	0x00000000
        /*0090*/ 	.short	0x0005
        /*0092*/ 	.short	0x0020
        /*0094*/ 	.byte	0x00, 0xf0, 0x11, 0x00


	//----- nvinfo : EIATTR_KPARAM_INFO
	.align		4
.L_34:
        /*0098*/ 	.byte	0x04, 0x17
        /*009a*/ 	.short	(.L_36 - .L_35)
.L_35:
        /*009c*/ 	.word	0x00000000
        /*00a0*/ 	.short	0x0004
        /*00a2*/ 	.short	0x001c
        /*00a4*/ 	.byte	0x00, 0xf0, 0x11, 0x00


	//----- nvinfo : EIATTR_KPARAM_INFO
	.align		4
.L_36:
        /*00a8*/ 	.byte	0x04, 0x17
        /*00aa*/ 	.short	(.L_38 - .L_37)
.L_37:
        /*00ac*/ 	.word	0x00000000
        /*00b0*/ 	.short	0x0003
        /*00b2*/ 	.short	0x0018
        /*00b4*/ 	.byte	0x00, 0xf0, 0x11, 0x00


	//----- nvinfo : EIATTR_KPARAM_INFO
	.align		4
.L_38:
        /*00b8*/ 	.byte	0x04, 0x17
        /*00ba*/ 	.short	(.L_40 - .L_39)
.L_39:
        /*00bc*/ 	.word	0x00000000
        /*00c0*/ 	.short	0x0002
        /*00c2*/ 	.short	0x0010
        /*00c4*/ 	.byte	0x00, 0xf4, 0x21, 0x00


	//----- nvinfo : EIATTR_KPARAM_INFO
	.align		4
.L_40:
        /*00c8*/ 	.byte	0x04, 0x17
        /*00ca*/ 	.short	(.L_42 - .L_41)
.L_41:
        /*00cc*/ 	.word	0x00000000
        /*00d0*/ 	.short	0x0001
        /*00d2*/ 	.short	0x0008
        /*00d4*/ 	.byte	0x00, 0xf4, 0x21, 0x00


	//----- nvinfo : EIATTR_KPARAM_INFO
	.align		4
.L_42:
        /*00d8*/ 	.byte	0x04, 0x17
        /*00da*/ 	.short	(.L_44 - .L_43)
.L_43:
        /*00dc*/ 	.word	0x00000000
        /*00e0*/ 	.short	0x0000
        /*00e2*/ 	.short	0x0000
        /*00e4*/ 	.byte	0x00, 0xf4, 0x21, 0x00


	//----- nvinfo : EIATTR_EXPLICIT_CLUSTER
	.align		4
.L_44:
        /*00e8*/ 	.byte	0x01, 0x3e
	.zero		2


	//----- nvinfo : EIATTR_CTA_PER_CLUSTER
	.align		4
        /*00ec*/ 	.byte	0x04, 0x3d
        /*00ee*/ 	.short	(.L_46 - .L_45)
.L_45:
        /*00f0*/ 	.word	0x00000004
        /*00f4*/ 	.word	0x00000001
        /*00f8*/ 	.word	0x00000001


	//----- nvinfo : EIATTR_AT_ENTRY_FRAGMENTS
	.align		4
.L_46:
        /*00fc*/ 	.byte	0x04, 0x4f
        /*00fe*/ 	.short	(.L_48 - .L_47)


	//   ....[0]....
.L_47:
        /*0100*/ 	.word	0x00000004


	//----- nvinfo : EIATTR_RESERVED_SMEM_USED
	.align		4
.L_48:
        /*0104*/ 	.byte	0x01, 0x41
	.zero		2


	//----- nvinfo : EIATTR_SPARSE_MMA_MASK
	.align		4
        /*0108*/ 	.byte	0x03, 0x50
        /*010a*/ 	.short	0x0000


	//----- nvinfo : EIATTR_TCGEN05_1CTA_USED
	.align		4
        /*010c*/ 	.byte	0x01, 0x51
	.zero		2


	//----- nvinfo : EIATTR_MAXREG_COUNT
	.align		4
        /*0110*/ 	.byte	0x03, 0x1b
        /*0112*/ 	.short	0x00ff


	//----- nvinfo : EIATTR_NUM_BARRIERS
	.align		4
        /*0114*/ 	.byte	0x02, 0x4c
        /*0116*/ 	.byte	0x01
	.zero		1


	//----- nvinfo : EIATTR_ANNOTATIONS
	.align		4
        /*0118*/ 	.byte	0x04, 0x55
        /*011a*/ 	.short	(.L_50 - .L_49)


	//   ....[0]....
.L_49:
        /*011c*/ 	.word	0x00000001
        /*0120*/ 	.byte	0xe0, 0x03, 0x00, 0x00, 0x01, 0x00, 0x00, 0x00, 0x80, 0x0a, 0x00, 0x00, 0x01, 0x00, 0x00, 0x00
        /* <DEDUP_REMOVED lines=2969> */
        /*bac0*/ 	.byte	0x00, 0x72, 0x04, 0x00


	//----- nvinfo : EIATTR_INT_WARP_WIDE_INSTR_OFFSETS
	.align		4
.L_50:
        /*bac4*/ 	.byte	0x04, 0x31
        /*bac6*/ 	.short	(.L_52 - .L_51)


	//   ....[0]....
.L_51:
        /*bac8*/ 	.word	0x00007d80


	//   ....[1]....
        /*bacc*/ 	.word	0x00007db0


	//   ....[2]....
        /*bad0*/ 	.word	0x00015e10


	//   ....[3]....
        /*bad4*/ 	.word	0x00047720


	//   ....[4]....
        /*bad8*/ 	.word	0x00047770


	//----- nvinfo : EIATTR_COOP_GROUP_MASK_REGIDS
	.align		4
.L_52:
        /*badc*/ 	.byte	0x04, 0x29
        /*bade*/ 	.short	(.L_54 - .L_53)


	//   ....[0]....
.L_53:
        /*bae0*/ 	.word	0xffffffff


	//   ....[1]....
        /*bae4*/ 	.word	0xffffffff


	//   ....[2]....
        /*bae8*/ 	.word	0xffffffff


	//   ....[3]....
        /*baec*/ 	.word	0xffffffff


	//----- nvinfo : EIATTR_COOP_GROUP_INSTR_OFFSETS
	.align		4
.L_54:
        /*baf0*/ 	.byte	0x04, 0x28
        /*baf2*/ 	.short	(.L_56 - .L_55)


	//   ....[0]....
.L_55:
        /*baf4*/ 	.word	0x00000070


	//   ....[1]....
        /*baf8*/ 	.word	0x00000330


	//   ....[2]....
        /*bafc*/ 	.word	0x000475b0


	//   ....[3]....
        /*bb00*/ 	.word	0x00047820


	//----- nvinfo : EIATTR_VRC_CTA_INIT_COUNT
	.align		4
.L_56:
        /*bb04*/ 	.byte	0x02, 0x4a
        /*bb06*/ 	.byte	0x80
	.zero		1


	//----- nvinfo : EIATTR_MBARRIER_INSTR_OFFSETS
	.align		4
        /*bb08*/ 	.byte	0x04, 0x39
        /*bb0a*/ 	.short	(.L_58 - .L_57)


	//   ....[0]....
.L_57:
        /*bb0c*/ 	.word	0x0000a8a0
        /*bb10*/ 	.word	0x000000ff
        /*bb14*/ 	.word	0x00000000
        /*bb18*/ 	.short	0x0100
        /*bb1a*/ 	.byte	0x06
	.zero		1


	//   ....[1]....
        /*bb1c*/ 	.word	0x00015e40
        /*bb20*/ 	.word	0x000000ff
        /*bb24*/ 	.word	0x00018008
        /*bb28*/ 	.short	0x0100
        /*bb2a*/ 	.byte	0x09
	.zero		1


	//   ....[2]....
        /*bb2c*/ 	.word	0x00027f50
        /*bb30*/ 	.word	0x000000ff
        /*bb34*/ 	.word	0x00000000
        /*bb38*/ 	.short	0x010a
        /*bb3a*/ 	.byte	0x06
	.zero		1


	//   ....[3]....
        /*bb3c*/ 	.word	0x0003d540
        /*bb40*/ 	.word	0x000000ff
        /*bb44*/ 	.word	0x00000000
        /*bb48*/ 	.short	0x010a
        /*bb4a*/ 	.byte	0x06
	.zero		1


	//   ....[4]....
        /*bb4c*/ 	.word	0x0003d6d0
        /*bb50*/ 	.word	0x000000ff
        /*bb54*/ 	.word	0x00018000
        /*bb58*/ 	.short	0x0108
        /*bb5a*/ 	.byte	0x09
	.zero		1


	//   ....[5]....
        /*bb5c*/ 	.word	0x0003d780
        /*bb60*/ 	.word	0x000000ff
        /*bb64*/ 	.word	0x00018008
        /*bb68*/ 	.short	0x0108
        /*bb6a*/ 	.byte	0x09
	.zero		1


	//   ....[6]....
        /*bb6c*/ 	.word	0x00047840
        /*bb70*/ 	.word	0x000000ff
        /*bb74*/ 	.word	0x00000000
        /*bb78*/ 	.short	0x010a
        /*bb7a*/ 	.byte	0x06
	.zero		1


	//   ....[7]....
        /*bb7c*/ 	.word	0x00047870
        /*bb80*/ 	.word	0x000000ff
        /*bb84*/ 	.word	0x00000000
        /*bb88*/ 	.short	0x010a
        /*bb8a*/ 	.byte	0x06
	.zero		1


	//----- nvinfo : EIATTR_NUM_MBARRIERS
	.align		4
.L_58:
        /*bb8c*/ 	.byte	0x03, 0x38
        /*bb8e*/ 	.short	0x0002


	//----- nvinfo : EIATTR_EXIT_INSTR_OFFSETS
	.align		4
        /*bb90*/ 	.byte	0x04, 0x1c
        /*bb92*/ 	.short	(.L_60 - .L_59)


	//   ....[0]....
.L_59:
        /*bb94*/ 	.word	0x00047830


	//----- nvinfo : EIATTR_REQNTID
	.align		4
.L_60:
        /*bb98*/ 	.byte	0x04, 0x10
        /*bb9a*/ 	.short	(.L_62 - .L_61)
.L_61:
        /*bb9c*/ 	.word	0x00000080
        /*bba0*/ 	.word	0x00000001
        /*bba4*/ 	.word	0x00000001


	//----- nvinfo : EIATTR_CRS_STACK_SIZE
	.align		4
.L_62:
        /*bba8*/ 	.byte	0x04, 0x1e
        /*bbaa*/ 	.short	(.L_64 - .L_63)
.L_63:
        /*bbac*/ 	.word	0x00000000


	//----- nvinfo : EIATTR_CBANK_PARAM_SIZE
	.align		4
.L_64:
        /*bbb0*/ 	.byte	0x03, 0x19
        /*bbb2*/ 	.short	0x0050


	//----- nvinfo : EIATTR_PARAM_CBANK
	.align		4
        /*bbb4*/ 	.byte	0x04, 0x0a
        /*bbb6*/ 	.short	(.L_66 - .L_65)
	.align		4
.L_65:
        /*bbb8*/ 	.word	index@(.nv.constant0.matmul_kernel)
        /*bbbc*/ 	.short	0x0380
        /*bbbe*/ 	.short	0x0050


	//----- nvinfo : EIATTR_SW_WAR
	.align		4
.L_66:
        /*bbc0*/ 	.byte	0x04, 0x36
        /*bbc2*/ 	.short	(.L_68 - .L_67)
.L_67:
        /*bbc4*/ 	.word	0x00000008
.L_68:


//--------------------- .nv.compat                --------------------------
	.section	.nv.compat,"",@"SHT_CUDA_COMPAT_INFO"
	.align	4
        /*0000*/ 	.byte	0x02, 0x02, 0x02, 0x00, 0x02, 0x05, 0x05, 0x00, 0x02, 0x03, 0x00, 0x00, 0x02, 0x06, 0x01, 0x00


//--------------------- .nv.callgraph             --------------------------
	.section	.nv.callgraph,"",@"SHT_CUDA_CALLGRAPH"
	.align	4
	.sectionentsize	8
	.align		4
        /*0000*/ 	.word	0x00000000
	.align		4
        /*0004*/ 	.word	0xffffffff
	.align		4
        /*0008*/ 	.word	0x00000000
	.align		4
        /*000c*/ 	.word	0xfffffffe
	.align		4
        /*0010*/ 	.word	0x00000000
	.align		4
        /*0014*/ 	.word	0xfffffffd
	.align		4
        /*0018*/ 	.word	0x00000000
	.align		4
        /*001c*/ 	.word	0xfffffffc


//--------------------- .text.matmul_kernel       --------------------------
	.section	.text.matmul_kernel,"ax",@progbits
	.align	128
        .global         matmul_kernel
        .type           matmul_kernel,@function
        .size           matmul_kernel,(.L_x_20 - matmul_kernel)
        .other          matmul_kernel,@"STO_CUDA_ENTRY STV_DEFAULT"
matmul_kernel:
.text.matmul_kernel:
[----:B------:R-:W0:Y:S01]  /*0000*/  LDC R1, c[0x0][0x37c] ;  /* 0x0000df00ff017b82 */ /* 0x000e220000000800 */
[----:B------:R-:W1:Y:S01]  /*0010*/  S2R R16, SR_TID.X ;  /* 0x0000000000107919 */ /* 0x000e620000002100 */
[----:B0-----:R-:W-:Y:S01]  /*0020*/  VIADD R1, R1, 0xffffe810 ;  /* 0xffffe81001017836 */ /* 0x001fe20000000000 */
[----:B-1----:R-:W-:-:S13]  /*0030*/  ISETP.GE.U32.AND P0, PT, R16, 0x20, PT ;  /* 0x000000201000780c */ /* 0x002fda0003f06070 */
[----:B------:R-:W-:Y:S02]  /*0040*/  VOTEU.ANY UP0, P0 ;  /* 0x0000000000ff7886 */ /* 0x000fe40000000100 */
[----:B------:R-:W-:Y:S05]  /*0050*/  BRA.U UP0, `(.L_x_0) ;  /* 0x0000000100b87547 */ /* 0x000fea000b800000 */
[----:B------:R-:W0:Y:S01]  /*0060*/  S2UR UR6, SR_CgaCtaId ;  /* 0x00000000000679c3 */ /* 0x000e220000008800 */
[----:B------:R-:W-:Y:S01]  /*0070*/  NOP ;  /* 0x0000000000007918 */ /* 0x000fe20000000000 */
[----:B------:R-:W-:Y:S02]  /*0080*/  UMOV UR4, 0x40 ;  /* 0x0000004000047882 */ /* 0x000fe40000000000 */
[----:B0-----:R-:W-:-:S09]  /*0090*/  ULEA UR4, UR6, UR4, 0x18 ;  /* 0x0000000406047291 */ /* 0x001fd2000f8ec0ff */
[----:B------:R-:W0:Y:S01]  /*00a0*/  LDS.U8 R0, [UR4] ;  /* 0x00000004ff007984 */ /* 0x000e220008000000 */
[----:B------:R-:W-:Y:S02]  /*00b0*/  UMOV UR4, 0x400 ;  /* 0x0000040000047882 */ /* 0x000fe40000000000 */
[----:B------:R-:W-:Y:S01]  /*00c0*/  ULEA UR4, UR6, UR4, 0x18 ;  /* 0x0000000406047291 */ /* 0x000fe2000f8ec0ff */
[----:B0-----:R-:W-:-:S13]  /*00d0*/  ISETP.NE.AND P0, PT, R0, RZ, PT ;  /* 0x000000ff0000720c */ /* 0x001fda0003f05270 */
[----:B------:R-:W-:Y:S05]  /*00e0*/  @P0 BRA `(.L_x_1) ;  /* 0x00000000007c0947 */ /* 0x000fea0003800000 */
[----:B------:R-:W-:-:S13]  /*00f0*/  ELECT P0, URZ, PT ;  /* 0x0000000000ff782f */ /* 0x000fda0003800000 */
[----:B------:R-:W-:Y:S05]  /*0100*/  @!P0 BRA `(.L_x_2) ;  /* 0x0000000000848947 */ /* 0x000fea0003800000 */
[----:B------:R-:W-:Y:S01]  /*0110*/  UMOV UR5, 0x8 ;  /* 0x0000000800057882 */ /* 0x000fe20000000000 */
[----:B------:R-:W-:Y:S02]  /*0120*/  IMAD.MOV.U32 R4, RZ, RZ, 0x1 ;  /* 0x00000001ff047424 */ /* 0x000fe400078e00ff */
[----:B------:R-:W-:Y:S02]  /*0130*/  IMAD.MOV.U32 R5, RZ, RZ, 0xff ;  /* 0x000000ffff057424 */ /* 0x000fe400078e00ff */
[----:B------:R-:W-:Y:S04]  /*0140*/  DEPBAR.LE SB0, 0x36 ;  /* 0x00008d800000791a */ /* 0x000fe80000000000 */
[----:B------:R-:W0:Y:S02]  /*0150*/  UTCATOMSWS.FIND_AND_SET.ALIGN UP1, UR5, UR5 ;  /* 0x00000005000575e3 */ /* 0x000e240008020800 */
[----:B0-----:R-:W-:-:S04]  /*0160*/  PLOP3.LUT P0, PT, PT, PT, UP1, 0x80, 0x8 ;  /* 0x000000000008781c */ /* 0x001fc80003f0f018 */
[----:B------:R-:W-:-:S04]  /*0170*/  SEL R0, RZ, 0xffffffff, !P0 ;  /* 0xffffffffff007807 */ /* 0x000fc80004000000 */
[----:B------:R-:W-:Y:S01]  /*0180*/  ISETP.NE.AND P0, PT, R0, RZ, PT ;  /* 0x000000ff0000720c */ /* 0x000fe20003f05270 */
[----:B------:R-:W-:-:S12]  /*0190*/  IMAD.U32 R0, RZ, RZ, UR5 ;  /* 0x00000005ff007e24 */ /* 0x000fd8000f8e00ff */
[----:B------:R-:W-:Y:S05]  /*01a0*/  @P0 BRA `(.L_x_3) ;  /* 0x0000000000240947 */ /* 0x000fea0003800000 */
.L_x_4:
[----:B------:R-:W-:Y:S05]  /*01b0*/  NANOSLEEP 0x64 ;  /* 0x000000640000795d */ /* 0x000fea0003800000 */
[----:B------:R-:W-:-:S05]  /*01c0*/  UMOV UR5, 0x8 ;  /* 0x0000000800057882 */ /* 0x000fca0000000000 */
[----:B------:R-:W-:Y:S04]  /*01d0*/  DEPBAR.LE SB0, 0x36 ;  /* 0x00008d800000791a */ /* 0x000fe80000000000 */
[----:B------:R-:W0:Y:S02]  /*01e0*/  UTCATOMSWS.FIND_AND_SET.ALIGN UP1, UR5, UR5 ;  /* 0x00000005000575e3 */ /* 0x000e240008020800 */
[----:B0-----:R-:W-:-:S04]  /*01f0*/  PLOP3.LUT P0, PT, PT, PT, UP1, 0x80, 0x8 ;  /* 0x000000000008781c */ /* 0x001fc80003f0f018 */
[----:B------:R-:W-:-:S04]  /*0200*/  SEL R0, RZ, 0xffffffff, !P0 ;  /* 0xffffffffff007807 */ /* 0x000fc80004000000 */
[----:B------:R-:W-:Y:S01]  /*0210*/  ISETP.NE.AND P0, PT, R0, RZ, PT ;  /* 0x000000ff0000720c */ /* 0x000fe20003f05270 */
[----:B------:R-:W-:-:S12]  /*0220*/  IMAD.U32 R0, RZ, RZ, UR5 ;  /* 0x00000005ff007e24 */ /* 0x000fd8000f8e00ff */
[----:B------:R-:W-:Y:S05]  /*0230*/  @!P0 BRA `(.L_x_4) ;  /* 0xfffffffc00dc8947 */ /* 0x000fea000383ffff */
.L_x_3:
[C---:B------:R-:W-:Y:S01]  /*0240*/  VIADD R3, R0.reuse, 0x10 ;  /* 0x0000001000037836 */ /* 0x040fe20000000000 */
[----:B------:R-:W-:Y:S01]  /*0250*/  UMOV UR5, 0x50 ;  /* 0x0000005000057882 */ /* 0x000fe20000000000 */
[----:B------:R-:W-:Y:S01]  /*0260*/  SHF.L.U32 R2, R5, R0, RZ ;  /* 0x0000000005027219 */ /* 0x000fe200000006ff */
[----:B------:R-:W-:Y:S01]  /*0270*/  ULEA UR5, UR6, UR5, 0x18 ;  /* 0x0000000506057291 */ /* 0x000fe2000f8ec0ff */
[----:B------:R-:W-:Y:S01]  /*0280*/  IMAD.SHL.U32 R0, R0, 0x20, RZ ;  /* 0x0000002000007824 */ /* 0x000fe200078e00ff */
[----:B------:R-:W-:-:S04]  /*0290*/  SHF.L.U32 R3, R4, R3, RZ ;  /* 0x0000000304037219 */ /* 0x000fc800000006ff */
[----:B------:R-:W-:-:S05]  /*02a0*/  LOP3.LUT R2, R3, R2, RZ, 0xfc, !PT ;  /* 0x0000000203027212 */ /* 0x000fca00078efcff */
[----:B------:R0:W-:Y:S04]  /*02b0*/  ATOMS.OR RZ, [UR5], R2 ;  /* 0x00000002ffff798c */ /* 0x0001e8000b000005 */
[----:B------:R0:W-:Y:S01]  /*02c0*/  STS [UR4], R0 ;  /* 0x00000000ff007988 */ /* 0x0001e20008000804 */
[----:B------:R-:W-:Y:S05]  /*02d0*/  BRA `(.L_x_2) ;  /* 0x0000000000107947 */ /* 0x000fea0003800000 */
.L_x_1:
[----:B------:R-:W-:Y:S01]  /*02e0*/  IMAD.MOV.U32 R0, RZ, RZ, -0x1 ;  /* 0xffffffffff007424 */ /* 0x000fe200078e00ff */
[----:B------:R-:W-:-:S04]  /*02f0*/  MOV R2, 0x320 ;  /* 0x0000032000027802 */ /* 0x000fc80000000f00 */
[----:B------:R0:W-:Y:S03]  /*0300*/  STS [UR4], R0 ;  /* 0x00000000ff007988 */ /* 0x0001e60008000804 */
[----:B0-----:R-:W-:Y:S05]  /*0310*/  CALL.REL.NOINC `($__internal_1_$__cuda_sm10x_tcgen05_guardrail_trap_phase_invalid_during_alloc) ;  /* 0x00000474006c7944 */ /* 0x001fea0003c00000 */
.L_x_2:
[----:B------:R-:W-:Y:S05]  /*0320*/  WARPSYNC.ALL ;  /* 0x0000000000007948 */ /* 0x000fea0003800000 */
[----:B------:R-:W-:Y:S01]  /*0330*/  NOP ;  /* 0x0000000000007918 */ /* 0x000fe20000000000 */
.L_x_0:
[----:B------:R-:W1:Y:S08]  /*0340*/  LDC.64 R20, c[0x0][0x398] ;  /* 0x0000e600ff147b82 */ /* 0x000e700000000a00 */
[----:B------:R-:W2:Y:S02]  /*0350*/  S2UR UR5, SR_CgaSize ;  /* 0x00000000000579c3 */ /* 0x000ea40000008a00 */
[----:B--2---:R-:W-:-:S12]  /*0360*/  UIMAD UR5, UR5, -0xa0, URZ ;  /* 0xffffff60050578a4 */ /* 0x004fd8000f8e02ff */
[----:B------:R-:W2:Y:S01]  /*0370*/  LDCU UR5, c[0x0][UR5+0x2b0] ;  /* 0x00005600050577ac */ /* 0x000ea20008000800 */
[----:B------:R-:W-:Y:S01]  /*0380*/  UMOV UR9, 0x400 ;  /* 0x0000040000097882 */ /* 0x000fe20000000000 */
[----:B------:R-:W3:Y:S01]  /*0390*/  LDCU UR6, c[0x0][0x3a4] ;  /* 0x00007480ff0677ac */ /* 0x000ee20008000800 */
[----:B------:R-:W4:Y:S01]  /*03a0*/  S2UR UR4, SR_CTAID.X ;  /* 0x00000000000479c3 */ /* 0x000f220000002500 */
[----:B------:R-:W0:Y:S02]  /*03b0*/  LDCU.128 UR12, c[0x0][0x380] ;  /* 0x00007000ff0c77ac */ /* 0x000e240008000c00 */
[----:B01----:R-:W-:Y:S01]  /*03c0*/  VIADD R0, R21, 0x1ff ;  /* 0x000001ff15007836 */ /* 0x003fe20000000000 */
[----:B------:R-:W-:Y:S01]  /*03d0*/  IABS R8, R21 ;  /* 0x0000001500087213 */ /* 0x000fe20000000000 */
[----:B------:R0:W-:Y:S03]  /*03e0*/  STL [R1+0x12e0], R21 ;  /* 0x0012e01501007387 */ /* 0x0001e60000100800 */
[----:B------:R-:W-:-:S02]  /*03f0*/  SHF.R.S32.HI R3, RZ, 0x1f, R0 ;  /* 0x0000001fff037819 */ /* 0x000fc40000011400 */
[----:B----4-:R-:W-:Y:S02]  /*0400*/  I2FP.F32.U32 R5, UR4 ;  /* 0x0000000400057c45 */ /* 0x010fe40008201000 */
[----:B------:R-:W-:Y:S02]  /*0410*/  LEA.HI R3, R3, R0, RZ, 0x9 ;  /* 0x0000000003037211 */ /* 0x000fe400078f48ff */
[----:B0-----:R-:W-:Y:S01]  /*0420*/  LOP3.LUT R21, R16, 0x7f, RZ, 0xc0, !PT ;  /* 0x0000007f10157812 */ /* 0x001fe200078ec0ff */
[----:B--2---:R-:W-:Y:S01]  /*0430*/  FMUL R5, R5, UR5 ;  /* 0x0000000505057c20 */ /* 0x004fe20008400000 */
[----:B------:R-:W-:Y:S01]  /*0440*/  SHF.R.S32.HI R3, RZ, 0x9, R3 ;  /* 0x00000009ff037819 */ /* 0x000fe20000011403 */
[----:B------:R-:W0:Y:S02]  /*0450*/  S2UR UR5, SR_CgaCtaId ;  /* 0x00000000000579c3 */ /* 0x000e240000008800 */
[----:B------:R-:W-:Y:S02]  /*0460*/  F2I.U32.TRUNC.NTZ R7, R5 ;  /* 0x0000000500077305 */ /* 0x000fe4000020f000 */
[----:B------:R-:W-:-:S05]  /*0470*/  IMAD.SHL.U32 R4, R3, 0x8, RZ ;  /* 0x0000000803047824 */ /* 0x000fca00078e00ff */
[----:B------:R-:W-:-:S04]  /*0480*/  IABS R9, R4 ;  /* 0x0000000400097213 */ /* 0x000fc80000000000 */
[----:B------:R-:W1:Y:S01]  /*0490*/  I2F.RP R0, R9 ;  /* 0x0000000900007306 */ /* 0x000e620000209400 */
[----:B0-----:R-:W-:Y:S02]  /*04a0*/  ULEA UR9, UR5, UR9, 0x18 ;  /* 0x0000000905097291 */ /* 0x001fe4000f8ec0ff */
[----:B------:R-:W-:-:S05]  /*04b0*/  USHF.L.U32 UR4, UR5, 0x8, URZ ;  /* 0x0000000805047899 */ /* 0x000fca00080006ff */
[----:B-1----:R-:W0:Y:S01]  /*04c0*/  MUFU.RCP R0, R0 ;  /* 0x0000000000007308 */ /* 0x002e220000001000 */
[----:B------:R-:W-:Y:S01]  /*04d0*/  ULOP3.LUT UR4, UR4, 0x100, URZ, 0xc0, !UPT ;  /* 0x0000010004047892 */ /* 0x000fe2000f8ec0ff */
[----:B0-----:R-:W-:Y:S01]  /*04e0*/  VIADD R2, R0, 0xffffffe ;  /* 0x0ffffffe00027836 */ /* 0x001fe20000000000 */
[----:B------:R-:W-:-:S05]  /*04f0*/  IABS R0, R7 ;  /* 0x0000000700007213 */ /* 0x000fca0000000000 */
[----:B------:R0:W1:Y:S02]  /*0500*/  F2I.FTZ.U32.TRUNC.NTZ R3, R2 ;  /* 0x0000000200037305 */ /* 0x000064000021f000 */
[----:B0-----:R-:W-:Y:S02]  /*0510*/  IMAD.MOV.U32 R2, RZ, RZ, RZ ;  /* 0x000000ffff027224 */ /* 0x001fe400078e00ff */
[----:B-1----:R-:W-:-:S04]  /*0520*/  IMAD.MOV R6, RZ, RZ, -R3 ;  /* 0x000000ffff067224 */ /* 0x002fc800078e0a03 */
[----:B------:R-:W-:Y:S01]  /*0530*/  IMAD R11, R6, R9, RZ ;  /* 0x00000009060b7224 */ /* 0x000fe200078e02ff */
[----:B------:R-:W-:-:S03]  /*0540*/  IABS R6, R4 ;  /* 0x0000000400067213 */ /* 0x000fc60000000000 */
[----:B------:R-:W-:-:S04]  /*0550*/  IMAD.HI.U32 R3, R3, R11, R2 ;  /* 0x0000000b03037227 */ /* 0x000fc800078e0002 */
[----:B------:R-:W-:Y:S02]  /*0560*/  IMAD.MOV R2, RZ, RZ, -R6 ;  /* 0x000000ffff027224 */ /* 0x000fe400078e0a06 */
[----:B------:R-:W-:-:S04]  /*0570*/  IMAD.HI.U32 R3, R3, R0, RZ ;  /* 0x0000000003037227 */ /* 0x000fc800078e00ff */
[----:B------:R-:W-:Y:S01]  /*0580*/  IMAD R0, R3, R2, R0 ;  /* 0x0000000203007224 */ /* 0x000fe200078e0200 */
[----:B------:R-:W-:Y:S04]  /*0590*/  BAR.SYNC.DEFER_BLOCKING 0x0 ;  /* 0x0000000000007b1d */ /* 0x000fe80000010000 */
[----:B------:R-:W-:-:S13]  /*05a0*/  ISETP.GT.U32.AND P1, PT, R9, R0, PT ;  /* 0x000000000900720c */ /* 0x000fda0003f24070 */
[----:B------:R-:W-:Y:S02]  /*05b0*/  @!P1 IMAD.IADD R0, R0, 0x1, -R9 ;  /* 0x0000000100009824 */ /* 0x000fe400078e0a09 */
[----:B------:R-:W-:Y:S01]  /*05c0*/  @!P1 VIADD R3, R3, 0x1 ;  /* 0x0000000103039836 */ /* 0x000fe20000000000 */
[----:B------:R-:W-:Y:S02]  /*05d0*/  ISETP.NE.AND P1, PT, R4, RZ, PT ;  /* 0x000000ff0400720c */ /* 0x000fe40003f25270 */
[----:B------:R-:W-:Y:S02]  /*05e0*/  ISETP.GE.U32.AND P0, PT, R0, R9, PT ;  /* 0x000000090000720c */ /* 0x000fe40003f06070 */
[----:B------:R-:W-:-:S04]  /*05f0*/  LOP3.LUT R0, R7, R4, RZ, 0x3c, !PT ;  /* 0x0000000407007212 */ /* 0x000fc800078e3cff */
[----:B------:R-:W-:Y:S01]  /*0600*/  ISETP.GE.AND P2, PT, R0, RZ, PT ;  /* 0x000000ff0000720c */ /* 0x000fe20003f46270 */
[----:B------:R-:W-:-:S06]  /*0610*/  VIADD R0, R20, 0xff ;  /* 0x000000ff14007836 */ /* 0x000fcc0000000000 */
[----:B------:R-:W-:-:S04]  /*0620*/  @P0 VIADD R3, R3, 0x1 ;  /* 0x0000000103030836 */ /* 0x000fc80000000000 */
[----:B------:R-:W-:Y:S01]  /*0630*/  IMAD.MOV.U32 R2, RZ, RZ, R3 ;  /* 0x000000ffff027224 */ /* 0x000fe200078e0003 */
[----:B------:R-:W-:-:S03]  /*0640*/  SHF.R.S32.HI R3, RZ, 0x1f, R0 ;  /* 0x0000001fff037819 */ /* 0x000fc60000011400 */
[----:B------:R-:W-:Y:S01]  /*0650*/  @!P2 IMAD.MOV R2, RZ, RZ, -R2 ;  /* 0x000000ffff02a224 */ /* 0x000fe200078e0a02 */
[----:B------:R-:W-:Y:S02]  /*0660*/  @!P1 LOP3.LUT R2, RZ, R4, RZ, 0x33, !PT ;  /* 0x00000004ff029212 */ /* 0x000fe400078e33ff */
[----:B------:R-:W-:-:S03]  /*0670*/  LEA.HI R3, R3, R0, RZ, 0x8 ;  /* 0x0000000003037211 */ /* 0x000fc600078f40ff */
[----:B------:R-:W-:Y:S02]  /*0680*/  IMAD.SHL.U32 R10, R2, 0x8, RZ ;  /* 0x00000008020a7824 */ /* 0x000fe400078e00ff */
[----:B------:R-:W-:-:S03]  /*0690*/  IMAD.MOV R2, RZ, RZ, -R2 ;  /* 0x000000ffff027224 */ /* 0x000fc600078e0a02 */
[----:B------:R-:W-:Y:S01]  /*06a0*/  LEA.HI.SX32 R3, R3, -R10, 0x18 ;  /* 0x8000000a03037211 */ /* 0x000fe200078fc2ff */
[----:B------:R-:W-:Y:S02]  /*06b0*/  IMAD R11, R4, R2, R7 ;  /* 0x00000002040b7224 */ /* 0x000fe400078e0207 */
[----:B------:R-:W-:Y:S01]  /*06c0*/  IMAD.MOV.U32 R4, RZ, RZ, RZ ;  /* 0x000000ffff047224 */ /* 0x000fe200078e00ff */
[----:B------:R-:W-:Y:S01]  /*06d0*/  VIMNMX R12, PT, PT, R3, 0x8, PT ;  /* 0x00000008030c7848 */ /* 0x000fe20003fe0100 */
[----:B------:R-:W-:Y:S01]  /*06e0*/  I2F.RP R2, R8 ;  /* 0x0000000800027306 */ /* 0x000fe20000209400 */
[----:B------:R-:W-:Y:S02]  /*06f0*/  IABS R3, R20 ;  /* 0x0000001400037213 */ /* 0x000fe40000000000 */
[-C--:B------:R-:W-:Y:S02]  /*0700*/  IABS R9, R12.reuse ;  /* 0x0000000c00097213 */ /* 0x080fe40000000000 */
[----:B------:R-:W-:-:S03]  /*0710*/  IABS R13, R12 ;  /* 0x0000000c000d7213 */ /* 0x000fc60000000000 */
[----:B------:R-:W0:Y:S08]  /*0720*/  I2F.RP R0, R9 ;  /* 0x0000000900007306 */ /* 0x000e300000209400 */
[----:B------:R-:W1:Y:S08]  /*0730*/  I2F.RP R6, R3 ;  /* 0x0000000300067306 */ /* 0x000e700000209400 */
[----:B0-----:R-:W0:Y:S08]  /*0740*/  MUFU.RCP R0, R0 ;  /* 0x0000000000007308 */ /* 0x001e300000001000 */
[----:B-1----:R-:W1:Y:S08]  /*0750*/  MUFU.RCP R6, R6 ;  /* 0x0000000600067308 */ /* 0x002e700000001000 */
[----:B------:R-:W-:Y:S01]  /*0760*/  MUFU.RCP R2, R2 ;  /* 0x0000000200027308 */ /* 0x000fe20000001000 */
[----:B0-----:R-:W-:-:S07]  /*0770*/  VIADD R5, R0, 0xffffffe ;  /* 0x0ffffffe00057836 */ /* 0x001fce0000000000 */
[----:B------:R-:W0:Y:S01]  /*0780*/  F2I.FTZ.U32.TRUNC.NTZ R5, R5 ;  /* 0x0000000500057305 */ /* 0x000e22000021f000 */
[----:B-1----:R-:W-:-:S07]  /*0790*/  VIADD R74, R6, 0xffffffe ;  /* 0x0ffffffe064a7836 */ /* 0x002fce0000000000 */
[----:B------:R1:W-:Y:S01]  /*07a0*/  F2I.FTZ.U32.TRUNC.NTZ R75, R74 ;  /* 0x0000004a004b7305 */ /* 0x0003e2000021f000 */
[----:B0-----:R-:W-:Y:S02]  /*07b0*/  IMAD.MOV R0, RZ, RZ, -R5 ;  /* 0x000000ffff007224 */ /* 0x001fe400078e0a05 */
[----:B-1----:R-:W-:Y:S02]  /*07c0*/  IMAD.MOV.U32 R74, RZ, RZ, RZ ;  /* 0x000000ffff4a7224 */ /* 0x002fe400078e00ff */
[----:B------:R-:W-:Y:S01]  /*07d0*/  IMAD R7, R0, R9, RZ ;  /* 0x0000000900077224 */ /* 0x000fe200078e02ff */
[----:B------:R-:W-:-:S03]  /*07e0*/  IABS R0, R11 ;  /* 0x0000000b00007213 */ /* 0x000fc60000000000 */
[----:B------:R-:W-:Y:S02]  /*07f0*/  IMAD.HI.U32 R4, R5, R7, R4 ;  /* 0x0000000705047227 */ /* 0x000fe400078e0004 */
[----:B------:R-:W0:Y:S02]  /*0800*/  LDS R7, [UR9] ;  /* 0x00000009ff077984 */ /* 0x000e240008000800 */
[----:B------:R-:W-:Y:S02]  /*0810*/  IMAD.MOV.U32 R5, RZ, RZ, R0 ;  /* 0x000000ffff057224 */ /* 0x000fe400078e0000 */
[----:B------:R-:W-:Y:S02]  /*0820*/  IMAD.MOV R0, RZ, RZ, -R13 ;  /* 0x000000ffff007224 */ /* 0x000fe400078e0a0d */
[----:B------:R-:W-:-:S04]  /*0830*/  IMAD.HI.U32 R4, R4, R5, RZ ;  /* 0x0000000504047227 */ /* 0x000fc800078e00ff */
[----:B------:R-:W-:Y:S02]  /*0840*/  IMAD R0, R4, R0, R5 ;  /* 0x0000000004007224 */ /* 0x000fe400078e0205 */
[----:B------:R-:W-:Y:S01]  /*0850*/  VIADD R5, R2, 0xffffffe ;  /* 0x0ffffffe02057836 */ /* 0x000fe20000000000 */
[----:B------:R-:W-:Y:S02]  /*0860*/  BAR.SYNC.DEFER_BLOCKING 0x0 ;  /* 0x0000000000007b1d */ /* 0x000fe40000010000 */
[----:B------:R-:W-:-:S04]  /*0870*/  ISETP.GT.U32.AND P1, PT, R9, R0, PT ;  /* 0x000000000900720c */ /* 0x000fc80003f24070 */
[----:B------:R-:W1:Y:S09]  /*0880*/  F2I.FTZ.U32.TRUNC.NTZ R5, R5 ;  /* 0x0000000500057305 */ /* 0x000e72000021f000 */
[----:B------:R-:W-:Y:S02]  /*0890*/  @!P1 IMAD.IADD R0, R0, 0x1, -R9 ;  /* 0x0000000100009824 */ /* 0x000fe400078e0a09 */
[----:B------:R-:W-:Y:S01]  /*08a0*/  @!P1 VIADD R4, R4, 0x1 ;  /* 0x0000000104049836 */ /* 0x000fe20000000000 */
[----:B------:R-:W-:-:S02]  /*08b0*/  ISETP.NE.AND P1, PT, R12, RZ, PT ;  /* 0x000000ff0c00720c */ /* 0x000fc40003f25270 */
[----:B------:R-:W-:Y:S01]  /*08c0*/  ISETP.GE.U32.AND P0, PT, R0, R9, PT ;  /* 0x000000090000720c */ /* 0x000fe20003f06070 */
[----:B-1----:R-:W-:Y:S01]  /*08d0*/  IMAD.MOV R9, RZ, RZ, -R5 ;  /* 0x000000ffff097224 */ /* 0x002fe200078e0a05 */
[----:B------:R-:W-:-:S03]  /*08e0*/  LOP3.LUT R0, R11, R12, RZ, 0x3c, !PT ;  /* 0x0000000c0b007212 */ /* 0x000fc600078e3cff */
[----:B------:R-:W-:Y:S01]  /*08f0*/  IMAD R9, R9, R8, RZ ;  /* 0x0000000809097224 */ /* 0x000fe200078e02ff */
[----:B------:R-:W-:Y:S02]  /*0900*/  ISETP.GE.AND P2, PT, R0, RZ, PT ;  /* 0x000000ff0000720c */ /* 0x000fe40003f46270 */
[----:B------:R-:W-:Y:S02]  /*0910*/  SHF.R.U32.HI R0, RZ, 0x5, R16 ;  /* 0x00000005ff007819 */ /* 0x000fe40000011610 */
[----:B0-----:R-:W-:Y:S02]  /*0920*/  R2UR UR8, R7 ;  /* 0x00000000070872ca */ /* 0x001fe400000e0000 */
[----:B------:R-:W-:Y:S01]  /*0930*/  R2UR UR7, R0 ;  /* 0x00000000000772ca */ /* 0x000fe200000e0000 */
[----:B------:R-:W-:Y:S02]  /*0940*/  @P0 VIADD R4, R4, 0x1 ;  /* 0x0000000104040836 */ /* 0x000fe40000000000 */
[----:B------:R-:W-:-:S02]  /*0950*/  IMAD.MOV R0, RZ, RZ, -R75 ;  /* 0x000000ffff007224 */ /* 0x000fc400078e0a4b */
[----:B------:R-:W-:Y:S02]  /*0960*/  IMAD.MOV.U32 R15, RZ, RZ, R4 ;  /* 0x000000ffff0f7224 */ /* 0x000fe400078e0004 */
[----:B------:R-:W-:Y:S02]  /*0970*/  IMAD R7, R0, R3, RZ ;  /* 0x0000000300077224 */ /* 0x000fe400078e02ff */
[----:B------:R-:W-:Y:S01]  /*0980*/  @!P2 IMAD.MOV R15, RZ, RZ, -R15 ;  /* 0x000000ffff0fa224 */ /* 0x000fe200078e0a0f */
[----:B------:R-:W-:Y:S01]  /*0990*/  @!P1 LOP3.LUT R15, RZ, R12, RZ, 0x33, !PT ;  /* 0x0000000cff0f9212 */ /* 0x000fe200078e33ff */
[----:B------:R-:W-:Y:S02]  /*09a0*/  IMAD.MOV.U32 R4, RZ, RZ, RZ ;  /* 0x000000ffff047224 */ /* 0x000fe400078e00ff */
[----:B------:R-:W-:Y:S01]  /*09b0*/  IMAD.HI.U32 R74, R75, R7, R74 ;  /* 0x000000074b4a7227 */ /* 0x000fe200078e004a */
[----:B------:R-:W-:Y:S01]  /*09c0*/  LEA R0, R15, UR4, 0x9 ;  /* 0x000000040f007c11 */ /* 0x000fe2000f8e48ff */
[----:B------:R-:W-:-:S02]  /*09d0*/  USHF.L.U32 UR4, UR5, 0x6, URZ ;  /* 0x0000000605047899 */ /* 0x000fc400080006ff */
[----:B------:R-:W-:Y:S01]  /*09e0*/  IMAD.HI.U32 R9, R5, R9, R4 ;  /* 0x0000000905097227 */ /* 0x000fe200078e0004 */
[----:B------:R-:W-:Y:S01]  /*09f0*/  IABS R73, R0 ;  /* 0x0000000000497213 */ /* 0x000fe20000000000 */
[----:B------:R-:W-:Y:S02]  /*0a00*/  ULOP3.LUT UR4, UR4, 0x80, URZ, 0xc0, !UPT ;  /* 0x0000008004047892 */ /* 0x000fe4000f8ec0ff */
[C---:B------:R-:W-:Y:S02]  /*0a10*/  VIADD R14, R0.reuse, 0x3 ;  /* 0x00000003000e7836 */ /* 0x040fe40000000000 */
[C---:B------:R-:W-:Y:S02]  /*0a20*/  VIADD R17, R0.reuse, 0x2 ;  /* 0x0000000200117836 */ /* 0x040fe40000000000 */
[C---:B------:R-:W-:Y:S01]  /*0a30*/  VIADD R18, R0.reuse, 0x1 ;  /* 0x0000000100127836 */ /* 0x040fe20000000000 */
[----:B------:R-:W-:Y:S01]  /*0a40*/  IABS R83, R14 ;  /* 0x0000000e00537213 */ /* 0x000fe20000000000 */
[----:B------:R-:W-:Y:S01]  /*0a50*/  VIADD R19, R0, 0x4 ;  /* 0x0000000400137836 */ /* 0x000fe20000000000 */
[----:B------:R-:W-:Y:S01]  /*0a60*/  IABS R75, R17 ;  /* 0x00000011004b7213 */ /* 0x000fe20000000000 */
[----:B------:R-:W-:Y:S01]  /*0a70*/  IMAD.MOV R15, RZ, RZ, -R15 ;  /* 0x000000ffff0f7224 */ /* 0x000fe200078e0a0f */
[----:B------:R0:W-:Y:S01]  /*0a80*/  STL [R1+0xf64], R18 ;  /* 0x000f641201007387 */ /* 0x0001e20000100800 */
[----:B------:R-:W-:Y:S01]  /*0a90*/  IMAD.HI.U32 R6, R9, R83, RZ ;  /* 0x0000005309067227 */ /* 0x000fe200078e00ff */
[----:B------:R-:W-:-:S02]  /*0aa0*/  IABS R72, R18 ;  /* 0x0000001200487213 */ /* 0x000fc40000000000 */
[----:B------:R1:W-:Y:S01]  /*0ab0*/  STL [R1+0xf70], R17 ;  /* 0x000f701101007387 */ /* 0x0003e20000100800 */
[----:B------:R-:W-:Y:S01]  /*0ac0*/  IMAD.MOV R6, RZ, RZ, -R6 ;  /* 0x000000ffff067224 */ /* 0x000fe200078e0a06 */
[----:B------:R-:W-:Y:S01]  /*0ad0*/  IABS R82, R19 ;  /* 0x0000001300527213 */ /* 0x000fe20000000000 */
[C---:B------:R-:W-:Y:S01]  /*0ae0*/  IMAD.HI.U32 R5, R9.reuse, R75, RZ ;  /* 0x0000004b09057227 */ /* 0x040fe200078e00ff */
[----:B------:R2:W-:Y:S03]  /*0af0*/  STL [R1+0xf6c], R14 ;  /* 0x000f6c0e01007387 */ /* 0x0005e60000100800 */
[----:B------:R-:W-:Y:S02]  /*0b00*/  IMAD R83, R8, R6, R83 ;  /* 0x0000000608537224 */ /* 0x000fe400078e0253 */
[C---:B0-----:R-:W-:Y:S02]  /*0b10*/  VIADD R18, R0.reuse, 0x5 ;  /* 0x0000000500127836 */ /* 0x041fe40000000000 */
[C---:B-1----:R-:W-:Y:S01]  /*0b20*/  VIADD R17, R0.reuse, 0x6 ;  /* 0x0000000600117836 */ /* 0x042fe20000000000 */
[----:B------:R-:W-:Y:S01]  /*0b30*/  STL [R1+0x12e4], R83 ;  /* 0x0012e45301007387 */ /* 0x000fe20000100800 */
[C---:B------:R-:W-:Y:S01]  /*0b40*/  VIADD R13, R0.reuse, 0x8 ;  /* 0x00000008000d7836 */ /* 0x040fe20000000000 */
[----:B------:R-:W-:Y:S01]  /*0b50*/  IABS R84, R18 ;  /* 0x0000001200547213 */ /* 0x000fe20000000000 */
[----:B--2---:R-:W-:Y:S01]  /*0b60*/  VIADD R14, R0, 0x7 ;  /* 0x00000007000e7836 */ /* 0x004fe20000000000 */
[----:B------:R0:W-:Y:S01]  /*0b70*/  STL [R1+0xf68], R19 ;  /* 0x000f681301007387 */ /* 0x0001e20000100800 */
[----:B------:R-:W-:Y:S01]  /*0b80*/  IMAD.HI.U32 R4, R9, R72, RZ ;  /* 0x0000004809047227 */ /* 0x000fe200078e00ff */
[----:B------:R-:W-:-:S02]  /*0b90*/  IABS R85, R17 ;  /* 0x0000001100557213 */ /* 0x000fc40000000000 */
[----:B------:R-:W-:Y:S01]  /*0ba0*/  STL [R1+0xf74], R18 ;  /* 0x000f741201007387 */ /* 0x000fe20000100800 */
[----:B------:R-:W-:Y:S01]  /*0bb0*/  IMAD R15, R12, R15, R11 ;  /* 0x0000000f0c0f7224 */ /* 0x000fe200078e020b */
[----:B------:R-:W-:Y:S01]  /*0bc0*/  IABS R86, R14 ;  /* 0x0000000e00567213 */ /* 0x000fe20000000000 */
[----:B------:R-:W-:Y:S01]  /*0bd0*/  IMAD.MOV R5, RZ, RZ, -R5 ;  /* 0x000000ffff057224 */ /* 0x000fe200078e0a05 */
[----:B------:R-:W-:Y:S01]  /*0be0*/  STL [R1+0xf78], R17 ;  /* 0x000f781101007387 */ /* 0x000fe20000100800 */
[----:B------:R-:W-:Y:S01]  /*0bf0*/  VIADD R12, R0, 0xc ;  /* 0x0000000c000c7836 */ /* 0x000fe20000000000 */
[----:B------:R-:W-:Y:S01]  /*0c00*/  IABS R71, R13 ;  /* 0x0000000d00477213 */ /* 0x000fe20000000000 */
[----:B------:R-:W-:Y:S01]  /*0c10*/  IMAD.MOV R7, RZ, RZ, -R4 ;  /* 0x000000ffff077224 */ /* 0x000fe200078e0a04 */
[----:B------:R1:W-:Y:S01]  /*0c20*/  STL [R1+0xf7c], R14 ;  /* 0x000f7c0e01007387 */ /* 0x0003e20000100800 */
[----:B------:R-:W-:Y:S01]  /*0c30*/  IMAD R75, R8, R5, R75 ;  /* 0x00000005084b7224 */ /* 0x000fe200078e024b */
[----:B------:R-:W-:Y:S01]  /*0c40*/  IABS R88, R12 ;  /* 0x0000000c00587213 */ /* 0x000fe20000000000 */
[----:B------:R-:W-:Y:S01]  /*0c50*/  IMAD.IADD R15, R10, 0x1, R15 ;  /* 0x000000010a0f7824 */ /* 0x000fe200078e020f */
[----:B------:R-:W-:Y:S01]  /*0c60*/  STL [R1+0xf80], R13 ;  /* 0x000f800d01007387 */ /* 0x000fe20000100800 */
[----:B------:R-:W-:Y:S01]  /*0c70*/  IMAD.HI.U32 R5, R9, R85, RZ ;  /* 0x0000005509057227 */ /* 0x000fe200078e00ff */
[----:B------:R-:W-:-:S03]  /*0c80*/  ISETP.GT.U32.AND P2, PT, R8, R75, PT ;  /* 0x0000004b0800720c */ /* 0x000fc60003f44070 */
[C---:B0-----:R-:W-:Y:S02]  /*0c90*/  VIADD R19, R0.reuse, 0x9 ;  /* 0x0000000900137836 */ /* 0x041fe40000000000 */
[----:B-1----:R-:W-:Y:S02]  /*0ca0*/  VIADD R14, R0, 0xb ;  /* 0x0000000b000e7836 */ /* 0x002fe40000000000 */
[----:B------:R-:W-:Y:S01]  /*0cb0*/  IMAD R72, R8, R7, R72 ;  /* 0x0000000708487224 */ /* 0x000fe200078e0248 */
[----:B------:R0:W-:Y:S01]  /*0cc0*/  STL [R1+0xf84], R19 ;  /* 0x000f841301007387 */ /* 0x0001e20000100800 */
[----:B------:R-:W-:Y:S01]  /*0cd0*/  IMAD.HI.U32 R6, R9, R86, RZ ;  /* 0x0000005609067227 */ /* 0x000fe200078e00ff */
[----:B------:R-:W-:Y:S02]  /*0ce0*/  IABS R87, R14 ;  /* 0x0000000e00577213 */ /* 0x000fe40000000000 */
[----:B------:R-:W-:Y:S01]  /*0cf0*/  IABS R70, R19 ;  /* 0x0000001300467213 */ /* 0x000fe20000000000 */
[----:B------:R-:W-:-:S02]  /*0d00*/  VIADD R18, R0, 0xa ;  /* 0x0000000a00127836 */ /* 0x000fc40000000000 */
[----:B------:R-:W-:Y:S02]  /*0d10*/  VIADD R10, R0, 0xd ;  /* 0x0000000d000a7836 */ /* 0x000fe40000000000 */
[----:B------:R-:W-:Y:S01]  /*0d20*/  IMAD.HI.U32 R7, R9, R71, RZ ;  /* 0x0000004709077227 */ /* 0x000fe200078e00ff */
[----:B------:R1:W-:Y:S01]  /*0d30*/  STL [R1+0xf88], R18 ;  /* 0x000f881201007387 */ /* 0x0003e20000100800 */
[----:B------:R-:W-:Y:S02]  /*0d40*/  IABS R76, R18 ;  /* 0x00000012004c7213 */ /* 0x000fe40000000000 */
[----:B------:R-:W-:Y:S01]  /*0d50*/  IMAD.MOV R5, RZ, RZ, -R5 ;  /* 0x000000ffff057224 */ /* 0x000fe200078e0a05 */
[----:B------:R-:W-:Y:S01]  /*0d60*/  IABS R89, R10 ;  /* 0x0000000a00597213 */ /* 0x000fe20000000000 */
[----:B------:R-:W-:Y:S01]  /*0d70*/  IMAD.MOV R17, RZ, RZ, -R6 ;  /* 0x000000ffff117224 */ /* 0x000fe200078e0a06 */
[----:B------:R2:W-:Y:S01]  /*0d80*/  STL [R1+0xf8c], R14 ;  /* 0x000f8c0e01007387 */ /* 0x0005e20000100800 */
[----:B------:R-:W-:-:S02]  /*0d90*/  IMAD.MOV R7, RZ, RZ, -R7 ;  /* 0x000000ffff077224 */ /* 0x000fc400078e0a07 */
[C---:B------:R-:W-:Y:S01]  /*0da0*/  IMAD.HI.U32 R6, R9.reuse, R88, RZ ;  /* 0x0000005809067227 */ /* 0x040fe200078e00ff */
[----:B------:R4:W-:Y:S03]  /*0db0*/  STL [R1+0xf90], R12 ;  /* 0x000f900c01007387 */ /* 0x0009e60000100800 */
[C---:B0-----:R-:W-:Y:S01]  /*0dc0*/  VIADD R19, R0.reuse, 0xe ;  /* 0x0000000e00137836 */ /* 0x041fe20000000000 */
[----:B------:R0:W-:Y:S01]  /*0dd0*/  STL [R1+0xf94], R10 ;  /* 0x000f940a01007387 */ /* 0x0001e20000100800 */
[----:B-1----:R-:W-:Y:S02]  /*0de0*/  VIADD R18, R0, 0xf ;  /* 0x0000000f00127836 */ /* 0x002fe40000000000 */
[----:B------:R-:W-:Y:S01]  /*0df0*/  IMAD.HI.U32 R2, R9, R73, RZ ;  /* 0x0000004909027227 */ /* 0x000fe200078e00ff */
[----:B------:R-:W-:Y:S01]  /*0e00*/  STL [R1+0xf98], R19 ;  /* 0x000f981301007387 */ /* 0x000fe20000100800 */
[----:B------:R-:W-:-:S02]  /*0e10*/  IABS R90, R19 ;  /* 0x00000013005a7213 */ /* 0x000fc40000000000 */
[C---:B------:R-:W-:Y:S01]  /*0e20*/  IMAD.HI.U32 R4, R9.reuse, R84, RZ ;  /* 0x0000005409047227 */ /* 0x040fe200078e00ff */
[----:B------:R1:W-:Y:S01]  /*0e30*/  STL [R1+0xf9c], R18 ;  /* 0x000f9c1201007387 */ /* 0x0003e20000100800 */
[----:B------:R-:W-:Y:S02]  /*0e40*/  IABS R91, R18 ;  /* 0x00000012005b7213 */ /* 0x000fe40000000000 */
[----:B------:R-:W-:Y:S02]  /*0e50*/  IMAD R85, R8, R5, R85 ;  /* 0x0000000508557224 */ /* 0x000fe400078e0255 */
[----:B--2---:R-:W-:Y:S02]  /*0e60*/  VIADD R14, R0, 0x10 ;  /* 0x00000010000e7836 */ /* 0x004fe40000000000 */
[----:B------:R-:W-:Y:S02]  /*0e70*/  IMAD R86, R8, R17, R86 ;  /* 0x0000001108567224 */ /* 0x000fe400078e0256 */
[----:B------:R-:W-:Y:S01]  /*0e80*/  IMAD.HI.U32 R5, R9, R87, RZ ;  /* 0x0000005709057227 */ /* 0x000fe200078e00ff */
[----:B------:R-:W-:Y:S01]  /*0e90*/  STL [R1+0xfa0], R14 ;  /* 0x000fa00e01007387 */ /* 0x000fe20000100800 */
[----:B------:R-:W-:-:S02]  /*0ea0*/  IABS R69, R14 ;  /* 0x0000000e00457213 */ /* 0x000fc40000000000 */
[----:B----4-:R-:W-:Y:S02]  /*0eb0*/  VIADD R12, R0, 0x11 ;  /* 0x00000011000c7836 */ /* 0x010fe40000000000 */
[----:B------:R-:W-:Y:S02]  /*0ec0*/  IMAD R71, R8, R7, R71 ;  /* 0x0000000708477224 */ /* 0x000fe400078e0247 */
[----:B------:R-:W-:Y:S01]  /*0ed0*/  IMAD.MOV R17, RZ, RZ, -R6 ;  /* 0x000000ffff117224 */ /* 0x000fe200078e0a06 */
[----:B------:R-:W-:Y:S01]  /*0ee0*/  STL [R1+0xfa4], R12 ;  /* 0x000fa40c01007387 */ /* 0x000fe20000100800 */
[----:B0-----:R-:W-:Y:S01]  /*0ef0*/  VIADD R10, R0, 0x12 ;  /* 0x00000012000a7836 */ /* 0x001fe20000000000 */
[----:B------:R-:W-:Y:S01]  /*0f00*/  IABS R68, R12 ;  /* 0x0000000c00447213 */ /* 0x000fe20000000000 */
[----:B------:R-:W-:Y:S01]  /*0f10*/  IMAD.HI.U32 R7, R9, R89, RZ ;  /* 0x0000005909077227 */ /* 0x000fe200078e00ff */
[----:B------:R-:W-:Y:S02]  /*0f20*/  ISETP.GT.U32.AND P5, PT, R8, R71, PT ;  /* 0x000000470800720c */ /* 0x000fe40003fa4070 */
[----:B------:R0:W-:Y:S01]  /*0f30*/  STL [R1+0xfa8], R10 ;  /* 0x000fa80a01007387 */ /* 0x0001e20000100800 */
[----:B------:R-:W-:Y:S01]  /*0f40*/  IMAD.MOV R2, RZ, RZ, -R2 ;  /* 0x000000ffff027224 */ /* 0x000fe200078e0a02 */
[----:B------:R-:W-:Y:S01]  /*0f50*/  IABS R77, R10 ;  /* 0x0000000a004d7213 */ /* 0x000fe20000000000 */
[----:B------:R-:W-:-:S02]  /*0f60*/  IMAD.MOV R13, RZ, RZ, -R4 ;  /* 0x000000ffff0d7224 */ /* 0x000fc400078e0a04 */
[----:B------:R-:W-:-:S04]  /*0f70*/  IMAD.HI.U32 R4, R9, R76, RZ ;  /* 0x0000004c09047227 */ /* 0x000fc800078e00ff */
[----:B------:R-:W-:Y:S02]  /*0f80*/  IMAD.MOV R5, RZ, RZ, -R5 ;  /* 0x000000ffff057224 */ /* 0x000fe400078e0a05 */
[----:B------:R-:W-:Y:S02]  /*0f90*/  IMAD R88, R8, R17, R88 ;  /* 0x0000001108587224 */ /* 0x000fe400078e0258 */
[C---:B-1----:R-:W-:Y:S02]  /*0fa0*/  VIADD R18, R0.reuse, 0x13 ;  /* 0x0000001300127836 */ /* 0x042fe40000000000 */
[----:B------:R-:W-:Y:S02]  /*0fb0*/  IMAD.MOV R7, RZ, RZ, -R7 ;  /* 0x000000ffff077224 */ /* 0x000fe400078e0a07 */
[----:B------:R-:W-:Y:S01]  /*0fc0*/  VIADD R17, R0, 0x14 ;  /* 0x0000001400117836 */ /* 0x000fe20000000000 */
[----:B------:R-:W-:Y:S01]  /*0fd0*/  STL [R1+0xfac], R18 ;  /* 0x000fac1201007387 */ /* 0x000fe20000100800 */
[C---:B------:R-:W-:Y:S01]  /*0fe0*/  IMAD R73, R8.reuse, R2, R73 ;  /* 0x0000000208497224 */ /* 0x040fe200078e0249 */
[----:B------:R-:W-:Y:S01]  /*0ff0*/  IABS R92, R18 ;  /* 0x00000012005c7213 */ /* 0x000fe20000000000 */
[----:B------:R-:W-:Y:S01]  /*1000*/  IMAD R84, R8, R13, R84 ;  /* 0x0000000d08547224 */ /* 0x000fe200078e0254 */
[----:B------:R-:W-:Y:S01]  /*1010*/  STL [R1+0xfb0], R17 ;  /* 0x000fb01101007387 */ /* 0x000fe20000100800 */
[----:B0-----:R-:W-:Y:S01]  /*1020*/  VIADD R10, R0, 0x15 ;  /* 0x00000015000a7836 */ /* 0x001fe20000000000 */
[----:B------:R-:W-:Y:S01]  /*1030*/  IABS R93, R17 ;  /* 0x00000011005d7213 */ /* 0x000fe20000000000 */
[----:B------:R-:W-:Y:S01]  /*1040*/  IMAD.HI.U32 R2, R9, R82, RZ ;  /* 0x0000005209027227 */ /* 0x000fe200078e00ff */
[----:B------:R-:W-:-:S02]  /*1050*/  ISETP.GT.U32.AND P1, PT, R8, R73, PT ;  /* 0x000000490800720c */ /* 0x000fc40003f24070 */
[----:B------:R0:W-:Y:S01]  /*1060*/  STL [R1+0xfb4], R10 ;  /* 0x000fb40a01007387 */ /* 0x0001e20000100800 */
[----:B------:R-:W-:Y:S02]  /*1070*/  IMAD.MOV R13, RZ, RZ, -R4 ;  /* 0x000000ffff0d7224 */ /* 0x000fe400078e0a04 */
[----:B------:R-:W-:Y:S02]  /*1080*/  IMAD R87, R8, R5, R87 ;  /* 0x0000000508577224 */ /* 0x000fe400078e0257 */
[----:B------:R-:W-:Y:S02]  /*1090*/  VIADD R12, R0, 0x16 ;  /* 0x00000016000c7836 */ /* 0x000fe40000000000 */
[----:B------:R-:W-:-:S03]  /*10a0*/  IMAD.HI.U32 R4, R9, R91, RZ ;  /* 0x0000005b09047227 */ /* 0x000fc600078e00ff */
[----:B------:R1:W-:Y:S01]  /*10b0*/  STL [R1+0xfbc], R12 ;  /* 0x000fbc0c01007387 */ /* 0x0003e20000100800 */
[----:B------:R-:W-:Y:S01]  /*10c0*/  IMAD.HI.U32 R5, R9, R69, RZ ;  /* 0x0000004509057227 */ /* 0x000fe200078e00ff */
[----:B0-----:R-:W-:-:S03]  /*10d0*/  IABS R10, R10 ;  /* 0x0000000a000a7213 */ /* 0x001fc60000000000 */
[----:B------:R-:W-:Y:S02]  /*10e0*/  VIADD R14, R0, 0x17 ;  /* 0x00000017000e7836 */ /* 0x000fe40000000000 */
[----:B------:R-:W-:Y:S02]  /*10f0*/  IMAD R89, R8, R7, R89 ;  /* 0x0000000708597224 */ /* 0x000fe400078e0259 */
[C---:B------:R-:W-:Y:S01]  /*1100*/  IMAD.HI.U32 R7, R9.reuse, R77, RZ ;  /* 0x0000004d09077227 */ /* 0x040fe200078e00ff */
[----:B------:R0:W-:Y:S01]  /*1110*/  STL [R1+0xfb8], R14 ;  /* 0x000fb80e01007387 */ /* 0x0001e20000100800 */
[----:B-1----:R-:W-:Y:S02]  /*1120*/  IABS R12, R12 ;  /* 0x0000000c000c7213 */ /* 0x002fe40000000000 */
[----:B------:R-:W-:Y:S02]  /*1130*/  IMAD.MOV R11, RZ, RZ, -R2 ;  /* 0x000000ffff0b7224 */ /* 0x000fe400078e0a02 */
[----:B------:R-:W-:-:S04]  /*1140*/  IMAD.HI.U32 R2, R9, R70, RZ ;  /* 0x0000004609027227 */ /* 0x000fc800078e00ff */
[----:B------:R-:W-:Y:S01]  /*1150*/  IMAD.MOV R4, RZ, RZ, -R4 ;  /* 0x000000ffff047224 */ /* 0x000fe200078e0a04 */
[----:B0-----:R-:W-:Y:S01]  /*1160*/  IABS R14, R14 ;  /* 0x0000000e000e7213 */ /* 0x001fe20000000000 */
[----:B------:R-:W-:Y:S02]  /*1170*/  IMAD.MOV R5, RZ, RZ, -R5 ;  /* 0x000000ffff057224 */ /* 0x000fe400078e0a05 */
[----:B------:R-:W-:-:S04]  /*1180*/  IMAD.HI.U32 R6, R9, R68, RZ ;  /* 0x0000004409067227 */ /* 0x000fc800078e00ff */
[----:B------:R-:W-:Y:S02]  /*1190*/  IMAD.MOV R7, RZ, RZ, -R7 ;  /* 0x000000ffff077224 */ /* 0x000fe400078e0a07 */
[C---:B------:R-:W-:Y:S02]  /*11a0*/  IMAD R82, R8.reuse, R11, R82 ;  /* 0x0000000b08527224 */ /* 0x040fe400078e0252 */
[----:B------:R-:W-:Y:S02]  /*11b0*/  IMAD.MOV R11, RZ, RZ, -R2 ;  /* 0x000000ffff0b7224 */ /* 0x000fe400078e0a02 */
[C---:B------:R-:W-:Y:S02]  /*11c0*/  IMAD R76, R8.reuse, R13, R76 ;  /* 0x0000000d084c7224 */ /* 0x040fe400078e024c */
[C---:B------:R-:W-:Y:S02]  /*11d0*/  IMAD R91, R8.reuse, R4, R91 ;  /* 0x00000004085b7224 */ /* 0x040fe400078e025b */
[----:B------:R-:W-:-:S02]  /*11e0*/  IMAD R69, R8, R5, R69 ;  /* 0x0000000508457224 */ /* 0x000fc400078e0245 */
[----:B------:R-:W-:-:S04]  /*11f0*/  IMAD.HI.U32 R2, R9, R90, RZ ;  /* 0x0000005a09027227 */ /* 0x000fc800078e00ff */
[----:B------:R-:W-:Y:S02]  /*1200*/  IMAD.MOV R13, RZ, RZ, -R6 ;  /* 0x000000ffff0d7224 */ /* 0x000fe400078e0a06 */
[----:B------:R-:W-:-:S04]  /*1210*/  IMAD.HI.U32 R4, R9, R93, RZ ;  /* 0x0000005d09047227 */ /* 0x000fc800078e00ff */
[----:B------:R-:W-:-:S04]  /*1220*/  IMAD.HI.U32 R5, R9, R10, RZ ;  /* 0x0000000a09057227 */ /* 0x000fc800078e00ff */
[----:B------:R-:W-:Y:S02]  /*1230*/  IMAD R77, R8, R7, R77 ;  /* 0x00000007084d7224 */ /* 0x000fe400078e024d */
[----:B------:R-:W-:-:S04]  /*1240*/  IMAD.HI.U32 R6, R9, R12, RZ ;  /* 0x0000000c09067227 */ /* 0x000fc800078e00ff */
[----:B------:R-:W-:-:S04]  /*1250*/  IMAD.HI.U32 R7, R9, R14, RZ ;  /* 0x0000000e09077227 */ /* 0x000fc800078e00ff */
[C---:B------:R-:W-:Y:S02]  /*1260*/  IMAD R70, R8.reuse, R11, R70 ;  /* 0x0000000b08467224 */ /* 0x040fe400078e0246 */
[----:B------:R-:W-:Y:S02]  /*1270*/  IMAD.MOV R11, RZ, RZ, -R2 ;  /* 0x000000ffff0b7224 */ /* 0x000fe400078e0a02 */
[----:B------:R-:W-:Y:S02]  /*1280*/  IMAD R68, R8, R13, R68 ;  /* 0x0000000d08447224 */ /* 0x000fe400078e0244 */
[----:B------:R-:W-:Y:S02]  /*1290*/  IMAD.MOV R4, RZ, RZ, -R4 ;  /* 0x000000ffff047224 */ /* 0x000fe400078e0a04 */
[----:B------:R-:W-:Y:S02]  /*12a0*/  IMAD.MOV R5, RZ, RZ, -R5 ;  /* 0x000000ffff057224 */ /* 0x000fe400078e0a05 */
[----:B------:R-:W-:-:S04]  /*12b0*/  IMAD.HI.U32 R2, R9, R92, RZ ;  /* 0x0000005c09027227 */ /* 0x000fc800078e00ff */
[----:B------:R-:W-:Y:S02]  /*12c0*/  IMAD.MOV R13, RZ, RZ, -R6 ;  /* 0x000000ffff0d7224 */ /* 0x000fe400078e0a06 */
[----:B------:R-:W-:Y:S02]  /*12d0*/  IMAD.MOV R7, RZ, RZ, -R7 ;  /* 0x000000ffff077224 */ /* 0x000fe400078e0a07 */
[C---:B------:R-:W-:Y:S02]  /*12e0*/  IMAD R90, R8.reuse, R11, R90 ;  /* 0x0000000b085a7224 */ /* 0x040fe400078e025a */
[C---:B------:R-:W-:Y:S02]  /*12f0*/  IMAD R93, R8.reuse, R4, R93 ;  /* 0x00000004085d7224 */ /* 0x040fe400078e025d */
[----:B------:R-:W-:Y:S02]  /*1300*/  IMAD R5, R8, R5, R10 ;  /* 0x0000000508057224 */ /* 0x000fe400078e020a */
[----:B------:R-:W-:-:S02]  /*1310*/  IMAD.MOV R11, RZ, RZ, -R2 ;  /* 0x000000ffff0b7224 */ /* 0x000fc400078e0a02 */
[C---:B------:R-:W-:Y:S01]  /*1320*/  IMAD R4, R8.reuse, R13, R12 ;  /* 0x0000000d08047224 */ /* 0x040fe200078e020c */
[----:B------:R0:W-:Y:S01]  /*1330*/  STL [R1+0x4], R5 ;  /* 0x0000040501007387 */ /* 0x0001e20000100800 */
[----:B------:R-:W-:Y:S02]  /*1340*/  IMAD R2, R8, R7, R14 ;  /* 0x0000000708027224 */ /* 0x000fe400078e020e */
[C---:B------:R-:W-:Y:S01]  /*1350*/  VIADD R10, R0.reuse, 0x18 ;  /* 0x00000018000a7836 */ /* 0x040fe20000000000 */
[----:B------:R1:W-:Y:S01]  /*1360*/  STL [R1], R4 ;  /* 0x0000000401007387 */ /* 0x0003e20000100800 */
[----:B------:R-:W-:Y:S02]  /*1370*/  VIADD R6, R0, 0x19 ;  /* 0x0000001900067836 */ /* 0x000fe40000000000 */
[----:B------:R-:W-:Y:S01]  /*1380*/  IMAD R92, R8, R11, R92 ;  /* 0x0000000b085c7224 */ /* 0x000fe200078e025c */
[----:B------:R2:W-:Y:S01]  /*1390*/  STL [R1+0x8], R2 ;  /* 0x0000080201007387 */ /* 0x0005e20000100800 */
[----:B------:R-:W-:Y:S01]  /*13a0*/  IABS R67, R10 ;  /* 0x0000000a00437213 */ /* 0x000fe20000000000 */
[C---:B0-----:R-:W-:Y:S01]  /*13b0*/  VIADD R5, R0.reuse, 0x1a ;  /* 0x0000001a00057836 */ /* 0x041fe20000000000 */
[----:B------:R-:W-:Y:S01]  /*13c0*/  IABS R66, R6 ;  /* 0x0000000600427213 */ /* 0x000fe20000000000 */
[----:B------:R0:W-:Y:S01]  /*13d0*/  STL [R1+0xfc4], R10 ;  /* 0x000fc40a01007387 */ /* 0x0001e20000100800 */
[----:B-1----:R-:W-:-:S02]  /*13e0*/  VIADD R4, R0, 0x1b ;  /* 0x0000001b00047836 */ /* 0x002fc40000000000 */
[----:B------:R-:W-:Y:S01]  /*13f0*/  IABS R79, R5 ;  /* 0x00000005004f7213 */ /* 0x000fe20000000000 */
[----:B------:R1:W-:Y:S01]  /*1400*/  STL [R1+0xfc0], R6 ;  /* 0x000fc00601007387 */ /* 0x0003e20000100800 */
[----:B--2---:R-:W-:-:S03]  /*1410*/  VIADD R2, R0, 0x1c ;  /* 0x0000001c00027836 */ /* 0x004fc60000000000 */
[----:B------:R-:W-:Y:S01]  /*1420*/  STL [R1+0xfcc], R5 ;  /* 0x000fcc0501007387 */ /* 0x000fe20000100800 */
[----:B0-----:R-:W-:Y:S02]  /*1430*/  IABS R10, R4 ;  /* 0x00000004000a7213 */ /* 0x001fe40000000000 */
[----:B------:R-:W-:Y:S01]  /*1440*/  IABS R12, R2 ;  /* 0x00000002000c7213 */ /* 0x000fe20000000000 */
[----:B------:R0:W-:Y:S02]  /*1450*/  STL [R1+0xfc8], R4 ;  /* 0x000fc80401007387 */ /* 0x0001e40000100800 */
[C---:B-1----:R-:W-:Y:S02]  /*1460*/  IMAD.HI.U32 R6, R9.reuse, R10, RZ ;  /* 0x0000000a09067227 */ /* 0x042fe400078e00ff */
[----:B------:R1:W-:Y:S02]  /*1470*/  STL [R1+0xfd4], R2 ;  /* 0x000fd40201007387 */ /* 0x0003e40000100800 */
[----:B------:R-:W-:-:S04]  /*1480*/  IMAD.HI.U32 R7, R9, R12, RZ ;  /* 0x0000000c09077227 */ /* 0x000fc800078e00ff */
[----:B0-----:R-:W-:-:S04]  /*1490*/  IMAD.HI.U32 R4, R9, R66, RZ ;  /* 0x0000004209047227 */ /* 0x001fc800078e00ff */
[----:B-1----:R-:W-:-:S04]  /*14a0*/  IMAD.HI.U32 R2, R9, R67, RZ ;  /* 0x0000004309027227 */ /* 0x002fc800078e00ff */
[----:B------:R-:W-:-:S04]  /*14b0*/  IMAD.HI.U32 R5, R9, R79, RZ ;  /* 0x0000004f09057227 */ /* 0x000fc800078e00ff */
[----:B------:R-:W-:Y:S02]  /*14c0*/  IMAD.MOV R2, RZ, RZ, -R2 ;  /* 0x000000ffff027224 */ /* 0x000fe400078e0a02 */
[----:B------:R-:W-:Y:S02]  /*14d0*/  IMAD.MOV R13, RZ, RZ, -R6 ;  /* 0x000000ffff0d7224 */ /* 0x000fe400078e0a06 */
[----:B------:R-:W-:Y:S02]  /*14e0*/  IMAD.MOV R7, RZ, RZ, -R7 ;  /* 0x000000ffff077224 */ /* 0x000fe400078e0a07 */
[----:B------:R-:W-:Y:S02]  /*14f0*/  IMAD.MOV R11, RZ, RZ, -R4 ;  /* 0x000000ffff0b7224 */ /* 0x000fe400078e0a04 */
[----:B------:R-:W-:Y:S02]  /*1500*/  IMAD.MOV R5, RZ, RZ, -R5 ;  /* 0x000000ffff057224 */ /* 0x000fe400078e0a05 */
[----:B------:R-:W-:-:S02]  /*1510*/  IMAD R67, R8, R2, R67 ;  /* 0x0000000208437224 */ /* 0x000fc400078e0243 */
[C---:B------:R-:W-:Y:S02]  /*1520*/  IMAD R4, R8.reuse, R13, R10 ;  /* 0x0000000d08047224 */ /* 0x040fe400078e020a */
[----:B------:R-:W-:Y:S02]  /*1530*/  IMAD R2, R8, R7, R12 ;  /* 0x0000000708027224 */ /* 0x000fe400078e020c */
[----:B------:R-:W-:Y:S01]  /*1540*/  VIADD R10, R0, 0x1d ;  /* 0x0000001d000a7836 */ /* 0x000fe20000000000 */
[----:B------:R0:W-:Y:S01]  /*1550*/  STL [R1+0xc], R4 ;  /* 0x00000c0401007387 */ /* 0x0001e20000100800 */
[----:B------:R-:W-:Y:S02]  /*1560*/  IMAD R79, R8, R5, R79 ;  /* 0x00000005084f7224 */ /* 0x000fe400078e024f */
[C---:B------:R-:W-:Y:S01]  /*1570*/  VIADD R6, R0.reuse, 0x1e ;  /* 0x0000001e00067836 */ /* 0x040fe20000000000 */
[----:B------:R1:W-:Y:S01]  /*1580*/  STL [R1+0x10], R2 ;  /* 0x0000100201007387 */ /* 0x0003e20000100800 */
[----:B------:R-:W-:-:S02]  /*1590*/  VIADD R5, R0, 0x1f ;  /* 0x0000001f00057836 */ /* 0x000fc40000000000 */
[----:B------:R-:W-:Y:S01]  /*15a0*/  IMAD R66, R8, R11, R66 ;  /* 0x0000000b08427224 */ /* 0x000fe200078e0242 */
[----:B------:R2:W-:Y:S01]  /*15b0*/  STL [R1+0xfd0], R10 ;  /* 0x000fd00a01007387 */ /* 0x0005e20000100800 */
[----:B------:R-:W-:Y:S01]  /*15c0*/  IABS R12, R6 ;  /* 0x00000006000c7213 */ /* 0x000fe20000000000 */
[C---:B0-----:R-:W-:Y:S01]  /*15d0*/  VIADD R4, R0.reuse, 0x20 ;  /* 0x0000002000047836 */ /* 0x041fe20000000000 */
[----:B------:R-:W-:Y:S01]  /*15e0*/  IABS R14, R5 ;  /* 0x00000005000e7213 */ /* 0x000fe20000000000 */
[----:B------:R0:W-:Y:S01]  /*15f0*/  STL [R1+0xfe4], R6 ;  /* 0x000fe40601007387 */ /* 0x0001e20000100800 */
[----:B-1----:R-:W-:Y:S02]  /*1600*/  VIADD R2, R0, 0x21 ;  /* 0x0000002100027836 */ /* 0x002fe40000000000 */
[----:B------:R-:W-:Y:S01]  /*1610*/  IABS R65, R4 ;  /* 0x0000000400417213 */ /* 0x000fe20000000000 */
[----:B------:R1:W-:Y:S01]  /*1620*/  STL [R1+0xfe0], R5 ;  /* 0x000fe00501007387 */ /* 0x0003e20000100800 */
[----:B--2---:R-:W-:-:S03]  /*1630*/  IABS R10, R10 ;  /* 0x0000000a000a7213 */ /* 0x004fc60000000000 */
[----:B------:R2:W-:Y:S01]  /*1640*/  STL [R1+0x1070], R4 ;  /* 0x0010700401007387 */ /* 0x0005e20000100800 */
[----:B------:R-:W-:Y:S01]  /*1650*/  IABS R64, R2 ;  /* 0x0000000200407213 */ /* 0x000fe20000000000 */
[C---:B0-----:R-:W-:Y:S02]  /*1660*/  IMAD.HI.U32 R6, R9.reuse, R65, RZ ;  /* 0x0000004109067227 */ /* 0x041fe400078e00ff */
[----:B------:R0:W-:Y:S02]  /*1670*/  STL [R1+0x106c], R2 ;  /* 0x00106c0201007387 */ /* 0x0001e40000100800 */
[----:B-1----:R-:W-:-:S04]  /*1680*/  IMAD.HI.U32 R5, R9, R14, RZ ;  /* 0x0000000e09057227 */ /* 0x002fc800078e00ff */
[----:B--2---:R-:W-:-:S04]  /*1690*/  IMAD.HI.U32 R4, R9, R12, RZ ;  /* 0x0000000c09047227 */ /* 0x004fc800078e00ff */
[----:B0-----:R-:W-:-:S04]  /*16a0*/  IMAD.HI.U32 R2, R9, R10, RZ ;  /* 0x0000000a09027227 */ /* 0x001fc800078e00ff */
[----:B------:R-:W-:Y:S02]  /*16b0*/  IMAD.MOV R11, RZ, RZ, -R2 ;  /* 0x000000ffff0b7224 */ /* 0x000fe400078e0a02 */
[----:B------:R-:W-:Y:S02]  /*16c0*/  IMAD.MOV R13, RZ, RZ, -R4 ;  /* 0x000000ffff0d7224 */ /* 0x000fe400078e0a04 */
[----:B------:R-:W-:Y:S02]  /*16d0*/  IMAD.MOV R5, RZ, RZ, -R5 ;  /* 0x000000ffff057224 */ /* 0x000fe400078e0a05 */
[C---:B------:R-:W-:Y:S02]  /*16e0*/  IMAD R10, R8.reuse, R11, R10 ;  /* 0x0000000b080a7224 */ /* 0x040fe400078e020a */
[C---:B------:R-:W-:Y:S02]  /*16f0*/  IMAD R4, R8.reuse, R13, R12 ;  /* 0x0000000d08047224 */ /* 0x040fe400078e020c */
[----:B------:R-:W-:Y:S01]  /*1700*/  IMAD R2, R8, R5, R14 ;  /* 0x0000000508027224 */ /* 0x000fe200078e020e */
[----:B------:R0:W-:Y:S01]  /*1710*/  STL [R1+0x14], R10 ;  /* 0x0000140a01007387 */ /* 0x0001e20000100800 */
[----:B------:R-:W-:-:S02]  /*1720*/  VIADD R12, R0, 0x22 ;  /* 0x00000022000c7836 */ /* 0x000fc40000000000 */
[C---:B------:R-:W-:Y:S01]  /*1730*/  VIADD R11, R0.reuse, 0x24 ;  /* 0x00000024000b7836 */ /* 0x040fe20000000000 */
[----:B------:R1:W-:Y:S01]  /*1740*/  STL [R1+0x18], R4 ;  /* 0x0000180401007387 */ /* 0x0003e20000100800 */
[----:B------:R-:W-:Y:S01]  /*1750*/  IMAD.MOV R6, RZ, RZ, -R6 ;  /* 0x000000ffff067224 */ /* 0x000fe200078e0a06 */
[----:B------:R-:W-:Y:S01]  /*1760*/  IABS R78, R12 ;  /* 0x0000000c004e7213 */ /* 0x000fe20000000000 */
[----:B------:R-:W-:Y:S01]  /*1770*/  IMAD.HI.U32 R7, R9, R64, RZ ;  /* 0x0000004009077227 */ /* 0x000fe200078e00ff */
[----:B------:R2:W-:Y:S03]  /*1780*/  STL [R1+0x1c], R2 ;  /* 0x00001c0201007387 */ /* 0x0005e60000100800 */
[----:B0-----:R-:W-:Y:S01]  /*1790*/  VIADD R10, R0, 0x23 ;  /* 0x00000023000a7836 */ /* 0x001fe20000000000 */
[----:B------:R-:W-:Y:S01]  /*17a0*/  STL [R1+0x1094], R12 ;  /* 0x0010940c01007387 */ /* 0x000fe20000100800 */
[----:B------:R-:W-:Y:S01]  /*17b0*/  IMAD R65, R8, R6, R65 ;  /* 0x0000000608417224 */ /* 0x000fe200078e0241 */
[----:B------:R-:W-:Y:S01]  /*17c0*/  IABS R6, R11 ;  /* 0x0000000b00067213 */ /* 0x000fe20000000000 */
[----:B-1----:R-:W-:Y:S01]  /*17d0*/  VIADD R4, R0, 0x25 ;  /* 0x0000002500047836 */ /* 0x002fe20000000000 */
[----:B------:R0:W-:Y:S01]  /*17e0*/  STL [R1+0x1090], R10 ;  /* 0x0010900a01007387 */ /* 0x0001e20000100800 */
[----:B------:R-:W-:-:S02]  /*17f0*/  IMAD.MOV R7, RZ, RZ, -R7 ;  /* 0x000000ffff077224 */ /* 0x000fc400078e0a07 */
[----:B--2---:R-:W-:Y:S01]  /*1800*/  VIADD R2, R0, 0x26 ;  /* 0x0000002600027836 */ /* 0x004fe20000000000 */
[----:B------:R1:W-:Y:S01]  /*1810*/  STL [R1+0x1110], R11 ;  /* 0x0011100b01007387 */ /* 0x0003e20000100800 */
[----:B------:R-:W-:Y:S02]  /*1820*/  IMAD R64, R8, R7, R64 ;  /* 0x0000000708407224 */ /* 0x000fe400078e0240 */
[C---:B------:R-:W-:Y:S01]  /*1830*/  IMAD.HI.U32 R17, R9.reuse, R78, RZ ;  /* 0x0000004e09117227 */ /* 0x040fe200078e00ff */
[----:B------:R2:W-:Y:S01]  /*1840*/  STL [R1+0x109c], R4 ;  /* 0x00109c0401007387 */ /* 0x0005e20000100800 */
[----:B0-----:R-:W-:Y:S02]  /*1850*/  IABS R10, R10 ;  /* 0x0000000a000a7213 */ /* 0x001fe40000000000 */
[----:B------:R-:W-:Y:S01]  /*1860*/  IMAD.MOV R17, RZ, RZ, -R17 ;  /* 0x000000ffff117224 */ /* 0x000fe200078e0a11 */
[----:B------:R0:W-:Y:S01]  /*1870*/  STL [R1+0x111c], R2 ;  /* 0x00111c0201007387 */ /* 0x0001e20000100800 */
[----:B-1----:R-:W-:Y:S01]  /*1880*/  IMAD.HI.U32 R11, R9, R6, RZ ;  /* 0x00000006090b7227 */ /* 0x002fe200078e00ff */
[----:B--2---:R-:W-:-:S03]  /*1890*/  IABS R4, R4 ;  /* 0x0000000400047213 */ /* 0x004fc60000000000 */
[----:B------:R-:W-:Y:S01]  /*18a0*/  IMAD.HI.U32 R13, R9, R10, RZ ;  /* 0x0000000a090d7227 */ /* 0x000fe200078e00ff */
[----:B0-----:R-:W-:-:S03]  /*18b0*/  IABS R2, R2 ;  /* 0x0000000200027213 */ /* 0x001fc60000000000 */
[----:B------:R-:W-:-:S04]  /*18c0*/  IMAD.HI.U32 R7, R9, R4, RZ ;  /* 0x0000000409077227 */ /* 0x000fc800078e00ff */
[----:B------:R-:W-:Y:S02]  /*18d0*/  IMAD.MOV R13, RZ, RZ, -R13 ;  /* 0x000000ffff0d7224 */ /* 0x000fe400078e0a0d */
[----:B------:R-:W-:-:S04]  /*18e0*/  IMAD.HI.U32 R5, R9, R2, RZ ;  /* 0x0000000209057227 */ /* 0x000fc800078e00ff */
[----:B------:R-:W-:Y:S02]  /*18f0*/  IMAD.MOV R11, RZ, RZ, -R11 ;  /* 0x000000ffff0b7224 */ /* 0x000fe400078e0a0b */
[----:B------:R-:W-:Y:S02]  /*1900*/  IMAD.MOV R7, RZ, RZ, -R7 ;  /* 0x000000ffff077224 */ /* 0x000fe400078e0a07 */
[C---:B------:R-:W-:Y:S02]  /*1910*/  IMAD R10, R8.reuse, R13, R10 ;  /* 0x0000000d080a7224 */ /* 0x040fe400078e020a */
[----:B------:R-:W-:Y:S02]  /*1920*/  IMAD.MOV R5, RZ, RZ, -R5 ;  /* 0x000000ffff057224 */ /* 0x000fe400078e0a05 */
[C---:B------:R-:W-:Y:S01]  /*1930*/  IMAD R6, R8.reuse, R11, R6 ;  /* 0x0000000b08067224 */ /* 0x040fe200078e0206 */
[----:B------:R0:W-:Y:S01]  /*1940*/  STL [R1+0x24], R10 ;  /* 0x0000240a01007387 */ /* 0x0001e20000100800 */
[----:B------:R-:W-:-:S02]  /*1950*/  IMAD R4, R8, R7, R4 ;  /* 0x0000000708047224 */ /* 0x000fc400078e0204 */
[----:B------:R-:W-:Y:S01]  /*1960*/  IMAD R2, R8, R5, R2 ;  /* 0x0000000508027224 */ /* 0x000fe200078e0202 */
[----:B------:R1:W-:Y:S01]  /*1970*/  STL [R1+0x20], R6 ;  /* 0x0000200601007387 */ /* 0x0003e20000100800 */
[C---:B------:R-:W-:Y:S02]  /*1980*/  VIADD R11, R0.reuse, 0x28 ;  /* 0x00000028000b7836 */ /* 0x040fe40000000000 */
[----:B------:R-:W-:Y:S01]  /*1990*/  VIADD R7, R0, 0x29 ;  /* 0x0000002900077836 */ /* 0x000fe20000000000 */
[----:B------:R2:W-:Y:S01]  /*19a0*/  STL [R1+0x28], R4 ;  /* 0x0000280401007387 */ /* 0x0005e20000100800 */
[----:B------:R-:W-:Y:S01]  /*19b0*/  IMAD R78, R8, R17, R78 ;  /* 0x00000011084e7224 */ /* 0x000fe200078e024e */
[----:B------:R-:W-:Y:S01]  /*19c0*/  IABS R63, R11 ;  /* 0x0000000b003f7213 */ /* 0x000fe20000000000 */
[C---:B0-----:R-:W-:Y:S01]  /*19d0*/  VIADD R10, R0.reuse, 0x27 ;  /* 0x00000027000a7836 */ /* 0x041fe20000000000 */
[----:B------:R0:W-:Y:S01]  /*19e0*/  STL [R1+0x2c], R2 ;  /* 0x00002c0201007387 */ /* 0x0001e20000100800 */
[----:B------:R-:W-:Y:S01]  /*19f0*/  IABS R62, R7 ;  /* 0x00000007003e7213 */ /* 0x000fe20000000000 */
[----:B-1----:R-:W-:-:S02]  /*1a00*/  VIADD R6, R0, 0x2a ;  /* 0x0000002a00067836 */ /* 0x002fc40000000000 */
[----:B------:R1:W-:Y:S01]  /*1a10*/  STL [R1+0x1118], R10 ;  /* 0x0011180a01007387 */ /* 0x0003e20000100800 */
[----:B--2---:R-:W-:Y:S02]  /*1a20*/  VIADD R4, R0, 0x2b ;  /* 0x0000002b00047836 */ /* 0x004fe40000000000 */
[----:B------:R-:W-:Y:S01]  /*1a30*/  IABS R80, R6 ;  /* 0x0000000600507213 */ /* 0x000fe20000000000 */
[----:B------:R2:W-:Y:S02]  /*1a40*/  STL [R1+0x1124], R11 ;  /* 0x0011240b01007387 */ /* 0x0005e40000100800 */
[----:B0-----:R-:W-:Y:S02]  /*1a50*/  IABS R2, R4 ;  /* 0x0000000400027213 */ /* 0x001fe40000000000 */
[----:B------:R0:W-:Y:S01]  /*1a60*/  STL [R1+0x1120], R7 ;  /* 0x0011200701007387 */ /* 0x0001e20000100800 */
[----:B------:R-:W-:Y:S01]  /*1a70*/  IMAD.HI.U32 R5, R9, R80, RZ ;  /* 0x0000005009057227 */ /* 0x000fe200078e00ff */
[----:B-1----:R-:W-:-:S02]  /*1a80*/  IABS R10, R10 ;  /* 0x0000000a000a7213 */ /* 0x002fc40000000000 */
[----:B------:R1:W-:Y:S01]  /*1a90*/  STL [R1+0x116c], R6 ;  /* 0x00116c0601007387 */ /* 0x0003e20000100800 */
[----:B------:R-:W-:Y:S02]  /*1aa0*/  IMAD.MOV R5, RZ, RZ, -R5 ;  /* 0x000000ffff057224 */ /* 0x000fe400078e0a05 */
[C---:B--2---:R-:W-:Y:S01]  /*1ab0*/  IMAD.HI.U32 R11, R9.reuse, R10, RZ ;  /* 0x0000000a090b7227 */ /* 0x044fe200078e00ff */
[----:B------:R2:W-:Y:S03]  /*1ac0*/  STL [R1+0x1168], R4 ;  /* 0x0011680401007387 */ /* 0x0005e60000100800 */
[----:B------:R-:W-:Y:S02]  /*1ad0*/  IMAD.MOV R11, RZ, RZ, -R11 ;  /* 0x000000ffff0b7224 */ /* 0x000fe400078e0a0b */
[----:B0-----:R-:W-:-:S04]  /*1ae0*/  IMAD.HI.U32 R7, R9, R63, RZ ;  /* 0x0000003f09077227 */ /* 0x001fc800078e00ff */
[----:B-1----:R-:W-:-:S04]  /*1af0*/  IMAD.HI.U32 R6, R9, R62, RZ ;  /* 0x0000003e09067227 */ /* 0x002fc800078e00ff */
[----:B--2---:R-:W-:-:S04]  /*1b00*/  IMAD.HI.U32 R4, R9, R2, RZ ;  /* 0x0000000209047227 */ /* 0x004fc800078e00ff */
[----:B------:R-:W-:Y:S02]  /*1b10*/  IMAD.MOV R4, RZ, RZ, -R4 ;  /* 0x000000ffff047224 */ /* 0x000fe400078e0a04 */
[C---:B------:R-:W-:Y:S02]  /*1b20*/  IMAD R10, R8.reuse, R11, R10 ;  /* 0x0000000b080a7224 */ /* 0x040fe400078e020a */
[----:B------:R-:W-:Y:S02]  /*1b30*/  IMAD.MOV R6, RZ, RZ, -R6 ;  /* 0x000000ffff067224 */ /* 0x000fe400078e0a06 */
[----:B------:R-:W-:Y:S01]  /*1b40*/  IMAD.MOV R7, RZ, RZ, -R7 ;  /* 0x000000ffff077224 */ /* 0x000fe200078e0a07 */
[----:B------:R0:W-:Y:S01]  /*1b50*/  STL [R1+0x30], R10 ;  /* 0x0000300a01007387 */ /* 0x0001e20000100800 */
[----:B------:R-:W-:Y:S02]  /*1b60*/  IMAD R2, R8, R4, R2 ;  /* 0x0000000408027224 */ /* 0x000fe400078e0202 */
[----:B------:R-:W-:-:S02]  /*1b70*/  VIADD R11, R0, 0x2c ;  /* 0x0000002c000b7836 */ /* 0x000fc40000000000 */
[----:B------:R-:W-:Y:S01]  /*1b80*/  IMAD R62, R8, R6, R62 ;  /* 0x00000006083e7224 */ /* 0x000fe200078e023e */
[----:B------:R-:W-:Y:S01]  /*1b90*/  STL [R1+0x34], R2 ;  /* 0x0000340201007387 */ /* 0x000fe20000100800 */
[----:B------:R-:W-:Y:S01]  /*1ba0*/  VIADD R6, R0, 0x2e ;  /* 0x0000002e00067836 */ /* 0x000fe20000000000 */
[----:B------:R-:W-:Y:S01]  /*1bb0*/  IABS R12, R11 ;  /* 0x0000000b000c7213 */ /* 0x000fe20000000000 */
[----:B------:R-:W-:Y:S01]  /*1bc0*/  IMAD R63, R8, R7, R63 ;  /* 0x00000007083f7224 */ /* 0x000fe200078e023f */
[----:B------:R-:W-:Y:S01]  /*1bd0*/  STL [R1+0x1104], R11 ;  /* 0x0011040b01007387 */ /* 0x000fe20000100800 */
[C---:B0-----:R-:W-:Y:S02]  /*1be0*/  VIADD R10, R0.reuse, 0x2d ;  /* 0x0000002d000a7836 */ /* 0x041fe40000000000 */
[----:B------:R-:W-:Y:S02]  /*1bf0*/  VIADD R7, R0, 0x2f ;  /* 0x0000002f00077836 */ /* 0x000fe40000000000 */
[----:B------:R-:W-:Y:S01]  /*1c00*/  IMAD R80, R8, R5, R80 ;  /* 0x0000000508507224 */ /* 0x000fe200078e0250 */
[----:B------:R0:W-:Y:S01]  /*1c10*/  STL [R1+0x1100], R10 ;  /* 0x0011000a01007387 */ /* 0x0001e20000100800 */
[----:B------:R-:W-:Y:S01]  /*1c20*/  VIADD R5, R0, 0x30 ;  /* 0x0000003000057836 */ /* 0x000fe20000000000 */
[----:B------:R-:W-:Y:S01]  /*1c30*/  IABS R4, R7 ;  /* 0x0000000700047213 */ /* 0x000fe20000000000 */
[----:B------:R-:W-:Y:S01]  /*1c40*/  IMAD.HI.U32 R13, R9, R12, RZ ;  /* 0x0000000c090d7227 */ /* 0x000fe200078e00ff */
[----:B------:R1:W-:Y:S02]  /*1c50*/  STL [R1+0x110c], R6 ;  /* 0x00110c0601007387 */ /* 0x0003e40000100800 */
[----:B------:R-:W-:Y:S01]  /*1c60*/  IABS R61, R5 ;  /* 0x00000005003d7213 */ /* 0x000fe20000000000 */
[----:B------:R-:W-:Y:S01]  /*1c70*/  IMAD.MOV R13, RZ, RZ, -R13 ;  /* 0x000000ffff0d7224 */ /* 0x000fe200078e0a0d */
[----:B------:R2:W-:Y:S01]  /*1c80*/  STL [R1+0x1108], R7 ;  /* 0x0011080701007387 */ /* 0x0005e20000100800 */
[----:B0-----:R-:W-:-:S02]  /*1c90*/  IABS R10, R10 ;  /* 0x0000000a000a7213 */ /* 0x001fc40000000000 */
[----:B------:R-:W-:Y:S01]  /*1ca0*/  IMAD R12, R8, R13, R12 ;  /* 0x0000000d080c7224 */ /* 0x000fe200078e020c */
[----:B------:R0:W-:Y:S01]  /*1cb0*/  STL [R1+0x1114], R5 ;  /* 0x0011140501007387 */ /* 0x0001e20000100800 */
[C---:B------:R-:W-:Y:S01]  /*1cc0*/  IMAD.HI.U32 R2, R9.reuse, R61, RZ ;  /* 0x0000003d09027227 */ /* 0x040fe200078e00ff */
[----:B-1----:R-:W-:Y:S02]  /*1cd0*/  IABS R6, R6 ;  /* 0x0000000600067213 */ /* 0x002fe40000000000 */
[----:B------:R1:W-:Y:S01]  /*1ce0*/  STL [R1+0x38], R12 ;  /* 0x0000380c01007387 */ /* 0x0003e20000100800 */
[----:B------:R-:W-:-:S04]  /*1cf0*/  IMAD.HI.U32 R11, R9, R10, RZ ;  /* 0x0000000a090b7227 */ /* 0x000fc800078e00ff */
        /* <DEDUP_REMOVED lines=9> */
[----:B-1----:R-:W-:-:S02]  /*1d90*/  VIADD R12, R0, 0x31 ;  /* 0x00000031000c7836 */ /* 0x002fc40000000000 */
[C---:B------:R-:W-:Y:S01]  /*1da0*/  VIADD R11, R0.reuse, 0x32 ;  /* 0x00000032000b7836 */ /* 0x040fe20000000000 */
[----:B------:R1:W-:Y:S01]  /*1db0*/  STL [R1+0x44], R6 ;  /* 0x0000440601007387 */ /* 0x0003e20000100800 */
[C---:B------:R-:W-:Y:S01]  /*1dc0*/  VIADD R7, R0.reuse, 0x33 ;  /* 0x0000003300077836 */ /* 0x040fe20000000000 */
[----:B------:R-:W-:Y:S01]  /*1dd0*/  IABS R60, R12 ;  /* 0x0000000c003c7213 */ /* 0x000fe20000000000 */
[----:B------:R-:W-:Y:S01]  /*1de0*/  IMAD.MOV R2, RZ, RZ, -R2 ;  /* 0x000000ffff027224 */ /* 0x000fe200078e0a02 */
[----:B------:R-:W-:Y:S01]  /*1df0*/  STL [R1+0x40], R4 ;  /* 0x0000400401007387 */ /* 0x000fe20000100800 */
[----:B------:R-:W-:Y:S01]  /*1e00*/  IABS R81, R11 ;  /* 0x0000000b00517213 */ /* 0x000fe20000000000 */
[----:B0-----:R-:W-:Y:S02]  /*1e10*/  VIADD R10, R0, 0x34 ;  /* 0x00000034000a7836 */ /* 0x001fe40000000000 */
[----:B------:R0:W-:Y:S01]  /*1e20*/  STL [R1+0x10a0], R12 ;  /* 0x0010a00c01007387 */ /* 0x0001e20000100800 */
[----:B------:R-:W-:-:S02]  /*1e30*/  IMAD R61, R8, R2, R61 ;  /* 0x00000002083d7224 */ /* 0x000fc400078e023d */
[----:B-1----:R-:W-:Y:S01]  /*1e40*/  VIADD R6, R0, 0x35 ;  /* 0x0000003500067836 */ /* 0x002fe20000000000 */
[----:B------:R1:W-:Y:S01]  /*1e50*/  STL [R1+0x10a8], R11 ;  /* 0x0010a80b01007387 */ /* 0x0003e20000100800 */
[----:B------:R-:W-:-:S03]  /*1e60*/  IABS R5, R10 ;  /* 0x0000000a00057213 */ /* 0x000fc60000000000 */
[----:B------:R2:W-:Y:S01]  /*1e70*/  STL [R1+0x10a4], R7 ;  /* 0x0010a40701007387 */ /* 0x0005e20000100800 */
[----:B------:R-:W-:Y:S01]  /*1e80*/  IABS R2, R6 ;  /* 0x0000000600027213 */ /* 0x000fe20000000000 */
[C---:B0-----:R-:W-:Y:S02]  /*1e90*/  IMAD.HI.U32 R12, R9.reuse, R60, RZ ;  /* 0x0000003c090c7227 */ /* 0x041fe400078e00ff */
[----:B------:R0:W-:Y:S02]  /*1ea0*/  STL [R1+0x10b8], R10 ;  /* 0x0010b80a01007387 */ /* 0x0001e40000100800 */
[C---:B-1----:R-:W-:Y:S02]  /*1eb0*/  IMAD.HI.U32 R11, R9.reuse, R81, RZ ;  /* 0x00000051090b7227 */ /* 0x042fe400078e00ff */
[----:B------:R1:W-:Y:S01]  /*1ec0*/  STL [R1+0x10b4], R6 ;  /* 0x0010b40601007387 */ /* 0x0003e20000100800 */
[----:B--2---:R-:W-:Y:S01]  /*1ed0*/  IABS R7, R7 ;  /* 0x0000000700077213 */ /* 0x004fe20000000000 */
[----:B------:R-:W-:-:S04]  /*1ee0*/  IMAD.HI.U32 R4, R9, R2, RZ ;  /* 0x0000000209047227 */ /* 0x000fc800078e00ff */
[----:B0-----:R-:W-:-:S04]  /*1ef0*/  IMAD.HI.U32 R10, R9, R7, RZ ;  /* 0x00000007090a7227 */ /* 0x001fc800078e00ff */
[----:B-1----:R-:W-:-:S04]  /*1f00*/  IMAD.HI.U32 R6, R9, R5, RZ ;  /* 0x0000000509067227 */ /* 0x002fc800078e00ff */
[----:B------:R-:W-:Y:S02]  /*1f10*/  IMAD.MOV R10, RZ, RZ, -R10 ;  /* 0x000000ffff0a7224 */ /* 0x000fe400078e0a0a */
[----:B------:R-:W-:Y:S02]  /*1f20*/  IMAD.MOV R6, RZ, RZ, -R6 ;  /* 0x000000ffff067224 */ /* 0x000fe400078e0a06 */
[----:B------:R-:W-:Y:S02]  /*1f30*/  IMAD.MOV R11, RZ, RZ, -R11 ;  /* 0x000000ffff0b7224 */ /* 0x000fe400078e0a0b */
[----:B------:R-:W-:Y:S02]  /*1f40*/  IMAD.MOV R4, RZ, RZ, -R4 ;  /* 0x000000ffff047224 */ /* 0x000fe400078e0a04 */
[C---:B------:R-:W-:Y:S02]  /*1f50*/  IMAD R7, R8.reuse, R10, R7 ;  /* 0x0000000a08077224 */ /* 0x040fe400078e0207 */
[----:B------:R-:W-:-:S02]  /*1f60*/  IMAD R5, R8, R6, R5 ;  /* 0x0000000608057224 */ /* 0x000fc400078e0205 */
[C---:B------:R-:W-:Y:S01]  /*1f70*/  IMAD R81, R8.reuse, R11, R81 ;  /* 0x0000000b08517224 */ /* 0x040fe200078e0251 */
[----:B------:R0:W-:Y:S01]  /*1f80*/  STL [R1+0x48], R7 ;  /* 0x0000480701007387 */ /* 0x0001e20000100800 */
[----:B------:R-:W-:Y:S02]  /*1f90*/  IMAD R2, R8, R4, R2 ;  /* 0x0000000408027224 */ /* 0x000fe400078e0202 */
[C---:B------:R-:W-:Y:S01]  /*1fa0*/  VIADD R11, R0.reuse, 0x36 ;  /* 0x00000036000b7836 */ /* 0x040fe20000000000 */
[----:B------:R1:W-:Y:S01]  /*1fb0*/  STL [R1+0x4c], R5 ;  /* 0x00004c0501007387 */ /* 0x0003e20000100800 */
[----:B------:R-:W-:Y:S02]  /*1fc0*/  IMAD.MOV R12, RZ, RZ, -R12 ;  /* 0x000000ffff0c7224 */ /* 0x000fe400078e0a0c */
[----:B------:R-:W-:Y:S01]  /*1fd0*/  VIADD R10, R0, 0x38 ;  /* 0x00000038000a7836 */ /* 0x000fe20000000000 */
[----:B------:R2:W-:Y:S01]  /*1fe0*/  STL [R1+0x60], R2 ;  /* 0x0000600201007387 */ /* 0x0005e20000100800 */
[----:B------:R-:W-:-:S02]  /*1ff0*/  IMAD R60, R8, R12, R60 ;  /* 0x0000000c083c7224 */ /* 0x000fc400078e023c */
[C---:B0-----:R-:W-:Y:S01]  /*2000*/  VIADD R7, R0.reuse, 0x37 ;  /* 0x0000003700077836 */ /* 0x041fe20000000000 */
[----:B------:R0:W-:Y:S01]  /*2010*/  STL [R1+0x1050], R11 ;  /* 0x0010500b01007387 */ /* 0x0001e20000100800 */
[C---:B------:R-:W-:Y:S01]  /*2020*/  VIADD R6, R0.reuse, 0x39 ;  /* 0x0000003900067836 */ /* 0x040fe20000000000 */
[----:B------:R-:W-:Y:S01]  /*2030*/  IABS R59, R10 ;  /* 0x0000000a003b7213 */ /* 0x000fe20000000000 */
[----:B-1----:R-:W-:Y:S01]  /*2040*/  VIADD R5, R0, 0x3a ;  /* 0x0000003a00057836 */ /* 0x002fe20000000000 */
[----:B------:R1:W-:Y:S02]  /*2050*/  STL [R1+0x104c], R7 ;  /* 0x00104c0701007387 */ /* 0x0003e40000100800 */
[----:B------:R-:W-:Y:S02]  /*2060*/  IABS R58, R6 ;  /* 0x00000006003a7213 */ /* 0x000fe40000000000 */
[----:B--2---:R-:W-:Y:S01]  /*2070*/  IABS R2, R5 ;  /* 0x0000000500027213 */ /* 0x004fe20000000000 */
[----:B------:R2:W-:Y:S01]  /*2080*/  STL [R1+0x1078], R10 ;  /* 0x0010780a01007387 */ /* 0x0005e20000100800 */
[----:B0-----:R-:W-:-:S03]  /*2090*/  IABS R11, R11 ;  /* 0x0000000b000b7213 */ /* 0x001fc60000000000 */
[C---:B------:R-:W-:Y:S01]  /*20a0*/  IMAD.HI.U32 R4, R9.reuse, R2, RZ ;  /* 0x0000000209047227 */ /* 0x040fe200078e00ff */
[----:B-1----:R-:W-:Y:S01]  /*20b0*/  IABS R7, R7 ;  /* 0x0000000700077213 */ /* 0x002fe20000000000 */
[----:B------:R-:W-:Y:S02]  /*20c0*/  STL [R1+0x1074], R6 ;  /* 0x0010740601007387 */ /* 0x000fe40000100800 */
[C---:B------:R-:W-:Y:S02]  /*20d0*/  IMAD.HI.U32 R12, R9.reuse, R11, RZ ;  /* 0x0000000b090c7227 */ /* 0x040fe400078e00ff */
[----:B------:R0:W-:Y:S02]  /*20e0*/  STL [R1+0x1098], R5 ;  /* 0x0010980501007387 */ /* 0x0001e40000100800 */
[----:B--2---:R-:W-:-:S04]  /*20f0*/  IMAD.HI.U32 R10, R9, R7, RZ ;  /* 0x00000007090a7227 */ /* 0x004fc800078e00ff */
[----:B------:R-:W-:Y:S02]  /*2100*/  IMAD.MOV R12, RZ, RZ, -R12 ;  /* 0x000000ffff0c7224 */ /* 0x000fe400078e0a0c */
[----:B------:R-:W-:Y:S02]  /*2110*/  IMAD.MOV R10, RZ, RZ, -R10 ;  /* 0x000000ffff0a7224 */ /* 0x000fe400078e0a0a */
[----:B------:R-:W-:Y:S02]  /*2120*/  IMAD R11, R8, R12, R11 ;  /* 0x0000000c080b7224 */ /* 0x000fe400078e020b */
[----:B0-----:R-:W-:-:S03]  /*2130*/  IMAD.HI.U32 R5, R9, R58, RZ ;  /* 0x0000003a09057227 */ /* 0x001fc600078e00ff */
[----:B------:R0:W-:Y:S01]  /*2140*/  STL [R1+0x64], R11 ;  /* 0x0000640b01007387 */ /* 0x0001e20000100800 */
[----:B------:R-:W-:Y:S02]  /*2150*/  IMAD.MOV R4, RZ, RZ, -R4 ;  /* 0x000000ffff047224 */ /* 0x000fe400078e0a04 */
[----:B------:R-:W-:Y:S02]  /*2160*/  IMAD R7, R8, R10, R7 ;  /* 0x0000000a08077224 */ /* 0x000fe400078e0207 */
[----:B------:R-:W-:-:S03]  /*2170*/  IMAD.HI.U32 R6, R9, R59, RZ ;  /* 0x0000003b09067227 */ /* 0x000fc600078e00ff */
[----:B------:R1:W-:Y:S01]  /*2180*/  STL [R1+0x88], R7 ;  /* 0x0000880701007387 */ /* 0x0003e20000100800 */
[----:B------:R-:W-:Y:S02]  /*2190*/  IMAD.MOV R5, RZ, RZ, -R5 ;  /* 0x000000ffff057224 */ /* 0x000fe400078e0a05 */
[----:B------:R-:W-:Y:S02]  /*21a0*/  IMAD R2, R8, R4, R2 ;  /* 0x0000000408027224 */ /* 0x000fe400078e0202 */
[C---:B0-----:R-:W-:Y:S02]  /*21b0*/  VIADD R11, R0.reuse, 0x3b ;  /* 0x0000003b000b7836 */ /* 0x041fe40000000000 */
[----:B------:R-:W-:Y:S01]  /*21c0*/  IMAD.MOV R6, RZ, RZ, -R6 ;  /* 0x000000ffff067224 */ /* 0x000fe200078e0a06 */
[----:B------:R-:W-:Y:S01]  /*21d0*/  STL [R1+0xa0], R2 ;  /* 0x0000a00201007387 */ /* 0x000fe20000100800 */
[C---:B------:R-:W-:Y:S01]  /*21e0*/  VIADD R10, R0.reuse, 0x3c ;  /* 0x0000003c000a7836 */ /* 0x040fe20000000000 */
[----:B------:R-:W-:Y:S01]  /*21f0*/  IABS R13, R11 ;  /* 0x0000000b000d7213 */ /* 0x000fe20000000000 */
[----:B-1----:R-:W-:Y:S01]  /*2200*/  VIADD R7, R0, 0x3d ;  /* 0x0000003d00077836 */ /* 0x002fe20000000000 */
[----:B------:R0:W-:Y:S01]  /*2210*/  STL [R1+0x1010], R11 ;  /* 0x0010100b01007387 */ /* 0x0001e20000100800 */
[----:B------:R-:W-:-:S02]  /*2220*/  IMAD R58, R8, R5, R58 ;  /* 0x00000005083a7224 */ /* 0x000fc400078e023a */
[----:B------:R-:W-:Y:S01]  /*2230*/  VIADD R5, R0, 0x3e ;  /* 0x0000003e00057836 */ /* 0x000fe20000000000 */
[----:B------:R-:W-:Y:S01]  /*2240*/  STL [R1+0x1018], R10 ;  /* 0x0010180a01007387 */ /* 0x000fe20000100800 */
[----:B------:R-:W-:Y:S02]  /*2250*/  IMAD R59, R8, R6, R59 ;  /* 0x00000006083b7224 */ /* 0x000fe400078e023b */
[----:B------:R-:W-:Y:S01]  /*2260*/  VIADD R6, R0, 0x3f ;  /* 0x0000003f00067836 */ /* 0x000fe20000000000 */
[----:B------:R1:W-:Y:S01]  /*2270*/  STL [R1+0x1014], R7 ;  /* 0x0010140701007387 */ /* 0x0003e20000100800 */
[----:B------:R-:W-:Y:S01]  /*2280*/  IMAD.HI.U32 R14, R9, R13, RZ ;  /* 0x0000000d090e7227 */ /* 0x000fe200078e00ff */
[----:B0-----:R-:W-:Y:S02]  /*2290*/  IABS R11, R10 ;  /* 0x0000000a000b7213 */ /* 0x001fe40000000000 */
[----:B------:R0:W-:Y:S01]  /*22a0*/  STL [R1+0x1020], R5 ;  /* 0x0010200501007387 */ /* 0x0001e20000100800 */
[----:B------:R-:W-:Y:S01]  /*22b0*/  IABS R2, R6 ;  /* 0x0000000600027213 */ /* 0x000fe20000000000 */
[----:B------:R-:W-:-:S02]  /*22c0*/  IMAD.MOV R14, RZ, RZ, -R14 ;  /* 0x000000ffff0e7224 */ /* 0x000fc400078e0a0e */
[C---:B------:R-:W-:Y:S01]  /*22d0*/  IMAD.HI.U32 R12, R9.reuse, R11, RZ ;  /* 0x0000000b090c7227 */ /* 0x040fe200078e00ff */
[----:B------:R2:W-:Y:S01]  /*22e0*/  STL [R1+0x101c], R6 ;  /* 0x00101c0601007387 */ /* 0x0005e20000100800 */
[----:B-1----:R-:W-:Y:S02]  /*22f0*/  IABS R7, R7 ;  /* 0x0000000700077213 */ /* 0x002fe40000000000 */
[----:B------:R-:W-:Y:S01]  /*2300*/  IMAD.MOV R12, RZ, RZ, -R12 ;  /* 0x000000ffff0c7224 */ /* 0x000fe200078e0a0c */
[----:B0-----:R-:W-:Y:S02]  /*2310*/  IABS R5, R5 ;  /* 0x0000000500057213 */ /* 0x001fe40000000000 */
[----:B------:R-:W-:-:S04]  /*2320*/  IMAD.HI.U32 R10, R9, R7, RZ ;  /* 0x00000007090a7227 */ /* 0x000fc800078e00ff */
[----:B--2---:R-:W-:-:S04]  /*2330*/  IMAD.HI.U32 R6, R9, R5, RZ ;  /* 0x0000000509067227 */ /* 0x004fc800078e00ff */
[----:B------:R-:W-:-:S04]  /*2340*/  IMAD.HI.U32 R4, R9, R2, RZ ;  /* 0x0000000209047227 */ /* 0x000fc800078e00ff */
[----:B------:R-:W-:Y:S02]  /*2350*/  IMAD.MOV R10, RZ, RZ, -R10 ;  /* 0x000000ffff0a7224 */ /* 0x000fe400078e0a0a */
[C---:B------:R-:W-:Y:S02]  /*2360*/  IMAD R13, R8.reuse, R14, R13 ;  /* 0x0000000e080d7224 */ /* 0x040fe400078e020d */
[----:B------:R-:W-:Y:S02]  /*2370*/  IMAD.MOV R6, RZ, RZ, -R6 ;  /* 0x000000ffff067224 */ /* 0x000fe400078e0a06 */
[C---:B------:R-:W-:Y:S01]  /*2380*/  IMAD R11, R8.reuse, R12, R11 ;  /* 0x0000000c080b7224 */ /* 0x040fe200078e020b */
[----:B------:R0:W-:Y:S01]  /*2390*/  STL [R1+0xb0], R13 ;  /* 0x0000b00d01007387 */ /* 0x0001e20000100800 */
[----:B------:R-:W-:Y:S02]  /*23a0*/  IMAD.MOV R4, RZ, RZ, -R4 ;  /* 0x000000ffff047224 */ /* 0x000fe400078e0a04 */
[C---:B------:R-:W-:Y:S01]  /*23b0*/  IMAD R7, R8.reuse, R10, R7 ;  /* 0x0000000a08077224 */ /* 0x040fe200078e0207 */
[----:B------:R1:W-:Y:S01]  /*23c0*/  STL [R1+0xc0], R11 ;  /* 0x0000c00b01007387 */ /* 0x0003e20000100800 */
[----:B------:R-:W-:-:S02]  /*23d0*/  IMAD R5, R8, R6, R5 ;  /* 0x0000000608057224 */ /* 0x000fc400078e0205 */
[----:B------:R-:W-:Y:S01]  /*23e0*/  IMAD R2, R8, R4, R2 ;  /* 0x0000000408027224 */ /* 0x000fe200078e0202 */
[----:B------:R2:W-:Y:S01]  /*23f0*/  STL [R1+0xe0], R7 ;  /* 0x0000e00701007387 */ /* 0x0005e20000100800 */
[C---:B------:R-:W-:Y:S02]  /*2400*/  VIADD R10, R0.reuse, 0x41 ;  /* 0x00000041000a7836 */ /* 0x040fe40000000000 */
[C---:B------:R-:W-:Y:S01]  /*2410*/  VIADD R6, R0.reuse, 0x44 ;  /* 0x0000004400067836 */ /* 0x040fe20000000000 */
[----:B------:R4:W-:Y:S01]  /*2420*/  STL [R1+0xe8], R5 ;  /* 0x0000e80501007387 */ /* 0x0009e20000100800 */
[C---:B0-----:R-:W-:Y:S01]  /*2430*/  VIADD R13, R0.reuse, 0x4a ;  /* 0x0000004a000d7836 */ /* 0x041fe20000000000 */
[----:B------:R-:W-:Y:S01]  /*2440*/  IABS R56, R10 ;  /* 0x0000000a00387213 */ /* 0x000fe20000000000 */
[C---:B-1----:R-:W-:Y:S01]  /*2450*/  VIADD R11, R0.reuse, 0x40 ;  /* 0x00000040000b7836 */ /* 0x042fe20000000000 */
[----:B------:R0:W-:Y:S01]  /*2460*/  STL [R1+0x114], R2 ;  /* 0x0001140201007387 */ /* 0x0001e20000100800 */
[----:B--2---:R-:W-:-:S03]  /*2470*/  VIADD R7, R0, 0x42 ;  /* 0x0000004200077836 */ /* 0x004fc60000000000 */
[----:B------:R1:W-:Y:S01]  /*2480*/  STL [R1+0xfd8], R11 ;  /* 0x000fd80b01007387 */ /* 0x0003e20000100800 */
[----:B------:R-:W-:Y:S01]  /*2490*/  IABS R57, R11 ;  /* 0x0000000b00397213 */ /* 0x000fe20000000000 */
[----:B----4-:R-:W-:Y:S02]  /*24a0*/  VIADD R5, R0, 0x43 ;  /* 0x0000004300057836 */ /* 0x010fe40000000000 */
[----:B------:R-:W-:Y:S01]  /*24b0*/  STL [R1+0xfdc], R10 ;  /* 0x000fdc0a01007387 */ /* 0x000fe20000100800 */
[----:B0-----:R-:W-:Y:S01]  /*24c0*/  IABS R2, R6 ;  /* 0x0000000600027213 */ /* 0x001fe20000000000 */
[C---:B------:R-:W-:Y:S02]  /*24d0*/  IMAD.HI.U32 R12, R9.reuse, R57, RZ ;  /* 0x00000039090c7227 */ /* 0x040fe400078e00ff */
[----:B------:R0:W-:Y:S02]  /*24e0*/  STL [R1+0xff0], R7 ;  /* 0x000ff00701007387 */ /* 0x0001e40000100800 */
[----:B-1----:R-:W-:-:S02]  /*24f0*/  IMAD.HI.U32 R11, R9, R56, RZ ;  /* 0x00000038090b7227 */ /* 0x002fc400078e00ff */
[----:B------:R1:W-:Y:S02]  /*2500*/  STL [R1+0xff8], R5 ;  /* 0x000ff80501007387 */ /* 0x0003e40000100800 */
[C---:B------:R-:W-:Y:S02]  /*2510*/  IMAD.HI.U32 R4, R9.reuse, R2, RZ ;  /* 0x0000000209047227 */ /* 0x040fe400078e00ff */
[----:B------:R2:W-:Y:S01]  /*2520*/  STL [R1+0x1048], R6 ;  /* 0x0010480601007387 */ /* 0x0005e20000100800 */
[----:B0-----:R-:W-:Y:S01]  /*2530*/  IABS R7, R7 ;  /* 0x0000000700077213 */ /* 0x001fe20000000000 */
[----:B------:R-:W-:Y:S02]  /*2540*/  IMAD.MOV R11, RZ, RZ, -R11 ;  /* 0x000000ffff0b7224 */ /* 0x000fe400078e0a0b */
[----:B------:R-:W-:Y:S01]  /*2550*/  IMAD.MOV R4, RZ, RZ, -R4 ;  /* 0x000000ffff047224 */ /* 0x000fe200078e0a04 */
[----:B-1----:R-:W-:Y:S01]  /*2560*/  IABS R5, R5 ;  /* 0x0000000500057213 */ /* 0x002fe20000000000 */
[----:B------:R-:W-:-:S04]  /*2570*/  IMAD.HI.U32 R10, R9, R7, RZ ;  /* 0x00000007090a7227 */ /* 0x000fc800078e00ff */
[----:B--2---:R-:W-:-:S04]  /*2580*/  IMAD.HI.U32 R6, R9, R5, RZ ;  /* 0x0000000509067227 */ /* 0x004fc800078e00ff */
[----:B------:R-:W-:Y:S02]  /*2590*/  IMAD.MOV R10, RZ, RZ, -R10 ;  /* 0x000000ffff0a7224 */ /* 0x000fe400078e0a0a */
[----:B------:R-:W-:Y:S02]  /*25a0*/  IMAD.MOV R6, RZ, RZ, -R6 ;  /* 0x000000ffff067224 */ /* 0x000fe400078e0a06 */
[C---:B------:R-:W-:Y:S02]  /*25b0*/  IMAD R7, R8.reuse, R10, R7 ;  /* 0x0000000a08077224 */ /* 0x040fe400078e0207 */
[C---:B------:R-:W-:Y:S02]  /*25c0*/  IMAD R5, R8.reuse, R6, R5 ;  /* 0x0000000608057224 */ /* 0x040fe400078e0205 */
[C---:B------:R-:W-:Y:S01]  /*25d0*/  IMAD R56, R8.reuse, R11, R56 ;  /* 0x0000000b08387224 */ /* 0x040fe200078e0238 */
[----:B------:R0:W-:Y:S01]  /*25e0*/  STL [R1+0x11c], R7 ;  /* 0x00011c0701007387 */ /* 0x0001e20000100800 */
[----:B------:R-:W-:-:S02]  /*25f0*/  IMAD R2, R8, R4, R2 ;  /* 0x0000000408027224 */ /* 0x000fc400078e0202 */
[C---:B------:R-:W-:Y:S01]  /*2600*/  VIADD R11, R0.reuse, 0x45 ;  /* 0x00000045000b7836 */ /* 0x040fe20000000000 */
[----:B------:R1:W-:Y:S01]  /*2610*/  STL [R1+0x134], R5 ;  /* 0x0001340501007387 */ /* 0x0003e20000100800 */
[----:B------:R-:W-:Y:S02]  /*2620*/  IMAD.MOV R12, RZ, RZ, -R12 ;  /* 0x000000ffff0c7224 */ /* 0x000fe400078e0a0c */
[C---:B------:R-:W-:Y:S01]  /*2630*/  VIADD R10, R0.reuse, 0x48 ;  /* 0x00000048000a7836 */ /* 0x040fe20000000000 */
[----:B------:R-:W-:Y:S01]  /*2640*/  STL [R1+0x144], R2 ;  /* 0x0001440201007387 */ /* 0x000fe20000100800 */
[C---:B------:R-:W-:Y:S02]  /*2650*/  VIADD R6, R0.reuse, 0x49 ;  /* 0x0000004900067836 */ /* 0x040fe40000000000 */
[----:B0-----:R-:W-:Y:S01]  /*2660*/  VIADD R7, R0, 0x46 ;  /* 0x0000004600077836 */ /* 0x001fe20000000000 */
[----:B------:R0:W-:Y:S01]  /*2670*/  STL [R1+0xfec], R11 ;  /* 0x000fec0b01007387 */ /* 0x0001e20000100800 */
[----:B------:R-:W-:Y:S01]  /*2680*/  IMAD R57, R8, R12, R57 ;  /* 0x0000000c08397224 */ /* 0x000fe200078e0239 */
[----:B------:R-:W-:Y:S01]  /*2690*/  IABS R55, R10 ;  /* 0x0000000a00377213 */ /* 0x000fe20000000000 */
[----:B-1----:R-:W-:Y:S01]  /*26a0*/  VIADD R5, R0, 0x47 ;  /* 0x0000004700057836 */ /* 0x002fe20000000000 */
[----:B------:R1:W-:Y:S01]  /*26b0*/  STL [R1+0xffc], R7 ;  /* 0x000ffc0701007387 */ /* 0x0003e20000100800 */
[----:B------:R-:W-:-:S02]  /*26c0*/  IABS R54, R6 ;  /* 0x0000000600367213 */ /* 0x000fc40000000000 */
[C---:B------:R-:W-:Y:S01]  /*26d0*/  IMAD.HI.U32 R4, R9.reuse, R55, RZ ;  /* 0x0000003709047227 */ /* 0x040fe200078e00ff */
[----:B------:R2:W-:Y:S01]  /*26e0*/  STL [R1+0x1004], R5 ;  /* 0x0010040501007387 */ /* 0x0005e20000100800 */
[----:B0-----:R-:W-:Y:S02]  /*26f0*/  IABS R11, R11 ;  /* 0x0000000b000b7213 */ /* 0x001fe40000000000 */
[C---:B------:R-:W-:Y:S01]  /*2700*/  IMAD.HI.U32 R2, R9.reuse, R54, RZ ;  /* 0x0000003609027227 */ /* 0x040fe200078e00ff */
[----:B------:R0:W-:Y:S01]  /*2710*/  STL [R1+0x100c], R10 ;  /* 0x00100c0a01007387 */ /* 0x0001e20000100800 */
[----:B-1----:R-:W-:Y:S02]  /*2720*/  IABS R7, R7 ;  /* 0x0000000700077213 */ /* 0x002fe40000000000 */
[----:B------:R-:W-:Y:S01]  /*2730*/  IMAD.HI.U32 R12, R9, R11, RZ ;  /* 0x0000000b090c7227 */ /* 0x000fe200078e00ff */
[----:B------:R1:W-:Y:S01]  /*2740*/  STL [R1+0x102c], R6 ;  /* 0x00102c0601007387 */ /* 0x0003e20000100800 */
[----:B--2---:R-:W-:-:S02]  /*2750*/  IABS R5, R5 ;  /* 0x0000000500057213 */ /* 0x004fc40000000000 */
[----:B------:R-:W-:Y:S02]  /*2760*/  IMAD.MOV R12, RZ, RZ, -R12 ;  /* 0x000000ffff0c7224 */ /* 0x000fe400078e0a0c */
[----:B------:R-:W-:Y:S02]  /*2770*/  IMAD.MOV R2, RZ, RZ, -R2 ;  /* 0x000000ffff027224 */ /* 0x000fe400078e0a02 */
[----:B0-----:R-:W-:-:S04]  /*2780*/  IMAD.HI.U32 R10, R9, R7, RZ ;  /* 0x00000007090a7227 */ /* 0x001fc800078e00ff */
[----:B-1----:R-:W-:-:S04]  /*2790*/  IMAD.HI.U32 R6, R9, R5, RZ ;  /* 0x0000000509067227 */ /* 0x002fc800078e00ff */
[----:B------:R-:W-:Y:S02]  /*27a0*/  IMAD.MOV R10, RZ, RZ, -R10 ;  /* 0x000000ffff0a7224 */ /* 0x000fe400078e0a0a */
[----:B------:R-:W-:Y:S02]  /*27b0*/  IMAD.MOV R6, RZ, RZ, -R6 ;  /* 0x000000ffff067224 */ /* 0x000fe400078e0a06 */
[C---:B------:R-:W-:Y:S02]  /*27c0*/  IMAD R11, R8.reuse, R12, R11 ;  /* 0x0000000c080b7224 */ /* 0x040fe400078e020b */
[C---:B------:R-:W-:Y:S02]  /*27d0*/  IMAD R7, R8.reuse, R10, R7 ;  /* 0x0000000a08077224 */ /* 0x040fe400078e0207 */
[----:B------:R-:W-:Y:S01]  /*27e0*/  IMAD R5, R8, R6, R5 ;  /* 0x0000000608057224 */ /* 0x000fe200078e0205 */
[----:B------:R0:W-:Y:S01]  /*27f0*/  STL [R1+0x168], R11 ;  /* 0x0001680b01007387 */ /* 0x0001e20000100800 */
[----:B------:R-:W-:-:S02]  /*2800*/  VIADD R12, R0, 0x4d ;  /* 0x0000004d000c7836 */ /* 0x000fc40000000000 */
[----:B------:R-:W-:Y:S01]  /*2810*/  VIADD R10, R0, 0x4e ;  /* 0x0000004e000a7836 */ /* 0x000fe20000000000 */
[----:B------:R1:W-:Y:S01]  /*2820*/  STL [R1+0x178], R7 ;  /* 0x0001780701007387 */ /* 0x0003e20000100800 */
[----:B------:R-:W-:Y:S02]  /*2830*/  IMAD R54, R8, R2, R54 ;  /* 0x0000000208367224 */ /* 0x000fe400078e0236 */
[----:B------:R-:W-:Y:S01]  /*2840*/  IMAD.MOV R4, RZ, RZ, -R4 ;  /* 0x000000ffff047224 */ /* 0x000fe200078e0a04 */
[----:B------:R2:W-:Y:S01]  /*2850*/  STL [R1+0x18c], R5 ;  /* 0x00018c0501007387 */ /* 0x0005e20000100800 */
[----:B------:R-:W-:Y:S01]  /*2860*/  IABS R2, R10 ;  /* 0x0000000a00027213 */ /* 0x000fe20000000000 */
[----:B0-----:R-:W-:Y:S02]  /*2870*/  VIADD R11, R0, 0x4b ;  /* 0x0000004b000b7836 */ /* 0x001fe40000000000 */
[----:B------:R0:W-:Y:S01]  /*2880*/  STL [R1+0xfe8], R13 ;  /* 0x000fe80d01007387 */ /* 0x0001e20000100800 */
[----:B------:R-:W-:-:S02]  /*2890*/  IMAD R55, R8, R4, R55 ;  /* 0x0000000408377224 */ /* 0x000fc400078e0237 */
[----:B-1----:R-:W-:Y:S01]  /*28a0*/  VIADD R7, R0, 0x4c ;  /* 0x0000004c00077836 */ /* 0x002fe20000000000 */
[----:B------:R1:W-:Y:S01]  /*28b0*/  STL [R1+0xff4], R11 ;  /* 0x000ff40b01007387 */ /* 0x0003e20000100800 */
[C---:B------:R-:W-:Y:S01]  /*28c0*/  IMAD.HI.U32 R4, R9.reuse, R2, RZ ;  /* 0x0000000209047227 */ /* 0x040fe200078e00ff */
[----:B--2---:R-:W-:Y:S02]  /*28d0*/  IABS R5, R12 ;  /* 0x0000000c00057213 */ /* 0x004fe40000000000 */
[----:B------:R2:W-:Y:S01]  /*28e0*/  STL [R1+0x1044], R7 ;  /* 0x0010440701007387 */ /* 0x0005e20000100800 */
[----:B------:R-:W-:Y:S01]  /*28f0*/  IMAD.MOV R4, RZ, RZ, -R4 ;  /* 0x000000ffff047224 */ /* 0x000fe200078e0a04 */
[----:B0-----:R-:W-:Y:S01]  /*2900*/  IABS R13, R13 ;  /* 0x0000000d000d7213 */ /* 0x001fe20000000000 */
[----:B------:R-:W-:Y:S01]  /*2910*/  IMAD.HI.U32 R6, R9, R5, RZ ;  /* 0x0000000509067227 */ /* 0x000fe200078e00ff */
[----:B------:R0:W-:Y:S01]  /*2920*/  STL [R1+0x1040], R12 ;  /* 0x0010400c01007387 */ /* 0x0001e20000100800 */
[----:B-1----:R-:W-:-:S02]  /*2930*/  IABS R11, R11 ;  /* 0x0000000b000b7213 */ /* 0x002fc40000000000 */
[C---:B------:R-:W-:Y:S01]  /*2940*/  IMAD.HI.U32 R14, R9.reuse, R13, RZ ;  /* 0x0000000d090e7227 */ /* 0x040fe200078e00ff */
[----:B------:R1:W-:Y:S01]  /*2950*/  STL [R1+0x1068], R10 ;  /* 0x0010680a01007387 */ /* 0x0003e20000100800 */
[----:B--2---:R-:W-:Y:S02]  /*2960*/  IABS R7, R7 ;  /* 0x0000000700077213 */ /* 0x004fe40000000000 */
        /* <DEDUP_REMOVED lines=8> */
[C---:B------:R-:W-:Y:S01]  /*29f0*/  IMAD R7, R8.reuse, R10, R7 ;  /* 0x0000000a08077224 */ /* 0x040fe200078e0207 */
[----:B------:R-:W-:Y:S01]  /*2a00*/  STL [R1+0x308], R13 ;  /* 0x0003080d01007387 */ /* 0x000fe20000100800 */
[----:B------:R-:W-:-:S02]  /*2a10*/  IMAD R5, R8, R6, R5 ;  /* 0x0000000608057224 */ /* 0x000fc400078e0205 */
[----:B------:R-:W-:Y:S01]  /*2a20*/  IMAD R2, R8, R4, R2 ;  /* 0x0000000408027224 */ /* 0x000fe200078e0202 */
[----:B------:R0:W-:Y:S01]  /*2a30*/  STL [R1+0x4d0], R11 ;  /* 0x0004d00b01007387 */ /* 0x0001e20000100800 */
[C---:B------:R-:W-:Y:S02]  /*2a40*/  VIADD R10, R0.reuse, 0x50 ;  /* 0x00000050000a7836 */ /* 0x040fe40000000000 */
[C---:B------:R-:W-:Y:S01]  /*2a50*/  VIADD R6, R0.reuse, 0x53 ;  /* 0x0000005300067836 */ /* 0x040fe20000000000 */
[----:B------:R1:W-:Y:S02]  /*2a60*/  STL [R1+0x4d8], R7 ;  /* 0x0004d80701007387 */ /* 0x0003e40000100800 */
[----:B------:R-:W-:Y:S02]  /*2a70*/  IABS R53, R10 ;  /* 0x0000000a00357213 */ /* 0x000fe40000000000 */
[----:B------:R2:W-:Y:S01]  /*2a80*/  STL [R1+0x4e0], R5 ;  /* 0x0004e00501007387 */ /* 0x0005e20000100800 */
[----:B0-----:R-:W-:-:S03]  /*2a90*/  VIADD R11, R0, 0x4f ;  /* 0x0000004f000b7836 */ /* 0x001fc60000000000 */
[----:B------:R0:W-:Y:S01]  /*2aa0*/  STL [R1+0x4e8], R2 ;  /* 0x0004e80201007387 */ /* 0x0001e20000100800 */
[----:B-1----:R-:W-:-:S03]  /*2ab0*/  VIADD R7, R0, 0x51 ;  /* 0x0000005100077836 */ /* 0x002fc60000000000 */
[----:B------:R1:W-:Y:S01]  /*2ac0*/  STL [R1+0x1000], R11 ;  /* 0x0010000b01007387 */ /* 0x0003e20000100800 */
[----:B--2---:R-:W-:Y:S01]  /*2ad0*/  VIADD R5, R0, 0x52 ;  /* 0x0000005200057836 */ /* 0x004fe20000000000 */
[----:B------:R-:W-:Y:S02]  /*2ae0*/  IABS R52, R7 ;  /* 0x0000000700347213 */ /* 0x000fe40000000000 */
[----:B------:R2:W-:Y:S01]  /*2af0*/  STL [R1+0x1008], R10 ;  /* 0x0010080a01007387 */ /* 0x0005e20000100800 */
[----:B0-----:R-:W-:-:S03]  /*2b00*/  IABS R2, R6 ;  /* 0x0000000600027213 */ /* 0x001fc60000000000 */
[----:B------:R-:W-:Y:S01]  /*2b10*/  STL [R1+0x1028], R7 ;  /* 0x0010280701007387 */ /* 0x000fe20000100800 */
[----:B-1----:R-:W-:Y:S01]  /*2b20*/  IABS R11, R11 ;  /* 0x0000000b000b7213 */ /* 0x002fe20000000000 */
[C---:B------:R-:W-:Y:S02]  /*2b30*/  IMAD.HI.U32 R4, R9.reuse, R2, RZ ;  /* 0x0000000209047227 */ /* 0x040fe400078e00ff */
[----:B------:R0:W-:Y:S02]  /*2b40*/  STL [R1+0x103c], R5 ;  /* 0x00103c0501007387 */ /* 0x0001e40000100800 */
[----:B------:R-:W-:Y:S02]  /*2b50*/  IMAD.HI.U32 R12, R9, R11, RZ ;  /* 0x0000000b090c7227 */ /* 0x000fe400078e00ff */
[----:B------:R1:W-:Y:S02]  /*2b60*/  STL [R1+0x105c], R6 ;  /* 0x00105c0601007387 */ /* 0x0003e40000100800 */
[----:B------:R-:W-:-:S02]  /*2b70*/  IMAD.MOV R12, RZ, RZ, -R12 ;  /* 0x000000ffff0c7224 */ /* 0x000fc400078e0a0c */
[----:B--2---:R-:W-:Y:S01]  /*2b80*/  IMAD.HI.U32 R10, R9, R53, RZ ;  /* 0x00000035090a7227 */ /* 0x004fe200078e00ff */
[----:B0-----:R-:W-:-:S03]  /*2b90*/  IABS R5, R5 ;  /* 0x0000000500057213 */ /* 0x001fc60000000000 */
[----:B------:R-:W-:Y:S02]  /*2ba0*/  IMAD.MOV R4, RZ, RZ, -R4 ;  /* 0x000000ffff047224 */ /* 0x000fe400078e0a04 */
[----:B-1----:R-:W-:-:S04]  /*2bb0*/  IMAD.HI.U32 R6, R9, R5, RZ ;  /* 0x0000000509067227 */ /* 0x002fc800078e00ff */
[----:B------:R-:W-:Y:S02]  /*2bc0*/  IMAD.MOV R6, RZ, RZ, -R6 ;  /* 0x000000ffff067224 */ /* 0x000fe400078e0a06 */
[C---:B------:R-:W-:Y:S02]  /*2bd0*/  IMAD R11, R8.reuse, R12, R11 ;  /* 0x0000000c080b7224 */ /* 0x040fe400078e020b */
[----:B------:R-:W-:Y:S02]  /*2be0*/  IMAD.MOV R10, RZ, RZ, -R10 ;  /* 0x000000ffff0a7224 */ /* 0x000fe400078e0a0a */
[C---:B------:R-:W-:Y:S01]  /*2bf0*/  IMAD R5, R8.reuse, R6, R5 ;  /* 0x0000000608057224 */ /* 0x040fe200078e0205 */
[----:B------:R0:W-:Y:S01]  /*2c00*/  STL [R1+0x4f0], R11 ;  /* 0x0004f00b01007387 */ /* 0x0001e20000100800 */
[----:B------:R-:W-:Y:S02]  /*2c10*/  IMAD R2, R8, R4, R2 ;  /* 0x0000000408027224 */ /* 0x000fe400078e0202 */
[----:B------:R-:W-:Y:S01]  /*2c20*/  VIADD R6, R0, 0x54 ;  /* 0x0000005400067836 */ /* 0x000fe20000000000 */
[----:B------:R1:W-:Y:S01]  /*2c30*/  STL [R1+0x4f4], R5 ;  /* 0x0004f40501007387 */ /* 0x0003e20000100800 */
[----:B------:R-:W-:-:S02]  /*2c40*/  IMAD R53, R8, R10, R53 ;  /* 0x0000000a08357224 */ /* 0x000fc400078e0235 */
[----:B------:R-:W-:Y:S01]  /*2c50*/  VIADD R10, R0, 0x56 ;  /* 0x00000056000a7836 */ /* 0x000fe20000000000 */
[----:B------:R2:W-:Y:S01]  /*2c60*/  STL [R1+0x510], R2 ;  /* 0x0005100201007387 */ /* 0x0005e20000100800 */
[----:B------:R-:W-:-:S03]  /*2c70*/  IMAD.HI.U32 R7, R9, R52, RZ ;  /* 0x0000003409077227 */ /* 0x000fc600078e00ff */
[----:B------:R4:W-:Y:S01]  /*2c80*/  STL [R1+0x1038], R6 ;  /* 0x0010380601007387 */ /* 0x0009e20000100800 */
[C---:B0-----:R-:W-:Y:S01]  /*2c90*/  VIADD R11, R0.reuse, 0x55 ;  /* 0x00000055000b7836 */ /* 0x041fe20000000000 */
[----:B------:R-:W-:Y:S01]  /*2ca0*/  IABS R4, R10 ;  /* 0x0000000a00047213 */ /* 0x000fe20000000000 */
[----:B-1----:R-:W-:Y:S02]  /*2cb0*/  VIADD R5, R0, 0x57 ;  /* 0x0000005700057836 */ /* 0x002fe40000000000 */
[----:B------:R-:W-:Y:S01]  /*2cc0*/  IMAD.MOV R7, RZ, RZ, -R7 ;  /* 0x000000ffff077224 */ /* 0x000fe200078e0a07 */
[----:B------:R0:W-:Y:S01]  /*2cd0*/  STL [R1+0x1034], R11 ;  /* 0x0010340b01007387 */ /* 0x0001e20000100800 */
[----:B--2---:R-:W-:Y:S01]  /*2ce0*/  IABS R2, R11 ;  /* 0x0000000b00027213 */ /* 0x004fe20000000000 */
[----:B------:R-:W-:Y:S01]  /*2cf0*/  IMAD.HI.U32 R13, R9, R4, RZ ;  /* 0x00000004090d7227 */ /* 0x000fe200078e00ff */
[----:B----4-:R-:W-:Y:S01]  /*2d00*/  IABS R6, R6 ;  /* 0x0000000600067213 */ /* 0x010fe20000000000 */
[----:B------:R1:W-:Y:S02]  /*2d10*/  STL [R1+0x1064], R10 ;  /* 0x0010640a01007387 */ /* 0x0003e40000100800 */
[----:B------:R-:W-:-:S02]  /*2d20*/  IMAD R52, R8, R7, R52 ;  /* 0x0000000708347224 */ /* 0x000fc400078e0234 */
[----:B------:R-:W-:Y:S01]  /*2d30*/  IMAD.MOV R13, RZ, RZ, -R13 ;  /* 0x000000ffff0d7224 */ /* 0x000fe200078e0a0d */
[----:B------:R2:W-:Y:S01]  /*2d40*/  STL [R1+0x1080], R5 ;  /* 0x0010800501007387 */ /* 0x0005e20000100800 */
[----:B0-----:R-:W-:-:S04]  /*2d50*/  IMAD.HI.U32 R11, R9, R6, RZ ;  /* 0x00000006090b7227 */ /* 0x001fc800078e00ff */
[----:B------:R-:W-:Y:S02]  /*2d60*/  IMAD.MOV R11, RZ, RZ, -R11 ;  /* 0x000000ffff0b7224 */ /* 0x000fe400078e0a0b */
[----:B-1----:R-:W-:Y:S01]  /*2d70*/  IMAD.HI.U32 R10, R9, R2, RZ ;  /* 0x00000002090a7227 */ /* 0x002fe200078e00ff */
[----:B--2---:R-:W-:-:S03]  /*2d80*/  IABS R5, R5 ;  /* 0x0000000500057213 */ /* 0x004fc60000000000 */
[----:B------:R-:W-:Y:S02]  /*2d90*/  IMAD.MOV R10, RZ, RZ, -R10 ;  /* 0x000000ffff0a7224 */ /* 0x000fe400078e0a0a */
[----:B------:R-:W-:Y:S02]  /*2da0*/  VIADD R7, R0, 0x58 ;  /* 0x0000005800077836 */ /* 0x000fe40000000000 */
[----:B------:R-:W-:-:S03]  /*2db0*/  IMAD.HI.U32 R12, R9, R5, RZ ;  /* 0x00000005090c7227 */ /* 0x000fc600078e00ff */
[----:B------:R0:W-:Y:S01]  /*2dc0*/  STL [R1+0x108c], R7 ;  /* 0x00108c0701007387 */ /* 0x0001e20000100800 */
[----:B------:R-:W-:Y:S01]  /*2dd0*/  IMAD.MOV R12, RZ, RZ, -R12 ;  /* 0x000000ffff0c7224 */ /* 0x000fe200078e0a0c */
[----:B------:R-:W-:Y:S01]  /*2de0*/  IABS R51, R7 ;  /* 0x0000000700337213 */ /* 0x000fe20000000000 */
[C---:B------:R-:W-:Y:S02]  /*2df0*/  IMAD R11, R8.reuse, R11, R6 ;  /* 0x0000000b080b7224 */ /* 0x040fe400078e0206 */
[C---:B------:R-:W-:Y:S02]  /*2e00*/  IMAD R6, R8.reuse, R10, R2 ;  /* 0x0000000a08067224 */ /* 0x040fe400078e0202 */
[C---:B------:R-:W-:Y:S01]  /*2e10*/  IMAD R4, R8.reuse, R13, R4 ;  /* 0x0000000d08047224 */ /* 0x040fe200078e0204 */
[----:B------:R1:W-:Y:S01]  /*2e20*/  STL [R1+0x518], R11 ;  /* 0x0005180b01007387 */ /* 0x0003e20000100800 */
[----:B------:R-:W-:Y:S02]  /*2e30*/  IMAD R2, R8, R12, R5 ;  /* 0x0000000c08027224 */ /* 0x000fe400078e0205 */
[----:B0-----:R-:W-:Y:S01]  /*2e40*/  IMAD.HI.U32 R7, R9, R51, RZ ;  /* 0x0000003309077227 */ /* 0x001fe200078e00ff */
[----:B------:R0:W-:Y:S03]  /*2e50*/  STL [R1+0x520], R6 ;  /* 0x0005200601007387 */ /* 0x0001e60000100800 */
[----:B------:R-:W-:Y:S01]  /*2e60*/  VIADD R10, R0, 0x5c ;  /* 0x0000005c000a7836 */ /* 0x000fe20000000000 */
[----:B------:R2:W-:Y:S01]  /*2e70*/  STL [R1+0x528], R4 ;  /* 0x0005280401007387 */ /* 0x0005e20000100800 */
[----:B------:R-:W-:-:S02]  /*2e80*/  IMAD.MOV R7, RZ, RZ, -R7 ;  /* 0x000000ffff077224 */ /* 0x000fc400078e0a07 */
[----:B-1----:R-:W-:Y:S01]  /*2e90*/  VIADD R11, R0, 0x59 ;  /* 0x00000059000b7836 */ /* 0x002fe20000000000 */
[----:B------:R1:W-:Y:S01]  /*2ea0*/  STL [R1+0x534], R2 ;  /* 0x0005340201007387 */ /* 0x0003e20000100800 */
[----:B------:R-:W-:Y:S01]  /*2eb0*/  IMAD R51, R8, R7, R51 ;  /* 0x0000000708337224 */ /* 0x000fe200078e0233 */
[----:B------:R-:W-:Y:S01]  /*2ec0*/  IABS R5, R10 ;  /* 0x0000000a00057213 */ /* 0x000fe20000000000 */
[C---:B0-----:R-:W-:Y:S01]  /*2ed0*/  VIADD R6, R0.reuse, 0x5d ;  /* 0x0000005d00067836 */ /* 0x041fe20000000000 */
[----:B------:R0:W-:Y:S01]  /*2ee0*/  STL [R1+0x1024], R11 ;  /* 0x0010240b01007387 */ /* 0x0001e20000100800 */
[----:B------:R-:W-:Y:S01]  /*2ef0*/  IABS R50, R11 ;  /* 0x0000000b00327213 */ /* 0x000fe20000000000 */
[C---:B--2---:R-:W-:Y:S02]  /*2f00*/  VIADD R4, R0.reuse, 0x5b ;  /* 0x0000005b00047836 */ /* 0x044fe40000000000 */
[----:B-1----:R-:W-:Y:S02]  /*2f10*/  VIADD R2, R0, 0x5a ;  /* 0x0000005a00027836 */ /* 0x002fe40000000000 */
[----:B------:R-:W-:-:S03]  /*2f20*/  IMAD.HI.U32 R13, R9, R50, RZ ;  /* 0x00000032090d7227 */ /* 0x000fc600078e00ff */
[----:B------:R1:W-:Y:S01]  /*2f30*/  STL [R1+0x1030], R2 ;  /* 0x0010300201007387 */ /* 0x0003e20000100800 */
[----:B0-----:R-:W-:-:S03]  /*2f40*/  IMAD.HI.U32 R11, R9, R5, RZ ;  /* 0x00000005090b7227 */ /* 0x001fc600078e00ff */
[----:B------:R0:W-:Y:S01]  /*2f50*/  STL [R1+0x1058], R4 ;  /* 0x0010580401007387 */ /* 0x0001e20000100800 */
[----:B------:R-:W-:Y:S02]  /*2f60*/  IMAD.MOV R11, RZ, RZ, -R11 ;  /* 0x000000ffff0b7224 */ /* 0x000fe400078e0a0b */
[----:B------:R-:W-:Y:S01]  /*2f70*/  IMAD.MOV R13, RZ, RZ, -R13 ;  /* 0x000000ffff0d7224 */ /* 0x000fe200078e0a0d */
[----:B------:R2:W-:Y:S01]  /*2f80*/  STL [R1+0x10d8], R10 ;  /* 0x0010d80a01007387 */ /* 0x0005e20000100800 */
[----:B-1----:R-:W-:Y:S02]  /*2f90*/  IABS R2, R2 ;  /* 0x0000000200027213 */ /* 0x002fe40000000000 */
[----:B------:R-:W-:Y:S01]  /*2fa0*/  IMAD R50, R8, R13, R50 ;  /* 0x0000000d08327224 */ /* 0x000fe200078e0232 */
[----:B------:R1:W-:Y:S01]  /*2fb0*/  STL [R1+0x10d4], R6 ;  /* 0x0010d40601007387 */ /* 0x0003e20000100800 */
[----:B0-----:R-:W-:Y:S01]  /*2fc0*/  IABS R4, R4 ;  /* 0x0000000400047213 */ /* 0x001fe20000000000 */
[----:B------:R-:W-:-:S04]  /*2fd0*/  IMAD.HI.U32 R7, R9, R2, RZ ;  /* 0x0000000209077227 */ /* 0x000fc800078e00ff */
[----:B--2---:R-:W-:Y:S01]  /*2fe0*/  IMAD.HI.U32 R10, R9, R4, RZ ;  /* 0x00000004090a7227 */ /* 0x004fe200078e00ff */
[----:B-1----:R-:W-:-:S03]  /*2ff0*/  IABS R6, R6 ;  /* 0x0000000600067213 */ /* 0x002fc60000000000 */
[----:B------:R-:W-:Y:S02]  /*3000*/  IMAD.MOV R7, RZ, RZ, -R7 ;  /* 0x000000ffff077224 */ /* 0x000fe400078e0a07 */
[----:B------:R-:W-:Y:S02]  /*3010*/  IMAD.MOV R10, RZ, RZ, -R10 ;  /* 0x000000ffff0a7224 */ /* 0x000fe400078e0a0a */
[----:B------:R-:W-:-:S04]  /*3020*/  IMAD.HI.U32 R12, R9, R6, RZ ;  /* 0x00000006090c7227 */ /* 0x000fc800078e00ff */
[C---:B------:R-:W-:Y:S02]  /*3030*/  IMAD R2, R8.reuse, R7, R2 ;  /* 0x0000000708027224 */ /* 0x040fe400078e0202 */
[C---:B------:R-:W-:Y:S02]  /*3040*/  IMAD R7, R8.reuse, R10, R4 ;  /* 0x0000000a08077224 */ /* 0x040fe400078e0204 */
[----:B------:R-:W-:Y:S01]  /*3050*/  IMAD.MOV R12, RZ, RZ, -R12 ;  /* 0x000000ffff0c7224 */ /* 0x000fe200078e0a0c */
[----:B------:R0:W-:Y:S01]  /*3060*/  STL [R1+0x530], R2 ;  /* 0x0005300201007387 */ /* 0x0001e20000100800 */
[----:B------:R-:W-:Y:S02]  /*3070*/  IMAD R4, R8, R11, R5 ;  /* 0x0000000b08047224 */ /* 0x000fe400078e0205 */
[C---:B------:R-:W-:Y:S01]  /*3080*/  VIADD R10, R0.reuse, 0x5f ;  /* 0x0000005f000a7836 */ /* 0x040fe20000000000 */
[----:B------:R1:W-:Y:S01]  /*3090*/  STL [R1+0x554], R7 ;  /* 0x0005540701007387 */ /* 0x0003e20000100800 */
[----:B------:R-:W-:-:S03]  /*30a0*/  VIADD R5, R0, 0x60 ;  /* 0x0000006000057836 */ /* 0x000fc60000000000 */
[----:B------:R2:W-:Y:S01]  /*30b0*/  STL [R1+0x550], R4 ;  /* 0x0005500401007387 */ /* 0x0005e20000100800 */
[----:B0-----:R-:W-:Y:S01]  /*30c0*/  IMAD R2, R8, R12, R6 ;  /* 0x0000000c08027224 */ /* 0x001fe200078e0206 */
[----:B------:R-:W-:Y:S02]  /*30d0*/  IABS R6, R10 ;  /* 0x0000000a00067213 */ /* 0x000fe40000000000 */
[----:B------:R-:W-:Y:S01]  /*30e0*/  IABS R49, R5 ;  /* 0x0000000500317213 */ /* 0x000fe20000000000 */
[----:B-1----:R-:W-:Y:S01]  /*30f0*/  VIADD R7, R0, 0x5e ;  /* 0x0000005e00077836 */ /* 0x002fe20000000000 */
[----:B------:R0:W-:Y:S01]  /*3100*/  STL [R1+0x560], R2 ;  /* 0x0005600201007387 */ /* 0x0001e20000100800 */
[----:B------:R-:W-:-:S03]  /*3110*/  IMAD.HI.U32 R11, R9, R6, RZ ;  /* 0x00000006090b7227 */ /* 0x000fc600078e00ff */
[----:B------:R1:W-:Y:S01]  /*3120*/  STL [R1+0x1060], R7 ;  /* 0x0010600701007387 */ /* 0x0003e20000100800 */
[C---:B--2---:R-:W-:Y:S02]  /*3130*/  VIADD R4, R0.reuse, 0x61 ;  /* 0x0000006100047836 */ /* 0x044fe40000000000 */
[----:B------:R-:W-:Y:S01]  /*3140*/  IMAD.MOV R11, RZ, RZ, -R11 ;  /* 0x000000ffff0b7224 */ /* 0x000fe200078e0a0b */
[----:B------:R2:W-:Y:S01]  /*3150*/  STL [R1+0x107c], R10 ;  /* 0x00107c0a01007387 */ /* 0x0005e20000100800 */
[----:B------:R-:W-:Y:S01]  /*3160*/  IMAD.HI.U32 R12, R9, R49, RZ ;  /* 0x00000031090c7227 */ /* 0x000fe200078e00ff */
[----:B------:R-:W-:Y:S02]  /*3170*/  IABS R48, R4 ;  /* 0x0000000400307213 */ /* 0x000fe40000000000 */
[----:B------:R4:W-:Y:S01]  /*3180*/  STL [R1+0x1088], R5 ;  /* 0x0010880501007387 */ /* 0x0009e20000100800 */
[----:B0-----:R-:W-:Y:S01]  /*3190*/  VIADD R2, R0, 0x62 ;  /* 0x0000006200027836 */ /* 0x001fe20000000000 */
[----:B-1----:R-:W-:Y:S01]  /*31a0*/  IABS R7, R7 ;  /* 0x0000000700077213 */ /* 0x002fe20000000000 */
[----:B------:R-:W-:Y:S01]  /*31b0*/  IMAD R6, R8, R11, R6 ;  /* 0x0000000b08067224 */ /* 0x000fe200078e0206 */
[----:B------:R-:W-:Y:S01]  /*31c0*/  STL [R1+0x10b0], R4 ;  /* 0x0010b00401007387 */ /* 0x000fe20000100800 */
[----:B------:R-:W-:-:S02]  /*31d0*/  VIADD R11, R0, 0x64 ;  /* 0x00000064000b7836 */ /* 0x000fc40000000000 */
[C---:B--2---:R-:W-:Y:S01]  /*31e0*/  IMAD.HI.U32 R10, R9.reuse, R7, RZ ;  /* 0x00000007090a7227 */ /* 0x044fe200078e00ff */
[----:B------:R0:W-:Y:S03]  /*31f0*/  STL [R1+0x10d0], R2 ;  /* 0x0010d00201007387 */ /* 0x0001e60000100800 */
[----:B------:R-:W-:Y:S02]  /*3200*/  IMAD.MOV R10, RZ, RZ, -R10 ;  /* 0x000000ffff0a7224 */ /* 0x000fe400078e0a0a */
[----:B----4-:R-:W-:-:S04]  /*3210*/  IMAD.HI.U32 R5, R9, R48, RZ ;  /* 0x0000003009057227 */ /* 0x010fc800078e00ff */
[----:B------:R-:W-:Y:S01]  /*3220*/  IMAD R7, R8, R10, R7 ;  /* 0x0000000a08077224 */ /* 0x000fe200078e0207 */
[----:B0-----:R-:W-:Y:S01]  /*3230*/  IABS R2, R2 ;  /* 0x0000000200027213 */ /* 0x001fe20000000000 */
[----:B------:R-:W-:Y:S02]  /*3240*/  IMAD.MOV R5, RZ, RZ, -R5 ;  /* 0x000000ffff057224 */ /* 0x000fe400078e0a05 */
[----:B------:R-:W-:Y:S01]  /*3250*/  VIADD R10, R0, 0x65 ;  /* 0x00000065000a7836 */ /* 0x000fe20000000000 */
[----:B------:R0:W-:Y:S01]  /*3260*/  STL [R1+0x568], R7 ;  /* 0x0005680701007387 */ /* 0x0001e20000100800 */
[----:B------:R-:W-:-:S03]  /*3270*/  IMAD.HI.U32 R4, R9, R2, RZ ;  /* 0x0000000209047227 */ /* 0x000fc600078e00ff */
[----:B------:R1:W-:Y:S01]  /*3280*/  STL [R1+0x570], R6 ;  /* 0x0005700601007387 */ /* 0x0003e20000100800 */
[----:B------:R-:W-:Y:S02]  /*3290*/  IMAD.MOV R4, RZ, RZ, -R4 ;  /* 0x000000ffff047224 */ /* 0x000fe400078e0a04 */
[C---:B------:R-:W-:Y:S02]  /*32a0*/  IMAD R48, R8.reuse, R5, R48 ;  /* 0x0000000508307224 */ /* 0x040fe400078e0230 */
[----:B------:R-:W-:Y:S01]  /*32b0*/  IMAD R2, R8, R4, R2 ;  /* 0x0000000408027224 */ /* 0x000fe200078e0202 */
[----:B------:R-:W-:Y:S01]  /*32c0*/  IABS R4, R10 ;  /* 0x0000000a00047213 */ /* 0x000fe20000000000 */
[C---:B0-----:R-:W-:Y:S02]  /*32d0*/  VIADD R7, R0.reuse, 0x63 ;  /* 0x0000006300077836 */ /* 0x041fe40000000000 */
[----:B------:R-:W-:Y:S01]  /*32e0*/  IMAD.MOV R12, RZ, RZ, -R12 ;  /* 0x000000ffff0c7224 */ /* 0x000fe200078e0a0c */
[----:B------:R0:W-:Y:S01]  /*32f0*/  STL [R1+0x578], R2 ;  /* 0x0005780201007387 */ /* 0x0001e20000100800 */
[----:B------:R-:W-:-:S02]  /*3300*/  VIADD R5, R0, 0x66 ;  /* 0x0000006600057836 */ /* 0x000fc40000000000 */
[----:B-1----:R-:W-:Y:S01]  /*3310*/  VIADD R6, R0, 0x67 ;  /* 0x0000006700067836 */ /* 0x002fe20000000000 */
[----:B------:R1:W-:Y:S01]  /*3320*/  STL [R1+0x1054], R7 ;  /* 0x0010540701007387 */ /* 0x0003e20000100800 */
[----:B------:R-:W-:Y:S02]  /*3330*/  IMAD R49, R8, R12, R49 ;  /* 0x0000000c08317224 */ /* 0x000fe400078e0231 */
[----:B------:R-:W-:Y:S01]  /*3340*/  IMAD.HI.U32 R14, R9, R4, RZ ;  /* 0x00000004090e7227 */ /* 0x000fe200078e00ff */
[----:B------:R2:W-:Y:S01]  /*3350*/  STL [R1+0x10cc], R11 ;  /* 0x0010cc0b01007387 */ /* 0x0005e20000100800 */
[----:B0-----:R-:W-:Y:S02]  /*3360*/  IABS R2, R11 ;  /* 0x0000000b00027213 */ /* 0x001fe40000000000 */
[----:B------:R-:W-:Y:S01]  /*3370*/  IMAD.MOV R14, RZ, RZ, -R14 ;  /* 0x000000ffff0e7224 */ /* 0x000fe200078e0a0e */
[----:B------:R-:W-:Y:S01]  /*3380*/  STL [R1+0x10c8], R10 ;  /* 0x0010c80a01007387 */ /* 0x000fe20000100800 */
[----:B-1----:R-:W-:-:S03]  /*3390*/  IABS R7, R7 ;  /* 0x0000000700077213 */ /* 0x002fc60000000000 */
[----:B------:R0:W-:Y:S01]  /*33a0*/  STL [R1+0x10e8], R5 ;  /* 0x0010e80501007387 */ /* 0x0001e20000100800 */
[----:B--2---:R-:W-:-:S03]  /*33b0*/  IMAD.HI.U32 R11, R9, R2, RZ ;  /* 0x00000002090b7227 */ /* 0x004fc600078e00ff */
[----:B------:R1:W-:Y:S01]  /*33c0*/  STL [R1+0x10f4], R6 ;  /* 0x0010f40601007387 */ /* 0x0003e20000100800 */
[----:B------:R-:W-:Y:S01]  /*33d0*/  IMAD.HI.U32 R12, R9, R7, RZ ;  /* 0x00000007090c7227 */ /* 0x000fe200078e00ff */
[----:B0-----:R-:W-:-:S03]  /*33e0*/  IABS R5, R5 ;  /* 0x0000000500057213 */ /* 0x001fc60000000000 */
[----:B------:R-:W-:Y:S02]  /*33f0*/  IMAD.MOV R12, RZ, RZ, -R12 ;  /* 0x000000ffff0c7224 */ /* 0x000fe400078e0a0c */
[----:B------:R-:W-:Y:S01]  /*3400*/  IMAD.MOV R11, RZ, RZ, -R11 ;  /* 0x000000ffff0b7224 */ /* 0x000fe200078e0a0b */
[----:B-1----:R-:W-:Y:S01]  /*3410*/  IABS R6, R6 ;  /* 0x0000000600067213 */ /* 0x002fe20000000000 */
[----:B------:R-:W-:-:S04]  /*3420*/  IMAD.HI.U32 R13, R9, R5, RZ ;  /* 0x00000005090d7227 */ /* 0x000fc800078e00ff */
[----:B------:R-:W-:-:S04]  /*3430*/  IMAD.HI.U32 R10, R9, R6, RZ ;  /* 0x00000006090a7227 */ /* 0x000fc800078e00ff */
[C---:B------:R-:W-:Y:S02]  /*3440*/  IMAD R12, R8.reuse, R12, R7 ;  /* 0x0000000c080c7224 */ /* 0x040fe400078e0207 */
[C---:B------:R-:W-:Y:S02]  /*3450*/  IMAD R2, R8.reuse, R11, R2 ;  /* 0x0000000b08027224 */ /* 0x040fe400078e0202 */
[----:B------:R-:W-:Y:S01]  /*3460*/  IMAD.MOV R13, RZ, RZ, -R13 ;  /* 0x000000ffff0d7224 */ /* 0x000fe200078e0a0d */
[----:B------:R-:W-:Y:S01]  /*3470*/  STL [R1+0x594], R12 ;  /* 0x0005940c01007387 */ /* 0x000fe20000100800 */
[----:B------:R-:W-:Y:S02]  /*3480*/  IMAD.MOV R10, RZ, RZ, -R10 ;  /* 0x000000ffff0a7224 */ /* 0x000fe400078e0a0a */
[C---:B------:R-:W-:Y:S01]  /*3490*/  IMAD R7, R8.reuse, R14, R4 ;  /* 0x0000000e08077224 */ /* 0x040fe200078e0204 */
[----:B------:R0:W-:Y:S01]  /*34a0*/  STL [R1+0x590], R2 ;  /* 0x0005900201007387 */ /* 0x0001e20000100800 */
[----:B------:R-:W-:-:S02]  /*34b0*/  IMAD R4, R8, R13, R5 ;  /* 0x0000000d08047224 */ /* 0x000fc400078e0205 */
[C---:B------:R-:W-:Y:S01]  /*34c0*/  VIADD R11, R0.reuse, 0x68 ;  /* 0x00000068000b7836 */ /* 0x040fe20000000000 */
[----:B------:R1:W-:Y:S01]  /*34d0*/  STL [R1+0x5a4], R7 ;  /* 0x0005a40701007387 */ /* 0x0003e20000100800 */
[C---:B------:R-:W-:Y:S02]  /*34e0*/  VIADD R5, R0.reuse, 0x6c ;  /* 0x0000006c00057836 */ /* 0x040fe40000000000 */
[----:B------:R-:W-:Y:S01]  /*34f0*/  VIADD R13, R0, 0x73 ;  /* 0x00000073000d7836 */ /* 0x000fe20000000000 */
[----:B------:R2:W-:Y:S01]  /*3500*/  STL [R1+0x5a0], R4 ;  /* 0x0005a00401007387 */ /* 0x0005e20000100800 */
[----:B------:R-:W-:Y:S01]  /*3510*/  IABS R47, R11 ;  /* 0x0000000b002f7213 */ /* 0x000fe20000000000 */
[----:B0-----:R-:W-:Y:S02]  /*3520*/  IMAD R2, R8, R10, R6 ;  /* 0x0000000a08027224 */ /* 0x001fe400078e0206 */
[----:B-1----:R-:W-:-:S03]  /*3530*/  VIADD R7, R0, 0x69 ;  /* 0x0000006900077836 */ /* 0x002fc60000000000 */
[----:B------:R0:W-:Y:S01]  /*3540*/  STL [R1+0x5b0], R2 ;  /* 0x0005b00201007387 */ /* 0x0001e20000100800 */
[----:B------:R-:W-:-:S03]  /*3550*/  IMAD.HI.U32 R12, R9, R47, RZ ;  /* 0x0000002f090c7227 */ /* 0x000fc600078e00ff */
[----:B------:R1:W-:Y:S01]  /*3560*/  STL [R1+0x1084], R11 ;  /* 0x0010840b01007387 */ /* 0x0003e20000100800 */
[C---:B--2---:R-:W-:Y:S01]  /*3570*/  VIADD R4, R0.reuse, 0x6b ;  /* 0x0000006b00047836 */ /* 0x044fe20000000000 */
[----:B------:R-:W-:Y:S01]  /*3580*/  IABS R46, R7 ;  /* 0x00000007002e7213 */ /* 0x000fe20000000000 */
[----:B------:R-:W-:Y:S01]  /*3590*/  IMAD.MOV R12, RZ, RZ, -R12 ;  /* 0x000000ffff0c7224 */ /* 0x000fe200078e0a0c */
[----:B------:R-:W-:Y:S01]  /*35a0*/  STL [R1+0x10ac], R7 ;  /* 0x0010ac0701007387 */ /* 0x000fe20000100800 */
[----:B0-----:R-:W-:Y:S02]  /*35b0*/  VIADD R2, R0, 0x6a ;  /* 0x0000006a00027836 */ /* 0x001fe40000000000 */
[C---:B------:R-:W-:Y:S02]  /*35c0*/  IMAD R47, R8.reuse, R12, R47 ;  /* 0x0000000c082f7224 */ /* 0x040fe400078e022f */
[----:B-1----:R-:W-:Y:S01]  /*35d0*/  IMAD.HI.U32 R11, R9, R46, RZ ;  /* 0x0000002e090b7227 */ /* 0x002fe200078e00ff */
[----:B------:R0:W-:Y:S03]  /*35e0*/  STL [R1+0x10c4], R2 ;  /* 0x0010c40201007387 */ /* 0x0001e60000100800 */
[----:B------:R-:W-:Y:S01]  /*35f0*/  IMAD.MOV R11, RZ, RZ, -R11 ;  /* 0x000000ffff0b7224 */ /* 0x000fe200078e0a0b */
[----:B------:R1:W-:Y:S03]  /*3600*/  STL [R1+0x10e0], R4 ;  /* 0x0010e00401007387 */ /* 0x0003e60000100800 */
[----:B------:R-:W-:Y:S01]  /*3610*/  IMAD R46, R8, R11, R46 ;  /* 0x0000000b082e7224 */ /* 0x000fe200078e022e */
[----:B------:R2:W-:Y:S01]  /*3620*/  STL [R1+0x114c], R5 ;  /* 0x00114c0501007387 */ /* 0x0005e20000100800 */
[----:B------:R-:W-:Y:S01]  /*3630*/  VIADD R11, R0, 0x6f ;  /* 0x0000006f000b7836 */ /* 0x000fe20000000000 */
[----:B0-----:R-:W-:-:S02]  /*3640*/  IABS R2, R2 ;  /* 0x0000000200027213 */ /* 0x001fc40000000000 */
[----:B-1----:R-:W-:-:S03]  /*3650*/  IABS R4, R4 ;  /* 0x0000000400047213 */ /* 0x002fc60000000000 */
[----:B------:R-:W-:Y:S01]  /*3660*/  IMAD.HI.U32 R6, R9, R2, RZ ;  /* 0x0000000209067227 */ /* 0x000fe200078e00ff */
[----:B--2---:R-:W-:-:S03]  /*3670*/  IABS R5, R5 ;  /* 0x0000000500057213 */ /* 0x004fc60000000000 */
[----:B------:R-:W-:-:S04]  /*3680*/  IMAD.HI.U32 R7, R9, R4, RZ ;  /* 0x0000000409077227 */ /* 0x000fc800078e00ff */
[----:B------:R-:W-:Y:S02]  /*3690*/  IMAD.MOV R6, RZ, RZ, -R6 ;  /* 0x000000ffff067224 */ /* 0x000fe400078e0a06 */
[----:B------:R-:W-:-:S04]  /*36a0*/  IMAD.HI.U32 R10, R9, R5, RZ ;  /* 0x00000005090a7227 */ /* 0x000fc800078e00ff */
[----:B------:R-:W-:Y:S02]  /*36b0*/  IMAD.MOV R7, RZ, RZ, -R7 ;  /* 0x000000ffff077224 */ /* 0x000fe400078e0a07 */
[C---:B------:R-:W-:Y:S02]  /*36c0*/  IMAD R6, R8.reuse, R6, R2 ;  /* 0x0000000608067224 */ /* 0x040fe400078e0202 */
[----:B------:R-:W-:Y:S02]  /*36d0*/  IMAD.MOV R10, RZ, RZ, -R10 ;  /* 0x000000ffff0a7224 */ /* 0x000fe400078e0a0a */
[C---:B------:R-:W-:Y:S01]  /*36e0*/  IMAD R4, R8.reuse, R7, R4 ;  /* 0x0000000708047224 */ /* 0x040fe200078e0204 */
[----:B------:R0:W-:Y:S01]  /*36f0*/  STL [R1+0x320], R6 ;  /* 0x0003200601007387 */ /* 0x0001e20000100800 */
[----:B------:R-:W-:Y:S01]  /*3700*/  IMAD R2, R8, R10, R5 ;  /* 0x0000000a08027224 */ /* 0x000fe200078e0205 */
[----:B------:R-:W-:Y:S01]  /*3710*/  IABS R5, R11 ;  /* 0x0000000b00057213 */ /* 0x000fe20000000000 */
[C---:B------:R-:W-:Y:S01]  /*3720*/  VIADD R7, R0.reuse, 0x70 ;  /* 0x0000007000077836 */ /* 0x040fe20000000000 */
[----:B------:R1:W-:Y:S04]  /*3730*/  STL [R1+0x5d0], R4 ;  /* 0x0005d00401007387 */ /* 0x0003e80000100800 */
[----:B------:R2:W-:Y:S01]  /*3740*/  STL [R1+0x5d8], R2 ;  /* 0x0005d80201007387 */ /* 0x0005e20000100800 */
[----:B------:R-:W-:Y:S01]  /*3750*/  IABS R45, R7 ;  /* 0x00000007002d7213 */ /* 0x000fe20000000000 */
[----:B0-----:R-:W-:-:S02]  /*3760*/  VIADD R6, R0, 0x6d ;  /* 0x0000006d00067836 */ /* 0x001fc40000000000 */
[----:B-1----:R-:W-:-:S03]  /*3770*/  VIADD R4, R0, 0x6e ;  /* 0x0000006e00047836 */ /* 0x002fc60000000000 */
[----:B------:R0:W-:Y:S01]  /*3780*/  STL [R1+0x10c0], R6 ;  /* 0x0010c00601007387 */ /* 0x0001e20000100800 */
[----:B------:R-:W-:-:S03]  /*3790*/  IMAD.HI.U32 R12, R9, R45, RZ ;  /* 0x0000002d090c7227 */ /* 0x000fc600078e00ff */
[----:B------:R1:W-:Y:S01]  /*37a0*/  STL [R1+0x10e4], R4 ;  /* 0x0010e40401007387 */ /* 0x0003e20000100800 */
[----:B--2---:R-:W-:Y:S02]  /*37b0*/  VIADD R2, R0, 0x71 ;  /* 0x0000007100027836 */ /* 0x004fe40000000000 */
[----:B------:R-:W-:Y:S01]  /*37c0*/  IMAD.MOV R12, RZ, RZ, -R12 ;  /* 0x000000ffff0c7224 */ /* 0x000fe200078e0a0c */
[----:B------:R2:W-:Y:S01]  /*37d0*/  STL [R1+0x10f0], R11 ;  /* 0x0010f00b01007387 */ /* 0x0005e20000100800 */
[----:B0-----:R-:W-:Y:S02]  /*37e0*/  IABS R6, R6 ;  /* 0x0000000600067213 */ /* 0x001fe40000000000 */
[----:B------:R-:W-:Y:S01]  /*37f0*/  IMAD R45, R8, R12, R45 ;  /* 0x0000000c082d7224 */ /* 0x000fe200078e022d */
[----:B------:R0:W-:Y:S01]  /*3800*/  STL [R1+0x10fc], R7 ;  /* 0x0010fc0701007387 */ /* 0x0001e20000100800 */
[----:B------:R-:W-:Y:S02]  /*3810*/  IABS R44, R2 ;  /* 0x00000002002c7213 */ /* 0x000fe40000000000 */
[----:B-1----:R-:W-:Y:S01]  /*3820*/  IABS R4, R4 ;  /* 0x0000000400047213 */ /* 0x002fe20000000000 */
[----:B------:R1:W-:Y:S01]  /*3830*/  STL [R1+0x1130], R2 ;  /* 0x0011300201007387 */ /* 0x0003e20000100800 */
[----:B--2---:R-:W-:-:S04]  /*3840*/  IMAD.HI.U32 R11, R9, R5, RZ ;  /* 0x00000005090b7227 */ /* 0x004fc800078e00ff */
[----:B0-----:R-:W-:-:S04]  /*3850*/  IMAD.HI.U32 R7, R9, R6, RZ ;  /* 0x0000000609077227 */ /* 0x001fc800078e00ff */
[----:B------:R-:W-:-:S04]  /*3860*/  IMAD.HI.U32 R10, R9, R4, RZ ;  /* 0x00000004090a7227 */ /* 0x000fc800078e00ff */
[----:B------:R-:W-:Y:S02]  /*3870*/  IMAD.MOV R7, RZ, RZ, -R7 ;  /* 0x000000ffff077224 */ /* 0x000fe400078e0a07 */
[----:B------:R-:W-:Y:S02]  /*3880*/  IMAD.MOV R10, RZ, RZ, -R10 ;  /* 0x000000ffff0a7224 */ /* 0x000fe400078e0a0a */
[C---:B------:R-:W-:Y:S02]  /*3890*/  IMAD R7, R8.reuse, R7, R6 ;  /* 0x0000000708077224 */ /* 0x040fe400078e0206 */
[----:B------:R-:W-:Y:S02]  /*38a0*/  IMAD.MOV R11, RZ, RZ, -R11 ;  /* 0x000000ffff0b7224 */ /* 0x000fe400078e0a0b */
[----:B-1----:R-:W-:Y:S01]  /*38b0*/  IMAD.HI.U32 R2, R9, R44, RZ ;  /* 0x0000002c09027227 */ /* 0x002fe200078e00ff */
[----:B------:R0:W-:Y:S03]  /*38c0*/  STL [R1+0x318], R7 ;  /* 0x0003180701007387 */ /* 0x0001e60000100800 */
[----:B------:R-:W-:-:S02]  /*38d0*/  IMAD R6, R8, R10, R4 ;  /* 0x0000000a08067224 */ /* 0x000fc400078e0204 */
[----:B------:R-:W-:Y:S02]  /*38e0*/  IMAD R4, R8, R11, R5 ;  /* 0x0000000b08047224 */ /* 0x000fe400078e0205 */
[----:B------:R-:W-:Y:S01]  /*38f0*/  IMAD.MOV R2, RZ, RZ, -R2 ;  /* 0x000000ffff027224 */ /* 0x000fe200078e0a02 */
[----:B------:R1:W-:Y:S01]  /*3900*/  STL [R1+0x314], R6 ;  /* 0x0003140601007387 */ /* 0x0003e20000100800 */
[C---:B------:R-:W-:Y:S02]  /*3910*/  VIADD R10, R0.reuse, 0x75 ;  /* 0x00000075000a7836 */ /* 0x040fe40000000000 */
[----:B0-----:R-:W-:Y:S01]  /*3920*/  VIADD R7, R0, 0x72 ;  /* 0x0000007200077836 */ /* 0x001fe20000000000 */
[----:B------:R0:W-:Y:S01]  /*3930*/  STL [R1+0x31c], R4 ;  /* 0x00031c0401007387 */ /* 0x0001e20000100800 */
[----:B------:R-:W-:Y:S01]  /*3940*/  IMAD R44, R8, R2, R44 ;  /* 0x00000002082c7224 */ /* 0x000fe200078e022c */
[----:B------:R-:W-:Y:S02]  /*3950*/  IABS R2, R13 ;  /* 0x0000000d00027213 */ /* 0x000fe40000000000 */
[----:B------:R2:W-:Y:S01]  /*3960*/  STL [R1+0x10bc], R7 ;  /* 0x0010bc0701007387 */ /* 0x0005e20000100800 */
[----:B------:R-:W-:Y:S01]  /*3970*/  IABS R5, R10 ;  /* 0x0000000a00057213 */ /* 0x000fe20000000000 */
[----:B-1----:R-:W-:-:S02]  /*3980*/  VIADD R6, R0, 0x76 ;  /* 0x0000007600067836 */ /* 0x002fc40000000000 */
[----:B------:R1:W-:Y:S01]  /*3990*/  STL [R1+0x10dc], R13 ;  /* 0x0010dc0d01007387 */ /* 0x0003e20000100800 */
[----:B------:R-:W-:-:S04]  /*39a0*/  IMAD.HI.U32 R11, R9, R2, RZ ;  /* 0x00000002090b7227 */ /* 0x000fc800078e00ff */
[----:B0-----:R-:W-:Y:S01]  /*39b0*/  VIADD R4, R0, 0x74 ;  /* 0x0000007400047836 */ /* 0x001fe20000000000 */
[----:B--2---:R-:W-:Y:S01]  /*39c0*/  IABS R7, R7 ;  /* 0x0000000700077213 */ /* 0x004fe20000000000 */
[----:B------:R-:W-:-:S03]  /*39d0*/  IMAD.MOV R11, RZ, RZ, -R11 ;  /* 0x000000ffff0b7224 */ /* 0x000fc600078e0a0b */
[----:B------:R0:W-:Y:S01]  /*39e0*/  STL [R1+0x1148], R4 ;  /* 0x0011480401007387 */ /* 0x0001e20000100800 */
[----:B------:R-:W-:-:S03]  /*39f0*/  IMAD.HI.U32 R12, R9, R7, RZ ;  /* 0x00000007090c7227 */ /* 0x000fc600078e00ff */
[----:B------:R-:W-:Y:S01]  /*3a00*/  STL [R1+0x1144], R10 ;  /* 0x0011440a01007387 */ /* 0x000fe20000100800 */
[----:B------:R-:W-:Y:S02]  /*3a10*/  IMAD.MOV R12, RZ, RZ, -R12 ;  /* 0x000000ffff0c7224 */ /* 0x000fe400078e0a0c */
[C---:B-1----:R-:W-:Y:S01]  /*3a20*/  IMAD.HI.U32 R13, R9.reuse, R5, RZ ;  /* 0x00000005090d7227 */ /* 0x042fe200078e00ff */
[----:B------:R1:W-:Y:S01]  /*3a30*/  STL [R1+0x1164], R6 ;  /* 0x0011640601007387 */ /* 0x0003e20000100800 */
[----:B0-----:R-:W-:Y:S02]  /*3a40*/  IABS R4, R4 ;  /* 0x0000000400047213 */ /* 0x001fe40000000000 */
[C---:B------:R-:W-:Y:S02]  /*3a50*/  IMAD R12, R8.reuse, R12, R7 ;  /* 0x0000000c080c7224 */ /* 0x040fe400078e0207 */
[----:B------:R-:W-:Y:S02]  /*3a60*/  IMAD R2, R8, R11, R2 ;  /* 0x0000000b08027224 */ /* 0x000fe400078e0202 */
[----:B------:R-:W-:Y:S01]  /*3a70*/  IMAD.HI.U32 R14, R9, R4, RZ ;  /* 0x00000004090e7227 */ /* 0x000fe200078e00ff */
[----:B------:R-:W-:Y:S01]  /*3a80*/  STL [R1+0x1ac], R12 ;  /* 0x0001ac0c01007387 */ /* 0x000fe20000100800 */
[----:B-1----:R-:W-:-:S02]  /*3a90*/  IABS R6, R6 ;  /* 0x0000000600067213 */ /* 0x002fc40000000000 */
[----:B------:R-:W-:Y:S01]  /*3aa0*/  IMAD.MOV R14, RZ, RZ, -R14 ;  /* 0x000000ffff0e7224 */ /* 0x000fe200078e0a0e */
[----:B------:R0:W-:Y:S01]  /*3ab0*/  STL [R1+0x1cc], R2 ;  /* 0x0001cc0201007387 */ /* 0x0001e20000100800 */
[----:B------:R-:W-:Y:S02]  /*3ac0*/  IMAD.MOV R13, RZ, RZ, -R13 ;  /* 0x000000ffff0d7224 */ /* 0x000fe400078e0a0d */
[----:B------:R-:W-:-:S04]  /*3ad0*/  IMAD.HI.U32 R10, R9, R6, RZ ;  /* 0x00000006090a7227 */ /* 0x000fc800078e00ff */
[----:B------:R-:W-:Y:S02]  /*3ae0*/  IMAD.MOV R10, RZ, RZ, -R10 ;  /* 0x000000ffff0a7224 */ /* 0x000fe400078e0a0a */
[C---:B------:R-:W-:Y:S02]  /*3af0*/  IMAD R7, R8.reuse, R14, R4 ;  /* 0x0000000e08077224 */ /* 0x040fe400078e0204 */
[C---:B------:R-:W-:Y:S02]  /*3b00*/  IMAD R4, R8.reuse, R13, R5 ;  /* 0x0000000d08047224 */ /* 0x040fe400078e0205 */
[----:B0-----:R-:W-:Y:S01]  /*3b10*/  IMAD R2, R8, R10, R6 ;  /* 0x0000000a08027224 */ /* 0x001fe200078e0206 */
[----:B------:R0:W-:Y:S01]  /*3b20*/  STL [R1+0x304], R7 ;  /* 0x0003040701007387 */ /* 0x0001e20000100800 */
[C---:B------:R-:W-:Y:S02]  /*3b30*/  VIADD R11, R0.reuse, 0x77 ;  /* 0x00000077000b7836 */ /* 0x040fe40000000000 */
[----:B------:R-:W-:Y:S01]  /*3b40*/  VIADD R5, R0, 0x79 ;  /* 0x0000007900057836 */ /* 0x000fe20000000000 */
[----:B------:R1:W-:Y:S02]  /*3b50*/  STL [R1+0x30c], R4 ;  /* 0x00030c0401007387 */ /* 0x0003e40000100800 */
[----:B------:R-:W-:-:S02]  /*3b60*/  IABS R10, R11 ;  /* 0x0000000b000a7213 */ /* 0x000fc40000000000 */
[----:B------:R2:W-:Y:S01]  /*3b70*/  STL [R1+0x310], R2 ;  /* 0x0003100201007387 */ /* 0x0005e20000100800 */
[----:B------:R-:W-:Y:S01]  /*3b80*/  IABS R42, R5 ;  /* 0x00000005002a7213 */ /* 0x000fe20000000000 */
[C---:B0-----:R-:W-:Y:S02]  /*3b90*/  VIADD R7, R0.reuse, 0x78 ;  /* 0x0000007800077836 */ /* 0x041fe40000000000 */
[----:B------:R0:W-:Y:S01]  /*3ba0*/  STL [R1+0x10ec], R11 ;  /* 0x0010ec0b01007387 */ /* 0x0001e20000100800 */
[C---:B-1----:R-:W-:Y:S02]  /*3bb0*/  VIADD R4, R0.reuse, 0x7b ;  /* 0x0000007b00047836 */ /* 0x042fe40000000000 */
[----:B------:R-:W-:Y:S01]  /*3bc0*/  IABS R43, R7 ;  /* 0x00000007002b7213 */ /* 0x000fe20000000000 */
[----:B------:R1:W-:Y:S01]  /*3bd0*/  STL [R1+0x10f8], R7 ;  /* 0x0010f80701007387 */ /* 0x0003e20000100800 */
[----:B--2---:R-:W-:-:S03]  /*3be0*/  VIADD R2, R0, 0x7a ;  /* 0x0000007a00027836 */ /* 0x004fc60000000000 */
[----:B------:R-:W-:Y:S01]  /*3bf0*/  STL [R1+0x112c], R5 ;  /* 0x00112c0501007387 */ /* 0x000fe20000100800 */
[----:B------:R-:W-:-:S03]  /*3c00*/  IMAD.HI.U32 R12, R9, R43, RZ ;  /* 0x0000002b090c7227 */ /* 0x000fc600078e00ff */
[----:B------:R2:W-:Y:S01]  /*3c10*/  STL [R1+0x1140], R2 ;  /* 0x0011400201007387 */ /* 0x0005e20000100800 */
[----:B0-----:R-:W-:-:S03]  /*3c20*/  IMAD.HI.U32 R11, R9, R10, RZ ;  /* 0x0000000a090b7227 */ /* 0x001fc600078e00ff */
[----:B------:R0:W-:Y:S01]  /*3c30*/  STL [R1+0x1158], R4 ;  /* 0x0011580401007387 */ /* 0x0001e20000100800 */
[----:B------:R-:W-:Y:S02]  /*3c40*/  IMAD.MOV R11, RZ, RZ, -R11 ;  /* 0x000000ffff0b7224 */ /* 0x000fe400078e0a0b */
[----:B-1----:R-:W-:Y:S01]  /*3c50*/  IMAD.HI.U32 R7, R9, R42, RZ ;  /* 0x0000002a09077227 */ /* 0x002fe200078e00ff */
[----:B--2---:R-:W-:-:S03]  /*3c60*/  IABS R2, R2 ;  /* 0x0000000200027213 */ /* 0x004fc60000000000 */
[----:B------:R-:W-:Y:S02]  /*3c70*/  IMAD R10, R8, R11, R10 ;  /* 0x0000000b080a7224 */ /* 0x000fe400078e020a */
[----:B------:R-:W-:Y:S01]  /*3c80*/  VIADD R11, R0, 0x7c ;  /* 0x0000007c000b7836 */ /* 0x000fe20000000000 */
[----:B0-----:R-:W-:Y:S01]  /*3c90*/  IABS R4, R4 ;  /* 0x0000000400047213 */ /* 0x001fe20000000000 */
[C---:B------:R-:W-:Y:S01]  /*3ca0*/  IMAD.HI.U32 R5, R9.reuse, R2, RZ ;  /* 0x0000000209057227 */ /* 0x040fe200078e00ff */
[----:B------:R0:W-:Y:S03]  /*3cb0*/  STL [R1+0x1a8], R10 ;  /* 0x0001a80a01007387 */ /* 0x0001e60000100800 */
[----:B------:R-:W-:-:S04]  /*3cc0*/  IMAD.HI.U32 R6, R9, R4, RZ ;  /* 0x0000000409067227 */ /* 0x000fc800078e00ff */
[----:B------:R-:W-:Y:S02]  /*3cd0*/  IMAD.MOV R5, RZ, RZ, -R5 ;  /* 0x000000ffff057224 */ /* 0x000fe400078e0a05 */
[----:B------:R-:W-:Y:S02]  /*3ce0*/  IMAD.MOV R6, RZ, RZ, -R6 ;  /* 0x000000ffff067224 */ /* 0x000fe400078e0a06 */
[C---:B------:R-:W-:Y:S02]  /*3cf0*/  IMAD R2, R8.reuse, R5, R2 ;  /* 0x0000000508027224 */ /* 0x040fe400078e0202 */
[----:B------:R-:W-:Y:S01]  /*3d00*/  IMAD R4, R8, R6, R4 ;  /* 0x0000000608047224 */ /* 0x000fe200078e0204 */
[----:B------:R-:W-:Y:S01]  /*3d10*/  IABS R6, R11 ;  /* 0x0000000b00067213 */ /* 0x000fe20000000000 */
[C---:B0-----:R-:W-:Y:S01]  /*3d20*/  VIADD R10, R0.reuse, 0x7e ;  /* 0x0000007e000a7836 */ /* 0x041fe20000000000 */
[----:B------:R0:W-:Y:S01]  /*3d30*/  STL [R1+0x1a0], R2 ;  /* 0x0001a00201007387 */ /* 0x0001e20000100800 */
[----:B------:R-:W-:-:S02]  /*3d40*/  VIADD R5, R0, 0x7f ;  /* 0x0000007f00057836 */ /* 0x000fc40000000000 */
[----:B------:R-:W-:Y:S01]  /*3d50*/  IMAD.MOV R12, RZ, RZ, -R12 ;  /* 0x000000ffff0c7224 */ /* 0x000fe200078e0a0c */
[----:B------:R1:W-:Y:S01]  /*3d60*/  STL [R1+0x1a4], R4 ;  /* 0x0001a40401007387 */ /* 0x0003e20000100800 */
[----:B------:R-:W-:Y:S02]  /*3d70*/  IMAD.MOV R7, RZ, RZ, -R7 ;  /* 0x000000ffff077224 */ /* 0x000fe400078e0a07 */
[C---:B------:R-:W-:Y:S01]  /*3d80*/  IMAD R43, R8.reuse, R12, R43 ;  /* 0x0000000c082b7224 */ /* 0x040fe200078e022b */
[----:B------:R2:W-:Y:S01]  /*3d90*/  STL [R1+0x113c], R11 ;  /* 0x00113c0b01007387 */ /* 0x0005e20000100800 */
[----:B------:R-:W-:Y:S02]  /*3da0*/  IMAD R42, R8, R7, R42 ;  /* 0x00000007082a7224 */ /* 0x000fe400078e022a */
[C---:B0-----:R-:W-:Y:S02]  /*3db0*/  VIADD R2, R0.reuse, 0x7d ;  /* 0x0000007d00027836 */ /* 0x041fe40000000000 */
[----:B------:R-:W-:Y:S01]  /*3dc0*/  VIADD R7, R0, 0x80 ;  /* 0x0000008000077836 */ /* 0x000fe20000000000 */
[----:B-1----:R-:W-:-:S02]  /*3dd0*/  IABS R4, R10 ;  /* 0x0000000a00047213 */ /* 0x002fc40000000000 */
[----:B------:R0:W-:Y:S01]  /*3de0*/  STL [R1+0x1138], R2 ;  /* 0x0011380201007387 */ /* 0x0001e20000100800 */
[C---:B--2---:R-:W-:Y:S01]  /*3df0*/  IMAD.HI.U32 R11, R9.reuse, R6, RZ ;  /* 0x00000006090b7227 */ /* 0x044fe200078e00ff */
[----:B------:R-:W-:Y:S02]  /*3e00*/  IABS R41, R7 ;  /* 0x0000000700297213 */ /* 0x000fe40000000000 */
[----:B------:R1:W-:Y:S01]  /*3e10*/  STL [R1+0x1160], R10 ;  /* 0x0011600a01007387 */ /* 0x0003e20000100800 */
[----:B------:R-:W-:-:S03]  /*3e20*/  IMAD.HI.U32 R13, R9, R4, RZ ;  /* 0x00000004090d7227 */ /* 0x000fc600078e00ff */
[----:B------:R2:W-:Y:S01]  /*3e30*/  STL [R1+0x1174], R5 ;  /* 0x0011740501007387 */ /* 0x0005e20000100800 */
[----:B0-----:R-:W-:Y:S01]  /*3e40*/  IABS R2, R2 ;  /* 0x0000000200027213 */ /* 0x001fe20000000000 */
[----:B------:R-:W-:Y:S02]  /*3e50*/  IMAD.MOV R11, RZ, RZ, -R11 ;  /* 0x000000ffff0b7224 */ /* 0x000fe400078e0a0b */
[----:B------:R0:W-:Y:S01]  /*3e60*/  STL [R1+0x1180], R7 ;  /* 0x0011800701007387 */ /* 0x0001e20000100800 */
[----:B------:R-:W-:Y:S02]  /*3e70*/  IMAD.MOV R13, RZ, RZ, -R13 ;  /* 0x000000ffff0d7224 */ /* 0x000fe400078e0a0d */
[----:B-1----:R-:W-:Y:S01]  /*3e80*/  IMAD.HI.U32 R10, R9, R2, RZ ;  /* 0x00000002090a7227 */ /* 0x002fe200078e00ff */
[----:B--2---:R-:W-:-:S03]  /*3e90*/  IABS R5, R5 ;  /* 0x0000000500057213 */ /* 0x004fc60000000000 */
[----:B------:R-:W-:Y:S02]  /*3ea0*/  IMAD.MOV R10, RZ, RZ, -R10 ;  /* 0x000000ffff0a7224 */ /* 0x000fe400078e0a0a */
[----:B------:R-:W-:Y:S02]  /*3eb0*/  IMAD R11, R8, R11, R6 ;  /* 0x0000000b080b7224 */ /* 0x000fe400078e0206 */
[----:B------:R-:W-:-:S03]  /*3ec0*/  IMAD.HI.U32 R12, R9, R5, RZ ;  /* 0x00000005090c7227 */ /* 0x000fc600078e00ff */
[----:B------:R1:W-:Y:S01]  /*3ed0*/  STL [R1+0x190], R11 ;  /* 0x0001900b01007387 */ /* 0x0003e20000100800 */
[----:B------:R-:W-:Y:S02]  /*3ee0*/  IMAD.MOV R12, RZ, RZ, -R12 ;  /* 0x000000ffff0c7224 */ /* 0x000fe400078e0a0c */
[C---:B------:R-:W-:Y:S02]  /*3ef0*/  IMAD R6, R8.reuse, R10, R2 ;  /* 0x0000000a08067224 */ /* 0x040fe400078e0202 */
[C---:B------:R-:W-:Y:S02]  /*3f00*/  IMAD R4, R8.reuse, R13, R4 ;  /* 0x0000000d08047224 */ /* 0x040fe400078e0204 */
[----:B------:R-:W-:Y:S01]  /*3f10*/  IMAD R2, R8, R12, R5 ;  /* 0x0000000c08027224 */ /* 0x000fe200078e0205 */
[----:B------:R2:W-:Y:S01]  /*3f20*/  STL [R1+0x194], R6 ;  /* 0x0001940601007387 */ /* 0x0005e20000100800 */
[----:B0-----:R-:W-:-:S03]  /*3f30*/  IMAD.HI.U32 R7, R9, R41, RZ ;  /* 0x0000002909077227 */ /* 0x001fc600078e00ff */
[----:B------:R0:W-:Y:S01]  /*3f40*/  STL [R1+0x198], R4 ;  /* 0x0001980401007387 */ /* 0x0001e20000100800 */
[C---:B-1----:R-:W-:Y:S02]  /*3f50*/  VIADD R11, R0.reuse, 0x81 ;  /* 0x00000081000b7836 */ /* 0x042fe40000000000 */
[C---:B------:R-:W-:Y:S01]  /*3f60*/  VIADD R10, R0.reuse, 0x84 ;  /* 0x00000084000a7836 */ /* 0x040fe20000000000 */
[----:B------:R1:W-:Y:S01]  /*3f70*/  STL [R1+0x19c], R2 ;  /* 0x00019c0201007387 */ /* 0x0003e20000100800 */
[----:B------:R-:W-:Y:S01]  /*3f80*/  IMAD.MOV R7, RZ, RZ, -R7 ;  /* 0x000000ffff077224 */ /* 0x000fe200078e0a07 */
[----:B------:R-:W-:Y:S01]  /*3f90*/  IABS R40, R11 ;  /* 0x0000000b00287213 */ /* 0x000fe20000000000 */
[----:B--2---:R-:W-:Y:S01]  /*3fa0*/  VIADD R6, R0, 0x85 ;  /* 0x0000008500067836 */ /* 0x004fe20000000000 */
[----:B------:R2:W-:Y:S01]  /*3fb0*/  STL [R1+0x1128], R11 ;  /* 0x0011280b01007387 */ /* 0x0005e20000100800 */
[----:B------:R-:W-:Y:S01]  /*3fc0*/  IMAD R41, R8, R7, R41 ;  /* 0x0000000708297224 */ /* 0x000fe200078e0229 */
[----:B------:R-:W-:Y:S01]  /*3fd0*/  IABS R5, R10 ;  /* 0x0000000a00057213 */ /* 0x000fe20000000000 */
[----:B0-----:R-:W-:-:S02]  /*3fe0*/  VIADD R4, R0, 0x83 ;  /* 0x0000008300047836 */ /* 0x001fc40000000000 */
[----:B------:R-:W-:-:S04]  /*3ff0*/  IMAD.HI.U32 R13, R9, R40, RZ ;  /* 0x00000028090d7227 */ /* 0x000fc800078e00ff */
[----:B-1----:R-:W-:Y:S02]  /*4000*/  VIADD R2, R0, 0x82 ;  /* 0x0000008200027836 */ /* 0x002fe40000000000 */
[----:B--2---:R-:W-:-:S03]  /*4010*/  IMAD.HI.U32 R11, R9, R5, RZ ;  /* 0x00000005090b7227 */ /* 0x004fc600078e00ff */
[----:B------:R0:W-:Y:S01]  /*4020*/  STL [R1+0x1134], R2 ;  /* 0x0011340201007387 */ /* 0x0001e20000100800 */
[----:B------:R-:W-:Y:S02]  /*4030*/  IMAD.MOV R11, RZ, RZ, -R11 ;  /* 0x000000ffff0b7224 */ /* 0x000fe400078e0a0b */
[----:B------:R-:W-:Y:S01]  /*4040*/  IMAD.MOV R13, RZ, RZ, -R13 ;  /* 0x000000ffff0d7224 */ /* 0x000fe200078e0a0d */
[----:B------:R1:W-:Y:S03]  /*4050*/  STL [R1+0x1154], R4 ;  /* 0x0011540401007387 */ /* 0x0003e60000100800 */
[----:B------:R-:W-:Y:S01]  /*4060*/  IMAD R40, R8, R13, R40 ;  /* 0x0000000d08287224 */ /* 0x000fe200078e0228 */
[----:B------:R2:W-:Y:S01]  /*4070*/  STL [R1+0x11a8], R10 ;  /* 0x0011a80a01007387 */ /* 0x0005e20000100800 */
[----:B0-----:R-:W-:-:S03]  /*4080*/  IABS R2, R2 ;  /* 0x0000000200027213 */ /* 0x001fc60000000000 */
[----:B------:R0:W-:Y:S01]  /*4090*/  STL [R1+0x11a4], R6 ;  /* 0x0011a40601007387 */ /* 0x0001e20000100800 */
[----:B-1----:R-:W-:Y:S01]  /*40a0*/  IABS R4, R4 ;  /* 0x0000000400047213 */ /* 0x002fe20000000000 */
[----:B------:R-:W-:-:S04]  /*40b0*/  IMAD.HI.U32 R7, R9, R2, RZ ;  /* 0x0000000209077227 */ /* 0x000fc800078e00ff */
[----:B--2---:R-:W-:Y:S01]  /*40c0*/  IMAD.HI.U32 R10, R9, R4, RZ ;  /* 0x00000004090a7227 */ /* 0x004fe200078e00ff */
[----:B0-----:R-:W-:-:S03]  /*40d0*/  IABS R6, R6 ;  /* 0x0000000600067213 */ /* 0x001fc60000000000 */
        /* <DEDUP_REMOVED lines=466> */
[----:B-1----:R-:W-:-:S04]  /*5e00*/  IMAD.HI.U32 R7, R9, R22, RZ ;  /* 0x0000001609077227 */ /* 0x002fc800078e00ff */
[----:B------:R-:W-:Y:S01]  /*5e10*/  IMAD.MOV R11, RZ, RZ, -R11 ;  /* 0x000000ffff0b7224 */ /* 0x000fe200078e0a0b */
[----:B--2---:R-:W-:Y:S01]  /*5e20*/  IABS R2, R2 ;  /* 0x0000000200027213 */ /* 0x004fe20000000000 */
[----:B------:R-:W-:Y:S02]  /*5e30*/  IMAD.MOV R7, RZ, RZ, -R7 ;  /* 0x000000ffff077224 */ /* 0x000fe400078e0a07 */
[----:B------:R-:W-:Y:S01]  /*5e40*/  IMAD R10, R8, R11, R10 ;  /* 0x0000000b080a7224 */ /* 0x000fe200078e020a */
[----:B0-----:R-:W-:Y:S01]  /*5e50*/  IABS R4, R4 ;  /* 0x0000000400047213 */ /* 0x001fe20000000000 */
[----:B------:R-:W-:-:S03]  /*5e60*/  IMAD.HI.U32 R5, R9, R2, RZ ;  /* 0x0000000209057227 */ /* 0x000fc600078e00ff */
[----:B------:R0:W-:Y:S01]  /*5e70*/  STL [R1+0x84], R10 ;  /* 0x0000840a01007387 */ /* 0x0001e20000100800 */
[----:B------:R-:W-:-:S04]  /*5e80*/  IMAD.HI.U32 R6, R9, R4, RZ ;  /* 0x0000000409067227 */ /* 0x000fc800078e00ff */
[----:B------:R-:W-:Y:S02]  /*5e90*/  IMAD.MOV R5, RZ, RZ, -R5 ;  /* 0x000000ffff057224 */ /* 0x000fe400078e0a05 */
[----:B------:R-:W-:Y:S02]  /*5ea0*/  IMAD.MOV R6, RZ, RZ, -R6 ;  /* 0x000000ffff067224 */ /* 0x000fe400078e0a06 */
[C---:B------:R-:W-:Y:S02]  /*5eb0*/  IMAD R5, R8.reuse, R5, R2 ;  /* 0x0000000508057224 */ /* 0x040fe400078e0202 */
[C---:B------:R-:W-:Y:S02]  /*5ec0*/  IMAD R2, R8.reuse, R6, R4 ;  /* 0x0000000608027224 */ /* 0x040fe400078e0204 */
[----:B------:R-:W-:Y:S01]  /*5ed0*/  IMAD R22, R8, R7, R22 ;  /* 0x0000000708167224 */ /* 0x000fe200078e0216 */
[----:B------:R1:W-:Y:S01]  /*5ee0*/  STL [R1+0x80], R5 ;  /* 0x0000800501007387 */ /* 0x0003e20000100800 */
[----:B------:R-:W-:-:S02]  /*5ef0*/  VIADD R7, R0, 0xcc ;  /* 0x000000cc00077836 */ /* 0x000fc40000000000 */
[C---:B0-----:R-:W-:Y:S01]  /*5f00*/  VIADD R10, R0.reuse, 0xcf ;  /* 0x000000cf000a7836 */ /* 0x041fe20000000000 */
[----:B------:R0:W-:Y:S01]  /*5f10*/  STL [R1+0x7c], R2 ;  /* 0x00007c0201007387 */ /* 0x0001e20000100800 */
[----:B------:R-:W-:Y:S01]  /*5f20*/  IMAD.MOV R12, RZ, RZ, -R12 ;  /* 0x000000ffff0c7224 */ /* 0x000fe200078e0a0c */
[----:B------:R-:W-:Y:S02]  /*5f30*/  IABS R6, R7 ;  /* 0x0000000700067213 */ /* 0x000fe40000000000 */
[----:B------:R2:W-:Y:S01]  /*5f40*/  STL [R1+0x1298], R7 ;  /* 0x0012980701007387 */ /* 0x0005e20000100800 */
[----:B------:R-:W-:Y:S01]  /*5f50*/  IABS R4, R10 ;  /* 0x0000000a00047213 */ /* 0x000fe20000000000 */
[----:B-1----:R-:W-:Y:S02]  /*5f60*/  VIADD R5, R0, 0xcd ;  /* 0x000000cd00057836 */ /* 0x002fe40000000000 */
[----:B------:R-:W-:Y:S02]  /*5f70*/  IMAD R23, R8, R12, R23 ;  /* 0x0000000c08177224 */ /* 0x000fe400078e0217 */
[----:B0-----:R-:W-:Y:S01]  /*5f80*/  VIADD R2, R0, 0xce ;  /* 0x000000ce00027836 */ /* 0x001fe20000000000 */
        /* <DEDUP_REMOVED lines=11> */
[----:B------:R-:W-:-:S04]  /*6040*/  IMAD.HI.U32 R13, R9, R5, RZ ;  /* 0x00000005090d7227 */ /* 0x000fc800078e00ff */
[----:B--2---:R-:W-:-:S04]  /*6050*/  IMAD.HI.U32 R10, R9, R6, RZ ;  /* 0x00000006090a7227 */ /* 0x004fc800078e00ff */
[----:B------:R-:W-:Y:S02]  /*6060*/  IMAD.MOV R10, RZ, RZ, -R10 ;  /* 0x000000ffff0a7224 */ /* 0x000fe400078e0a0a */
[----:B0-----:R-:W-:-:S04]  /*6070*/  IMAD.HI.U32 R7, R9, R2, RZ ;  /* 0x0000000209077227 */ /* 0x001fc800078e00ff */
[----:B------:R-:W-:Y:S02]  /*6080*/  IMAD R6, R8, R10, R6 ;  /* 0x0000000a08067224 */ /* 0x000fe400078e0206 */
[----:B------:R-:W-:Y:S02]  /*6090*/  IMAD.MOV R13, RZ, RZ, -R13 ;  /* 0x000000ffff0d7224 */ /* 0x000fe400078e0a0d */
[----:B------:R-:W-:Y:S01]  /*60a0*/  IMAD.MOV R7, RZ, RZ, -R7 ;  /* 0x000000ffff077224 */ /* 0x000fe200078e0a07 */
[----:B------:R0:W-:Y:S01]  /*60b0*/  STL [R1+0x78], R6 ;  /* 0x0000780601007387 */ /* 0x0001e20000100800 */
[----:B------:R-:W-:-:S04]  /*60c0*/  IMAD.HI.U32 R12, R9, R19, RZ ;  /* 0x00000013090c7227 */ /* 0x000fc800078e00ff */
[C---:B------:R-:W-:Y:S02]  /*60d0*/  IMAD R2, R8.reuse, R7, R2 ;  /* 0x0000000708027224 */ /* 0x040fe400078e0202 */
[----:B------:R-:W-:Y:S02]  /*60e0*/  IMAD.MOV R12, RZ, RZ, -R12 ;  /* 0x000000ffff0c7224 */ /* 0x000fe400078e0a0c */
[----:B0-----:R-:W-:Y:S02]  /*60f0*/  IMAD R6, R8, R13, R5 ;  /* 0x0000000d08067224 */ /* 0x001fe400078e0205 */
[----:B------:R-:W-:Y:S02]  /*6100*/  VIADD R5, R0, 0xd1 ;  /* 0x000000d100057836 */ /* 0x000fe40000000000 */
[----:B------:R-:W-:Y:S01]  /*6110*/  IMAD R19, R8, R12, R19 ;  /* 0x0000000c08137224 */ /* 0x000fe200078e0213 */
[----:B------:R0:W-:Y:S01]  /*6120*/  STL [R1+0x74], R6 ;  /* 0x0000740601007387 */ /* 0x0001e20000100800 */
[----:B------:R-:W-:Y:S01]  /*6130*/  VIADD R13, R0, 0xd8 ;  /* 0x000000d8000d7836 */ /* 0x000fe20000000000 */
[----:B------:R-:W-:-:S02]  /*6140*/  IABS R18, R5 ;  /* 0x0000000500127213 */ /* 0x000fc40000000000 */
[----:B------:R1:W-:Y:S02]  /*6150*/  STL [R1+0x6c], R2 ;  /* 0x00006c0201007387 */ /* 0x0003e40000100800 */
[----:B------:R-:W-:Y:S01]  /*6160*/  IABS R17, R13 ;  /* 0x0000000d00117213 */ /* 0x000fe20000000000 */
[----:B------:R-:W-:Y:S01]  /*6170*/  IMAD.HI.U32 R12, R9, R18, RZ ;  /* 0x00000012090c7227 */ /* 0x000fe200078e00ff */
[----:B------:R2:W-:Y:S03]  /*6180*/  STL [R1+0x70], R4 ;  /* 0x0000700401007387 */ /* 0x0005e60000100800 */
[C---:B0-----:R-:W-:Y:S01]  /*6190*/  VIADD R6, R0.reuse, 0xd5 ;  /* 0x000000d500067836 */ /* 0x041fe20000000000 */
[----:B------:R0:W-:Y:S01]  /*61a0*/  STL [R1+0x12b0], R5 ;  /* 0x0012b00501007387 */ /* 0x0001e20000100800 */
[----:B------:R-:W-:Y:S02]  /*61b0*/  IMAD.MOV R12, RZ, RZ, -R12 ;  /* 0x000000ffff0c7224 */ /* 0x000fe400078e0a0c */
[----:B-1----:R-:W-:-:S02]  /*61c0*/  VIADD R2, R0, 0xd2 ;  /* 0x000000d200027836 */ /* 0x002fc40000000000 */
[----:B------:R-:W-:Y:S02]  /*61d0*/  IMAD R18, R8, R12, R18 ;  /* 0x0000000c08127224 */ /* 0x000fe400078e0212 */
[C---:B--2---:R-:W-:Y:S01]  /*61e0*/  VIADD R4, R0.reuse, 0xd3 ;  /* 0x000000d300047836 */ /* 0x044fe20000000000 */
[----:B------:R1:W-:Y:S01]  /*61f0*/  STL [R1+0x1290], R2 ;  /* 0x0012900201007387 */ /* 0x0003e20000100800 */
[----:B0-----:R-:W-:-:S03]  /*6200*/  VIADD R5, R0, 0xd4 ;  /* 0x000000d400057836 */ /* 0x001fc60000000000 */
[----:B------:R0:W-:Y:S04]  /*6210*/  STL [R1+0x12ac], R4 ;  /* 0x0012ac0401007387 */ /* 0x0001e80000100800 */
[----:B------:R2:W-:Y:S01]  /*6220*/  STL [R1+0x12d8], R5 ;  /* 0x0012d80501007387 */ /* 0x0005e20000100800 */
[----:B-1----:R-:W-:-:S03]  /*6230*/  IABS R2, R2 ;  /* 0x0000000200027213 */ /* 0x002fc60000000000 */
[----:B------:R1:W-:Y:S01]  /*6240*/  STL [R1+0x12d4], R6 ;  /* 0x0012d40601007387 */ /* 0x0003e20000100800 */
[----:B0-----:R-:W-:Y:S01]  /*6250*/  IABS R4, R4 ;  /* 0x0000000400047213 */ /* 0x001fe20000000000 */
[----:B------:R-:W-:Y:S01]  /*6260*/  IMAD.HI.U32 R10, R9, R2, RZ ;  /* 0x00000002090a7227 */ /* 0x000fe200078e00ff */
[----:B--2---:R-:W-:-:S03]  /*6270*/  IABS R5, R5 ;  /* 0x0000000500057213 */ /* 0x004fc60000000000 */
[----:B------:R-:W-:Y:S02]  /*6280*/  IMAD.MOV R10, RZ, RZ, -R10 ;  /* 0x000000ffff0a7224 */ /* 0x000fe400078e0a0a */
[----:B------:R-:W-:Y:S01]  /*6290*/  IMAD.HI.U32 R7, R9, R4, RZ ;  /* 0x0000000409077227 */ /* 0x000fe200078e00ff */
[----:B-1----:R-:W-:-:S03]  /*62a0*/  IABS R6, R6 ;  /* 0x0000000600067213 */ /* 0x002fc60000000000 */
[----:B------:R-:W-:Y:S02]  /*62b0*/  IMAD R2, R8, R10, R2 ;  /* 0x0000000a08027224 */ /* 0x000fe400078e0202 */
[----:B------:R-:W-:Y:S02]  /*62c0*/  IMAD.MOV R7, RZ, RZ, -R7 ;  /* 0x000000ffff077224 */ /* 0x000fe400078e0a07 */
[C---:B------:R-:W-:Y:S01]  /*62d0*/  IMAD.HI.U32 R11, R9.reuse, R5, RZ ;  /* 0x00000005090b7227 */ /* 0x040fe200078e00ff */
[----:B------:R0:W-:Y:S03]  /*62e0*/  STL [R1+0x5c], R2 ;  /* 0x00005c0201007387 */ /* 0x0001e60000100800 */
[----:B------:R-:W-:Y:S01]  /*62f0*/  IMAD.HI.U32 R12, R9, R6, RZ ;  /* 0x00000006090c7227 */ /* 0x000fe200078e00ff */
[----:B------:R-:W-:Y:S03]  /*6300*/  STL [R1+0x12c0], R13 ;  /* 0x0012c00d01007387 */ /* 0x000fe60000100800 */
[----:B------:R-:W-:-:S02]  /*6310*/  IMAD.MOV R11, RZ, RZ, -R11 ;  /* 0x000000ffff0b7224 */ /* 0x000fc400078e0a0b */
[----:B------:R-:W-:Y:S02]  /*6320*/  IMAD.MOV R12, RZ, RZ, -R12 ;  /* 0x000000ffff0c7224 */ /* 0x000fe400078e0a0c */
[C---:B0-----:R-:W-:Y:S02]  /*6330*/  IMAD R2, R8.reuse, R7, R4 ;  /* 0x0000000708027224 */ /* 0x041fe400078e0204 */
[C---:B------:R-:W-:Y:S01]  /*6340*/  IMAD R4, R8.reuse, R11, R5 ;  /* 0x0000000b08047224 */ /* 0x040fe200078e0205 */
[----:B------:R-:W-:Y:S01]  /*6350*/  ISETP.GT.U32.AND P4, PT, R8, R70, PT ;  /* 0x000000460800720c */ /* 0x000fe20003f84070 */
[--C-:B------:R-:W-:Y:S01]  /*6360*/  @!P1 IMAD.IADD R73, R73, 0x1, -R8.reuse ;  /* 0x0000000149499824 */ /* 0x100fe200078e0a08 */
[----:B------:R0:W-:Y:S01]  /*6370*/  STL [R1+0x58], R2 ;  /* 0x0000580201007387 */ /* 0x0001e20000100800 */
[--C-:B------:R-:W-:Y:S02]  /*6380*/  @!P5 IMAD.IADD R71, R71, 0x1, -R8.reuse ;  /* 0x000000014747d824 */ /* 0x100fe400078e0a08 */
[----:B------:R-:W-:Y:S01]  /*6390*/  @!P2 IMAD.IADD R75, R75, 0x1, -R8 ;  /* 0x000000014b4ba824 */ /* 0x000fe200078e0a08 */
[----:B------:R1:W-:Y:S01]  /*63a0*/  STL [R1+0x54], R4 ;  /* 0x0000540401007387 */ /* 0x0003e20000100800 */
[----:B------:R-:W-:-:S02]  /*63b0*/  VIADD R10, R0, 0xd9 ;  /* 0x000000d9000a7836 */ /* 0x000fc40000000000 */
[C---:B------:R-:W-:Y:S02]  /*63c0*/  VIADD R5, R0.reuse, 0xe1 ;  /* 0x000000e100057836 */ /* 0x040fe40000000000 */
[----:B------:R-:W-:Y:S01]  /*63d0*/  VIADD R7, R0, 0xe0 ;  /* 0x000000e000077836 */ /* 0x000fe20000000000 */
[C---:B------:R-:W-:Y:S01]  /*63e0*/  ISETP.GT.U32.AND P1, PT, R8.reuse, R69, PT ;  /* 0x000000450800720c */ /* 0x040fe20003f24070 */
[----:B0-----:R-:W-:Y:S01]  /*63f0*/  IMAD R2, R8, R12, R6 ;  /* 0x0000000c08027224 */ /* 0x001fe200078e0206 */
[----:B------:R-:W-:Y:S01]  /*6400*/  IABS R16, R10 ;  /* 0x0000000a00107213 */ /* 0x000fe20000000000 */
[----:B------:R-:W-:Y:S01]  /*6410*/  @!P4 IMAD.IADD R70, R70, 0x1, -R8 ;  /* 0x000000014646c824 */ /* 0x000fe200078e0a08 */
[----:B------:R-:W-:Y:S01]  /*6420*/  IABS R14, R5 ;  /* 0x00000005000e7213 */ /* 0x000fe20000000000 */
[----:B-1----:R-:W-:Y:S01]  /*6430*/  IMAD.HI.U32 R4, R9, R17, RZ ;  /* 0x0000001109047227 */ /* 0x002fe200078e00ff */
[----:B------:R0:W-:Y:S03]  /*6440*/  STL [R1+0x50], R2 ;  /* 0x0000500201007387 */ /* 0x0001e60000100800 */
[----:B------:R-:W-:Y:S01]  /*6450*/  IMAD.MOV R4, RZ, RZ, -R4 ;  /* 0x000000ffff047224 */ /* 0x000fe200078e0a04 */
[----:B------:R-:W-:Y:S01]  /*6460*/  ISETP.GT.U32.AND P4, PT, R8, R71, PT ;  /* 0x000000470800720c */ /* 0x000fe20003f84070 */
[----:B------:R1:W-:Y:S01]  /*6470*/  STL [R1+0x1284], R10 ;  /* 0x0012840a01007387 */ /* 0x0003e20000100800 */
[----:B------:R-:W-:-:S02]  /*6480*/  VIADD R12, R0, 0xe9 ;  /* 0x000000e9000c7836 */ /* 0x000fc40000000000 */
[----:B------:R-:W-:Y:S01]  /*6490*/  IMAD R17, R8, R4, R17 ;  /* 0x0000000408117224 */ /* 0x000fe200078e0211 */
[----:B------:R-:W-:Y:S01]  /*64a0*/  STL [R1+0x12d0], R7 ;  /* 0x0012d00701007387 */ /* 0x000fe20000100800 */
[----:B0-----:R-:W-:Y:S01]  /*64b0*/  LEA R2, R15, UR4, 0x8 ;  /* 0x000000040f027c11 */ /* 0x001fe2000f8e40ff */
[----:B------:R-:W-:Y:S01]  /*64c0*/  @!P1 IMAD.IADD R69, R69, 0x1, -R8 ;  /* 0x0000000145459824 */ /* 0x000fe200078e0a08 */
[----:B------:R-:W-:Y:S01]  /*64d0*/  IABS R15, R7 ;  /* 0x00000007000f7213 */ /* 0x000fe20000000000 */
[----:B------:R0:W-:Y:S01]  /*64e0*/  STL [R1+0x12dc], R5 ;  /* 0x0012dc0501007387 */ /* 0x0001e20000100800 */
[----:B------:R-:W-:Y:S02]  /*64f0*/  VIADD R11, R0, 0xf0 ;  /* 0x000000f0000b7836 */ /* 0x000fe40000000000 */
[----:B------:R-:W-:Y:S01]  /*6500*/  IMAD.IADD R83, R21, 0x1, R2 ;  /* 0x0000000115537824 */ /* 0x000fe200078e0202 */
[C---:B------:R-:W-:Y:S01]  /*6510*/  ISETP.GT.U32.AND P1, PT, R8.reuse, R70, PT ;  /* 0x000000460800720c */ /* 0x040fe20003f24070 */
[----:B------:R-:W-:Y:S01]  /*6520*/  @!P4 IMAD.IADD R71, R71, 0x1, -R8 ;  /* 0x000000014747c824 */ /* 0x000fe200078e0a08 */
[----:B------:R-:W-:Y:S01]  /*6530*/  ISETP.GT.U32.AND P5, PT, R8, R69, PT ;  /* 0x000000450800720c */ /* 0x000fe20003fa4070 */
[----:B-1----:R-:W-:Y:S01]  /*6540*/  VIADD R10, R0, 0xe8 ;  /* 0x000000e8000a7836 */ /* 0x002fe20000000000 */
[----:B------:R-:W-:Y:S01]  /*6550*/  IABS R2, R83 ;  /* 0x0000005300027213 */ /* 0x000fe20000000000 */
[----:B------:R-:W-:Y:S01]  /*6560*/  STL [R1+0xf28], R83 ;  /* 0x000f285301007387 */ /* 0x000fe20000100800 */
[----:B------:R-:W-:Y:S01]  /*6570*/  ISETP.GE.AND P6, PT, R83, RZ, PT ;  /* 0x000000ff5300720c */ /* 0x000fe20003fc6270 */
[----:B0-----:R-:W-:Y:S01]  /*6580*/  IMAD.HI.U32 R5, R9, R14, RZ ;  /* 0x0000000e09057227 */ /* 0x001fe200078e00ff */
[----:B------:R-:W-:Y:S01]  /*6590*/  ISETP.GT.U32.AND P4, PT, R8, R66, PT ;  /* 0x000000420800720c */ /* 0x000fe20003f84070 */
[----:B------:R0:W-:Y:S01]  /*65a0*/  STL [R1+0x12cc], R10 ;  /* 0x0012cc0a01007387 */ /* 0x0001e20000100800 */
[----:B------:R-:W-:Y:S01]  /*65b0*/  IABS R13, R10 ;  /* 0x0000000a000d7213 */ /* 0x000fe20000000000 */
[----:B------:R-:W-:-:S02]  /*65c0*/  IMAD.HI.U32 R4, R74, R2, RZ ;  /* 0x000000024a047227 */ /* 0x000fc400078e00ff */
[----:B------:R-:W-:Y:S02]  /*65d0*/  STL [R1+0x1280], R12 ;  /* 0x0012800c01007387 */ /* 0x000fe40000100800 */
[----:B------:R-:W-:Y:S02]  /*65e0*/  IMAD.MOV R4, RZ, RZ, -R4 ;  /* 0x000000ffff047224 */ /* 0x000fe400078e0a04 */
[----:B------:R-:W-:Y:S01]  /*65f0*/  @!P1 IMAD.IADD R70, R70, 0x1, -R8 ;  /* 0x0000000146469824 */ /* 0x000fe200078e0a08 */
[----:B------:R1:W-:Y:S01]  /*6600*/  STL [R1+0x1274], R11 ;  /* 0x0012740b01007387 */ /* 0x0003e20000100800 */
[----:B------:R-:W-:Y:S01]  /*6610*/  IMAD R2, R3, R4, R2 ;  /* 0x0000000403027224 */ /* 0x000fe200078e0202 */
[----:B------:R-:W-:Y:S01]  /*6620*/  ISETP.GT.U32.AND P1, PT, R8, R79, PT ;  /* 0x0000004f0800720c */ /* 0x000fe20003f24070 */
[--C-:B------:R-:W-:Y:S02]  /*6630*/  @!P4 IMAD.IADD R66, R66, 0x1, -R8.reuse ;  /* 0x000000014242c824 */ /* 0x100fe400078e0a08 */
[----:B------:R-:W-:Y:S01]  /*6640*/  @!P5 IMAD.IADD R69, R69, 0x1, -R8 ;  /* 0x000000014545d824 */ /* 0x000fe200078e0a08 */
[----:B------:R-:W-:Y:S01]  /*6650*/  ISETP.GT.U32.AND P0, PT, R3, R2, PT ;  /* 0x000000020300720c */ /* 0x000fe20003f04070 */
[----:B0-----:R-:W-:Y:S01]  /*6660*/  VIADD R10, R0, 0xf1 ;  /* 0x000000f1000a7836 */ /* 0x001fe20000000000 */
[C---:B------:R-:W-:Y:S01]  /*6670*/  ISETP.GT.U32.AND P4, PT, R8.reuse, R61, PT ;  /* 0x0000003d0800720c */ /* 0x040fe20003f84070 */
[----:B------:R-:W-:Y:S01]  /*6680*/  IMAD.HI.U32 R4, R9, R13, RZ ;  /* 0x0000000d09047227 */ /* 0x000fe200078e00ff */
[----:B------:R-:W-:-:S02]  /*6690*/  ISETP.GT.U32.AND P5, PT, R8, R64, PT ;  /* 0x000000400800720c */ /* 0x000fc40003fa4070 */
[----:B------:R-:W-:Y:S01]  /*66a0*/  IABS R74, R10 ;  /* 0x0000000a004a7213 */ /* 0x000fe20000000000 */
[----:B------:R-:W-:Y:S01]  /*66b0*/  IMAD.MOV R5, RZ, RZ, -R5 ;  /* 0x000000ffff057224 */ /* 0x000fe200078e0a05 */
[----:B-1----:R-:W-:Y:S01]  /*66c0*/  IABS R11, R11 ;  /* 0x0000000b000b7213 */ /* 0x002fe20000000000 */
[----:B------:R-:W-:Y:S01]  /*66d0*/  @!P1 IMAD.IADD R79, R79, 0x1, -R8 ;  /* 0x000000014f4f9824 */ /* 0x000fe200078e0a08 */
[----:B------:R-:W-:Y:S01]  /*66e0*/  IABS R12, R12 ;  /* 0x0000000c000c7213 */ /* 0x000fe20000000000 */
[----:B------:R-:W-:-:S04]  /*66f0*/  IMAD.HI.U32 R7, R9, R16, RZ ;  /* 0x0000001009077227 */ /* 0x000fc800078e00ff */
[----:B------:R-:W-:Y:S01]  /*6700*/  @!P0 IMAD.IADD R2, R2, 0x1, -R3 ;  /* 0x0000000102028824 */ /* 0x000fe200078e0a03 */
[C---:B------:R-:W-:Y:S01]  /*6710*/  ISETP.GT.U32.AND P0, PT, R8.reuse, R72, PT ;  /* 0x000000480800720c */ /* 0x040fe20003f04070 */
[--C-:B------:R-:W-:Y:S01]  /*6720*/  @!P4 IMAD.IADD R61, R61, 0x1, -R8.reuse ;  /* 0x000000013d3dc824 */ /* 0x100fe200078e0a08 */
[----:B------:R-:W-:Y:S01]  /*6730*/  ISETP.GT.U32.AND P1, PT, R8, R60, PT ;  /* 0x0000003c0800720c */ /* 0x000fe20003f24070 */
[----:B------:R-:W-:Y:S01]  /*6740*/  @!P5 IMAD.IADD R64, R64, 0x1, -R8 ;  /* 0x000000014040d824 */ /* 0x000fe200078e0a08 */
[----:B------:R-:W-:Y:S01]  /*6750*/  ISETP.GT.U32.AND P3, PT, R3, R2, PT ;  /* 0x000000020300720c */ /* 0x000fe20003f64070 */
[----:B------:R-:W-:Y:S01]  /*6760*/  IMAD.MOV R4, RZ, RZ, -R4 ;  /* 0x000000ffff047224 */ /* 0x000fe200078e0a04 */
[----:B------:R0:W-:Y:S01]  /*6770*/  STL [R1+0x122c], R10 ;  /* 0x00122c0a01007387 */ /* 0x0001e20000100800 */
[----:B------:R-:W-:Y:S02]  /*6780*/  IMAD R14, R8, R5, R14 ;  /* 0x00000005080e7224 */ /* 0x000fe400078e020e */
[----:B------:R-:W-:-:S02]  /*6790*/  VIADD R5, R0, 0xf8 ;  /* 0x000000f800057836 */ /* 0x000fc40000000000 */
[----:B------:R-:W-:Y:S02]  /*67a0*/  IMAD.MOV R7, RZ, RZ, -R7 ;  /* 0x000000ffff077224 */ /* 0x000fe400078e0a07 */
[--C-:B------:R-:W-:Y:S01]  /*67b0*/  @!P0 IMAD.IADD R72, R72, 0x1, -R8.reuse ;  /* 0x0000000148488824 */ /* 0x100fe200078e0a08 */
[----:B------:R-:W-:Y:S01]  /*67c0*/  ISETP.GT.U32.AND P0, PT, R8, R73, PT ;  /* 0x000000490800720c */ /* 0x000fe20003f04070 */
[----:B------:R-:W-:Y:S01]  /*67d0*/  @!P1 IMAD.IADD R60, R60, 0x1, -R8 ;  /* 0x000000013c3c9824 */ /* 0x000fe200078e0a08 */
[----:B------:R1:W-:Y:S01]  /*67e0*/  STL [R1+0x1228], R5 ;  /* 0x0012280501007387 */ /* 0x0003e20000100800 */
[----:B------:R-:W-:Y:S01]  /*67f0*/  @!P3 IMAD.IADD R2, R2, 0x1, -R3 ;  /* 0x000000010202b824 */ /* 0x000fe200078e0a03 */
[----:B------:R-:W-:Y:S01]  /*6800*/  ISETP.NE.AND P3, PT, R20, RZ, PT ;  /* 0x000000ff1400720c */ /* 0x000fe20003f65270 */
[C---:B------:R-:W-:Y:S01]  /*6810*/  IMAD R13, R8.reuse, R4, R13 ;  /* 0x00000004080d7224 */ /* 0x040fe200078e020d */
[C---:B------:R-:W-:Y:S01]  /*6820*/  ISETP.GT.U32.AND P2, PT, R8.reuse, R72, PT ;  /* 0x000000480800720c */ /* 0x040fe20003f44070 */
[----:B------:R-:W-:Y:S01]  /*6830*/  @!P6 IMAD.MOV R2, RZ, RZ, -R2 ;  /* 0x000000ffff02e224 */ /* 0x000fe200078e0a02 */
[C---:B------:R-:W-:Y:S01]  /*6840*/  ISETP.GT.U32.AND P6, PT, R8.reuse, R75, PT ;  /* 0x0000004b0800720c */ /* 0x040fe20003fc4070 */
[----:B------:R-:W-:Y:S01]  /*6850*/  IMAD.HI.U32 R4, R9, R74, RZ ;  /* 0x0000004a09047227 */ /* 0x000fe200078e00ff */
[----:B0-----:R-:W-:Y:S01]  /*6860*/  IABS R10, R5 ;  /* 0x00000005000a7213 */ /* 0x001fe20000000000 */
[----:B------:R0:W5:Y:S02]  /*6870*/  LDL.LU R83, [R1+0x12e4] ;  /* 0x0012e40001537983 */ /* 0x0001640000300800 */
[----:B------:R-:W-:Y:S01]  /*6880*/  @!P0 IMAD.IADD R73, R73, 0x1, -R8 ;  /* 0x0000000149498824 */ /* 0x000fe200078e0a08 */
[C---:B------:R-:W-:Y:S01]  /*6890*/  ISETP.GT.U32.AND P0, PT, R8.reuse, R68, PT ;  /* 0x000000440800720c */ /* 0x040fe20003f04070 */
[----:B------:R-:W-:-:S02]  /*68a0*/  IMAD R16, R8, R7, R16 ;  /* 0x0000000708107224 */ /* 0x000fc400078e0210 */
[----:B------:R-:W-:Y:S01]  /*68b0*/  @!P3 LOP3.LUT R2, RZ, R20, RZ, 0x33, !PT ;  /* 0x00000014ff02b212 */ /* 0x000fe200078e33ff */
[----:B-1----:R-:W-:Y:S01]  /*68c0*/  IMAD.HI.U32 R5, R9, R11, RZ ;  /* 0x0000000b09057227 */ /* 0x002fe200078e00ff */
[C---:B------:R-:W-:Y:S01]  /*68d0*/  ISETP.GT.U32.AND P3, PT, R8.reuse, R76, PT ;  /* 0x0000004c0800720c */ /* 0x040fe20003f64070 */
[----:B------:R-:W1:Y:S02]  /*68e0*/  LDC R7, c[0x0][0x3a0] ;  /* 0x0000e800ff077b82 */ /* 0x000e640000000800 */
[--C-:B------:R-:W-:Y:S01]  /*68f0*/  @!P6 IMAD.IADD R75, R75, 0x1, -R8.reuse ;  /* 0x000000014b4be824 */ /* 0x100fe200078e0a08 */
[----:B------:R-:W-:Y:S01]  /*6900*/  ISETP.GT.U32.AND P6, PT, R8, R67, PT ;  /* 0x000000430800720c */ /* 0x000fe20003fc4070 */
[----:B------:R-:W-:Y:S01]  /*6910*/  @!P2 IMAD.IADD R72, R72, 0x1, -R8 ;  /* 0x000000014848a824 */ /* 0x000fe200078e0a08 */
[----:B------:R-:W-:Y:S01]  /*6920*/  ISETP.GT.U32.AND P1, PT, R8, R64, PT ;  /* 0x000000400800720c */ /* 0x000fe20003f24070 */
[----:B------:R-:W-:Y:S02]  /*6930*/  IMAD.MOV R4, RZ, RZ, -R4 ;  /* 0x000000ffff047224 */ /* 0x000fe400078e0a04 */
[----:B------:R-:W-:Y:S01]  /*6940*/  @!P0 IMAD.IADD R68, R68, 0x1, -R8 ;  /* 0x0000000144448824 */ /* 0x000fe200078e0a08 */
[----:B------:R-:W-:Y:S01]  /*6950*/  ISETP.GT.U32.AND P0, PT, R8, R78, PT ;  /* 0x0000004e0800720c */ /* 0x000fe20003f04070 */
[----:B------:R-:W-:-:S02]  /*6960*/  IMAD.MOV R5, RZ, RZ, -R5 ;  /* 0x000000ffff057224 */ /* 0x000fc400078e0a05 */
[----:B------:R-:W-:Y:S01]  /*6970*/  @!P3 IMAD.IADD R76, R76, 0x1, -R8 ;  /* 0x000000014c4cb824 */ /* 0x000fe200078e0a08 */
[C---:B------:R-:W-:Y:S01]  /*6980*/  ISETP.GT.U32.AND P3, PT, R8.reuse, R65, PT ;  /* 0x000000410800720c */ /* 0x040fe20003f64070 */
[C---:B------:R-:W-:Y:S01]  /*6990*/  IMAD R74, R8.reuse, R4, R74 ;  /* 0x00000004084a7224 */ /* 0x040fe200078e024a */
[C---:B------:R-:W-:Y:S01]  /*69a0*/  ISETP.GT.U32.AND P2, PT, R8.reuse, R77, PT ;  /* 0x0000004d0800720c */ /* 0x040fe20003f44070 */
[--C-:B------:R-:W-:Y:S01]  /*69b0*/  @!P6 IMAD.IADD R67, R67, 0x1, -R8.reuse ;  /* 0x000000014343e824 */ /* 0x100fe200078e0a08 */
[----:B------:R-:W-:Y:S01]  /*69c0*/  ISETP.GT.U32.AND P6, PT, R8, R62, PT ;  /* 0x0000003e0800720c */ /* 0x000fe20003fc4070 */
[----:B------:R-:W-:Y:S01]  /*69d0*/  @!P1 IMAD.IADD R64, R64, 0x1, -R8 ;  /* 0x0000000140409824 */ /* 0x000fe200078e0a08 */
[----:B------:R-:W-:Y:S01]  /*69e0*/  ISETP.GT.U32.AND P5, PT, R8, R68, PT ;  /* 0x000000440800720c */ /* 0x000fe20003fa4070 */
[----:B------:R-:W-:-:S04]  /*69f0*/  IMAD.HI.U32 R6, R9, R15, RZ ;  /* 0x0000000f09067227 */ /* 0x000fc800078e00ff */
[--C-:B------:R-:W-:Y:S01]  /*6a00*/  @!P0 IMAD.IADD R78, R78, 0x1, -R8.reuse ;  /* 0x000000014e4e8824 */ /* 0x100fe200078e0a08 */
[C---:B------:R-:W-:Y:S01]  /*6a10*/  ISETP.GT.U32.AND P0, PT, R8.reuse, R67, PT ;  /* 0x000000430800720c */ /* 0x040fe20003f04070 */
[--C-:B------:R-:W-:Y:S02]  /*6a20*/  @!P3 IMAD.IADD R65, R65, 0x1, -R8.reuse ;  /* 0x000000014141b824 */ /* 0x100fe400078e0a08 */
[--C-:B------:R-:W-:Y:S01]  /*6a30*/  @!P2 IMAD.IADD R77, R77, 0x1, -R8.reuse ;  /* 0x000000014d4da824 */ /* 0x100fe200078e0a08 */
[----:B------:R-:W-:Y:S01]  /*6a40*/  ISETP.GT.U32.AND P2, PT, R8, R63, PT ;  /* 0x0000003f0800720c */ /* 0x000fe20003f44070 */
[--C-:B------:R-:W-:Y:S01]  /*6a50*/  @!P6 IMAD.IADD R62, R62, 0x1, -R8.reuse ;  /* 0x000000013e3ee824 */ /* 0x100fe200078e0a08 */
[----:B------:R-:W-:Y:S01]  /*6a60*/  ISETP.GT.U32.AND P4, PT, R8, R65, PT ;  /* 0x000000410800720c */ /* 0x000fe20003f84070 */
[----:B------:R-:W-:Y:S01]  /*6a70*/  @!P5 IMAD.IADD R68, R68, 0x1, -R8 ;  /* 0x000000014444d824 */ /* 0x000fe200078e0a08 */
[----:B------:R-:W-:Y:S01]  /*6a80*/  ISETP.GT.U32.AND P3, PT, R8, R59, PT ;  /* 0x0000003b0800720c */ /* 0x000fe20003f64070 */
[----:B------:R-:W-:-:S02]  /*6a90*/  VIADD R4, R0, 0xf9 ;  /* 0x000000f900047836 */ /* 0x000fc40000000000 */
[C---:B------:R-:W-:Y:S02]  /*6aa0*/  IMAD R11, R8.reuse, R5, R11 ;  /* 0x00000005080b7224 */ /* 0x040fe400078e020b */
[----:B------:R-:W-:Y:S01]  /*6ab0*/  @!P0 IMAD.IADD R67, R67, 0x1, -R8 ;  /* 0x0000000143438824 */ /* 0x000fe200078e0a08 */
[----:B------:R-:W-:Y:S01]  /*6ac0*/  ISETP.GT.U32.AND P0, PT, R8, R62, PT ;  /* 0x0000003e0800720c */ /* 0x000fe20003f04070 */
[----:B------:R-:W-:-:S04]  /*6ad0*/  IMAD.HI.U32 R5, R9, R10, RZ ;  /* 0x0000000a09057227 */ /* 0x000fc800078e00ff */
[--C-:B------:R-:W-:Y:S01]  /*6ae0*/  @!P2 IMAD.IADD R63, R63, 0x1, -R8.reuse ;  /* 0x000000013f3fa824 */ /* 0x100fe200078e0a08 */
[C---:B------:R-:W-:Y:S01]  /*6af0*/  ISETP.GT.U32.AND P2, PT, R8.reuse, R58, PT ;  /* 0x0000003a0800720c */ /* 0x040fe20003f44070 */
[--C-:B------:R-:W-:Y:S01]  /*6b00*/  @!P4 IMAD.IADD R65, R65, 0x1, -R8.reuse ;  /* 0x000000014141c824 */ /* 0x100fe200078e0a08 */
[C---:B------:R-:W-:Y:S01]  /*6b10*/  ISETP.GT.U32.AND P4, PT, R8.reuse, R60, PT ;  /* 0x0000003c0800720c */ /* 0x040fe20003f84070 */
[----:B------:R-:W-:Y:S01]  /*6b20*/  @!P3 IMAD.IADD R59, R59, 0x1, -R8 ;  /* 0x000000013b3bb824 */ /* 0x000fe200078e0a08 */
[C---:B------:R-:W-:Y:S01]  /*6b30*/  ISETP.GT.U32.AND P6, PT, R8.reuse, R66, PT ;  /* 0x000000420800720c */ /* 0x040fe20003fc4070 */
[----:B------:R-:W-:Y:S01]  /*6b40*/  IMAD.MOV R6, RZ, RZ, -R6 ;  /* 0x000000ffff067224 */ /* 0x000fe200078e0a06 */
[C---:B------:R-:W-:Y:S02]  /*6b50*/  ISETP.GT.U32.AND P3, PT, R8.reuse, R63, PT ;  /* 0x0000003f0800720c */ /* 0x040fe40003f64070 */
[----:B------:R-:W-:Y:S01]  /*6b60*/  ISETP.GT.U32.AND P5, PT, R8, R80, PT ;  /* 0x000000500800720c */ /* 0x000fe20003fa4070 */
[----:B------:R-:W-:Y:S01]  /*6b70*/  @!P0 IMAD.IADD R62, R62, 0x1, -R8 ;  /* 0x000000013e3e8824 */ /* 0x000fe200078e0a08 */
[----:B------:R-:W-:-:S02]  /*6b80*/  ISETP.GT.U32.AND P1, PT, R8, R59, PT ;  /* 0x0000003b0800720c */ /* 0x000fc40003f24070 */
[----:B------:R-:W-:Y:S01]  /*6b90*/  IABS R20, R4 ;  /* 0x0000000400147213 */ /* 0x000fe20000000000 */
[--C-:B------:R-:W-:Y:S01]  /*6ba0*/  @!P2 IMAD.IADD R58, R58, 0x1, -R8.reuse ;  /* 0x000000013a3aa824 */ /* 0x100fe200078e0a08 */
[----:B------:R-:W-:Y:S01]  /*6bb0*/  ISETP.GT.U32.AND P0, PT, R8, R56, PT ;  /* 0x000000380800720c */ /* 0x000fe20003f04070 */
[--C-:B------:R-:W-:Y:S01]  /*6bc0*/  @!P4 IMAD.IADD R60, R60, 0x1, -R8.reuse ;  /* 0x000000013c3cc824 */ /* 0x100fe200078e0a08 */
[----:B------:R-:W-:Y:S01]  /*6bd0*/  ISETP.GT.U32.AND P4, PT, R8, R53, PT ;  /* 0x000000350800720c */ /* 0x000fe20003f84070 */
[--C-:B------:R-:W-:Y:S01]  /*6be0*/  @!P6 IMAD.IADD R66, R66, 0x1, -R8.reuse ;  /* 0x000000014242e824 */ /* 0x100fe200078e0a08 */
[C---:B------:R-:W-:Y:S01]  /*6bf0*/  ISETP.GT.U32.AND P2, PT, R8.reuse, R61, PT ;  /* 0x0000003d0800720c */ /* 0x040fe20003f44070 */
[--C-:B------:R-:W-:Y:S01]  /*6c00*/  @!P3 IMAD.IADD R63, R63, 0x1, -R8.reuse ;  /* 0x000000013f3fb824 */ /* 0x100fe200078e0a08 */
[C---:B------:R-:W-:Y:S01]  /*6c10*/  ISETP.GT.U32.AND P6, PT, R8.reuse, R58, PT ;  /* 0x0000003a0800720c */ /* 0x040fe20003fc4070 */
[----:B------:R-:W-:Y:S01]  /*6c20*/  IMAD.MOV R5, RZ, RZ, -R5 ;  /* 0x000000ffff057224 */ /* 0x000fe200078e0a05 */
[----:B------:R-:W-:Y:S01]  /*6c30*/  ISETP.GT.U32.AND P3, PT, R8, R57, PT ;  /* 0x000000390800720c */ /* 0x000fe20003f64070 */
[--C-:B------:R-:W-:Y:S01]  /*6c40*/  @!P5 IMAD.IADD R80, R80, 0x1, -R8.reuse ;  /* 0x000000015050d824 */ /* 0x100fe200078e0a08 */
[C---:B------:R-:W-:Y:S01]  /*6c50*/  ISETP.GT.U32.AND P5, PT, R8.reuse, R55, PT ;  /* 0x000000370800720c */ /* 0x040fe20003fa4070 */
[--C-:B------:R-:W-:Y:S01]  /*6c60*/  @!P1 IMAD.IADD R59, R59, 0x1, -R8.reuse ;  /* 0x000000013b3b9824 */ /* 0x100fe200078e0a08 */
[----:B------:R-:W-:Y:S01]  /*6c70*/  ISETP.GT.U32.AND P1, PT, R8, R52, PT ;  /* 0x000000340800720c */ /* 0x000fe20003f24070 */
[--C-:B------:R-:W-:Y:S01]  /*6c80*/  @!P0 IMAD.IADD R56, R56, 0x1, -R8.reuse ;  /* 0x0000000138388824 */ /* 0x100fe200078e0a08 */
[C---:B------:R-:W-:Y:S01]  /*6c90*/  ISETP.GT.U32.AND P0, PT, R8.reuse, R49, PT ;  /* 0x000000310800720c */ /* 0x040fe20003f04070 */
        /* <DEDUP_REMOVED lines=13> */
[----:B------:R-:W-:Y:S01]  /*6d70*/  ISETP.GT.U32.AND P0, PT, R8, R55, PT ;  /* 0x000000370800720c */ /* 0x000fe20003f04070 */
[--C-:B------:R-:W-:Y:S01]  /*6d80*/  @!P4 IMAD.IADD R46, R46, 0x1, -R8.reuse ;  /* 0x000000012e2ec824 */ /* 0x100fe200078e0a08 */
[----:B------:R-:W-:Y:S01]  /*6d90*/  ISETP.GT.U32.AND P4, PT, R8, R52, PT ;  /* 0x000000340800720c */ /* 0x000fe20003f84070 */
[----:B------:R-:W-:-:S02]  /*6da0*/  @!P2 IMAD.IADD R54, R54, 0x1, -R8 ;  /* 0x000000013636a824 */ /* 0x000fc400078e0a08 */
[--C-:B------:R-:W-:Y:S02]  /*6db0*/  @!P6 IMAD.IADD R51, R51, 0x1, -R8.reuse ;  /* 0x000000013333e824 */ /* 0x100fe400078e0a08 */
[--C-:B------:R-:W-:Y:S01]  /*6dc0*/  @!P3 IMAD.IADD R50, R50, 0x1, -R8.reuse ;  /* 0x000000013232b824 */ /* 0x100fe200078e0a08 */
[----:B------:R-:W-:Y:S01]  /*6dd0*/  ISETP.GT.U32.AND P3, PT, R8, R56, PT ;  /* 0x000000380800720c */ /* 0x000fe20003f64070 */
[--C-:B------:R-:W-:Y:S01]  /*6de0*/  @!P5 IMAD.IADD R48, R48, 0x1, -R8.reuse ;  /* 0x000000013030d824 */ /* 0x100fe200078e0a08 */
[C---:B------:R-:W-:Y:S01]  /*6df0*/  ISETP.GT.U32.AND P5, PT, R8.reuse, R54, PT ;  /* 0x000000360800720c */ /* 0x040fe20003fa4070 */
[--C-:B------:R-:W-:Y:S01]  /*6e00*/  @!P1 IMAD.IADD R45, R45, 0x1, -R8.reuse ;  /* 0x000000012d2d9824 */ /* 0x100fe200078e0a08 */
[C---:B------:R-:W-:Y:S01]  /*6e10*/  ISETP.GT.U32.AND P1, PT, R8.reuse, R51, PT ;  /* 0x000000330800720c */ /* 0x040fe20003f24070 */
[--C-:B------:R-:W-:Y:S01]  /*6e20*/  @!P0 IMAD.IADD R55, R55, 0x1, -R8.reuse ;  /* 0x0000000137378824 */ /* 0x100fe200078e0a08 */
[C---:B------:R-:W-:Y:S01]  /*6e30*/  ISETP.GT.U32.AND P6, PT, R8.reuse, R57, PT ;  /* 0x000000390800720c */ /* 0x040fe20003fc4070 */
[C---:B------:R-:W-:Y:S01]  /*6e40*/  IMAD R15, R8.reuse, R6, R15 ;  /* 0x00000006080f7224 */ /* 0x040fe200078e020f */
[----:B------:R-:W-:Y:S01]  /*6e50*/  ISETP.GT.U32.AND P0, PT, R8, R49, PT ;  /* 0x000000310800720c */ /* 0x000fe20003f04070 */
[----:B------:R-:W-:Y:S01]  /*6e60*/  @!P4 IMAD.IADD R52, R52, 0x1, -R8 ;  /* 0x000000013434c824 */ /* 0x000fe200078e0a08 */
[----:B------:R-:W-:Y:S01]  /*6e70*/  ISETP.GT.U32.AND P4, PT, R8, R46, PT ;  /* 0x0000002e0800720c */ /* 0x000fe20003f84070 */
[----:B------:R-:W-:-:S04]  /*6e80*/  IMAD.HI.U32 R3, R9, R20, RZ ;  /* 0x0000001409037227 */ /* 0x000fc800078e00ff */
        /* <DEDUP_REMOVED lines=8> */
[--C-:B------:R-:W-:Y:S01]  /*6f10*/  @!P0 IMAD.IADD R49, R49, 0x1, -R8.reuse ;  /* 0x0000000131318824 */ /* 0x100fe200078e0a08 */
[----:B------:R-:W-:Y:S01]  /*6f20*/  ISETP.GT.U32.AND P0, PT, R8, R42, PT ;  /* 0x0000002a0800720c */ /* 0x000fe20003f04070 */
[----:B------:R-:W-:Y:S01]  /*6f30*/  @!P4 IMAD.IADD R46, R46, 0x1, -R8 ;  /* 0x000000012e2ec824 */ /* 0x000fe200078e0a08 */
[C---:B------:R-:W-:Y:S01]  /*6f40*/  ISETP.GT.U32.AND P4, PT, R8.reuse, R39, PT ;  /* 0x000000270800720c */ /* 0x040fe20003f84070 */
[----:B------:R-:W-:-:S02]  /*6f50*/  IMAD R10, R8, R5, R10 ;  /* 0x00000005080a7224 */ /* 0x000fc400078e020a */
[--C-:B------:R-:W-:Y:S01]  /*6f60*/  @!P3 IMAD.IADD R50, R50, 0x1, -R8.reuse ;  /* 0x000000013232b824 */ /* 0x100fe200078e0a08 */
[----:B------:R-:W-:Y:S01]  /*6f70*/  ISETP.GT.U32.AND P3, PT, R8, R43, PT ;  /* 0x0000002b0800720c */ /* 0x000fe20003f64070 */
[--C-:B------:R-:W-:Y:S01]  /*6f80*/  @!P5 IMAD.IADD R48, R48, 0x1, -R8.reuse ;  /* 0x000000013030d824 */ /* 0x100fe200078e0a08 */
[----:B------:R-:W-:Y:S01]  /*6f90*/  ISETP.GT.U32.AND P5, PT, R8, R41, PT ;  /* 0x000000290800720c */ /* 0x000fe20003fa4070 */
[--C-:B------:R-:W-:Y:S01]  /*6fa0*/  @!P1 IMAD.IADD R44, R44, 0x1, -R8.reuse ;  /* 0x000000012c2c9824 */ /* 0x100fe200078e0a08 */
[C---:B------:R-:W-:Y:S01]  /*6fb0*/  ISETP.GT.U32.AND P1, PT, R8.reuse, R37, PT ;  /* 0x000000250800720c */ /* 0x040fe20003f24070 */
[--C-:B------:R-:W-:Y:S01]  /*6fc0*/  @!P6 IMAD.IADD R45, R45, 0x1, -R8.reuse ;  /* 0x000000012d2de824 */ /* 0x100fe200078e0a08 */
[----:B------:R-:W-:Y:S01]  /*6fd0*/  ISETP.GT.U32.AND P2, PT, R8, R47, PT ;  /* 0x0000002f0800720c */ /* 0x000fe20003f44070 */
[--C-:B------:R-:W-:Y:S01]  /*6fe0*/  @!P0 IMAD.IADD R42, R42, 0x1, -R8.reuse ;  /* 0x000000012a2a8824 */ /* 0x100fe200078e0a08 */
[C---:B------:R-:W-:Y:S01]  /*6ff0*/  ISETP.GT.U32.AND P6, PT, R8.reuse, R38, PT ;  /* 0x000000260800720c */ /* 0x040fe20003fc4070 */
[----:B------:R2:W-:Y:S01]  /*7000*/  STL [R1+0x11c8], R4 ;  /* 0x0011c80401007387 */ /* 0x0005e20000100800 */
[C---:B------:R-:W-:Y:S01]  /*7010*/  ISETP.GT.U32.AND P0, PT, R8.reuse, R35, PT ;  /* 0x000000230800720c */ /* 0x040fe20003f04070 */
[--C-:B------:R-:W-:Y:S01]  /*7020*/  @!P4 IMAD.IADD R39, R39, 0x1, -R8.reuse ;  /* 0x000000012727c824 */ /* 0x100fe200078e0a08 */
[----:B------:R-:W-:Y:S01]  /*7030*/  ISETP.GT.U32.AND P4, PT, R8, R32, PT ;  /* 0x000000200800720c */ /* 0x000fe20003f84070 */
[----:B------:R-:W-:-:S02]  /*7040*/  @!P3 IMAD.IADD R43, R43, 0x1, -R8 ;  /* 0x000000012b2bb824 */ /* 0x000fc400078e0a08 */
        /* <DEDUP_REMOVED lines=10> */
[----:B------:R-:W-:Y:S01]  /*70f0*/  @!P4 IMAD.IADD R32, R32, 0x1, -R8 ;  /* 0x000000012020c824 */ /* 0x000fe200078e0a08 */
[----:B------:R-:W-:Y:S01]  /*7100*/  ISETP.GT.U32.AND P4, PT, R8, R38, PT ;  /* 0x000000260800720c */ /* 0x000fe20003f84070 */
[----:B--2---:R-:W2:Y:S01]  /*7110*/  LDC.64 R4, c[0x0][0x3a8] ;  /* 0x0000ea00ff047b82 */ /* 0x004ea20000000a00 */
[----:B------:R-:W-:-:S04]  /*7120*/  IMAD.HI.U32 R6, R9, R12, RZ ;  /* 0x0000000c09067227 */ /* 0x000fc800078e00ff */
[--C-:B------:R-:W-:Y:S02]  /*7130*/  @!P5 IMAD.IADD R34, R34, 0x1, -R8.reuse ;  /* 0x000000012222d824 */ /* 0x100fe400078e0a08 */
        /* <DEDUP_REMOVED lines=9> */
[C---:B------:R-:W-:Y:S01]  /*71d0*/  ISETP.GT.U32.AND P4, PT, R8.reuse, R31, PT ;  /* 0x0000001f0800720c */ /* 0x040fe20003f84070 */
[----:B------:R-:W-:Y:S01]  /*71e0*/  IMAD.MOV R3, RZ, RZ, -R3 ;  /* 0x000000ffff037224 */ /* 0x000fe200078e0a03 */
[----:B------:R-:W-:Y:S01]  /*71f0*/  ISETP.GT.U32.AND P3, PT, R8, R36, PT ;  /* 0x000000240800720c */ /* 0x000fe20003f64070 */
[----:B------:R-:W-:-:S02]  /*7200*/  IMAD.MOV R6, RZ, RZ, -R6 ;  /* 0x000000ffff067224 */ /* 0x000fc400078e0a06 */
        /* <DEDUP_REMOVED lines=10> */
[----:B------:R-:W-:-:S02]  /*72b0*/  @!P3 IMAD.IADD R36, R36, 0x1, -R8 ;  /* 0x000000012424b824 */ /* 0x000fc400078e0a08 */
[----:B------:R-:W-:Y:S02]  /*72c0*/  IMAD R20, R8, R3, R20 ;  /* 0x0000000308147224 */ /* 0x000fe400078e0214 */
        /* <DEDUP_REMOVED lines=9> */
[C---:B------:R-:W-:Y:S01]  /*7360*/  IMAD R12, R8.reuse, R6, R12 ;  /* 0x00000006080c7224 */ /* 0x040fe200078e020c */
[C---:B------:R-:W-:Y:S02]  /*7370*/  ISETP.GT.U32.AND P4, PT, R8.reuse, R28, PT ;  /* 0x0000001c0800720c */ /* 0x040fe40003f84070 */
[C---:B------:R-:W-:Y:S01]  /*7380*/  ISETP.GT.U32.AND P5, PT, R8.reuse, R40, PT ;  /* 0x000000280800720c */ /* 0x040fe20003fa4070 */
[--C-:B------:R-:W-:Y:S01]  /*7390*/  @!P1 IMAD.IADD R23, R23, 0x1, -R8.reuse ;  /* 0x0000000117179824 */ /* 0x100fe200078e0a08 */
[C---:B------:R-:W-:Y:S01]  /*73a0*/  ISETP.GT.U32.AND P3, PT, R8.reuse, R42, PT ;  /* 0x0000002a0800720c */ /* 0x040fe20003f64070 */
[--C-:B------:R-:W-:Y:S01]  /*73b0*/  @!P2 IMAD.IADD R33, R33, 0x1, -R8.reuse ;  /* 0x000000012121a824 */ /* 0x100fe200078e0a08 */
[C---:B------:R-:W-:Y:S01]  /*73c0*/  ISETP.GT.U32.AND P2, PT, R8.reuse, R39, PT ;  /* 0x000000270800720c */ /* 0x040fe20003f44070 */
[--C-:B------:R-:W-:Y:S01]  /*73d0*/  @!P6 IMAD.IADD R31, R31, 0x1, -R8.reuse ;  /* 0x000000011f1fe824 */ /* 0x100fe200078e0a08 */
[----:B------:R-:W-:Y:S01]  /*73e0*/  ISETP.GT.U32.AND P6, PT, R8, R23, PT ;  /* 0x000000170800720c */ /* 0x000fe20003fc4070 */
[----:B------:R-:W-:-:S04]  /*73f0*/  @!P0 IMAD.IADD R22, R22, 0x1, -R8 ;  /* 0x0000000116168824 */ /* 0x000fc800078e0a08 */
        /* <DEDUP_REMOVED lines=8> */
[----:B------:R-:W-:Y:S01]  /*7480*/  @!P6 IMAD.IADD R23, R23, 0x1, -R8 ;  /* 0x000000011717e824 */ /* 0x000fe200078e0a08 */
[----:B------:R-:W-:-:S05]  /*7490*/  ISETP.GT.U32.AND P6, PT, R8, R19, PT ;  /* 0x000000130800720c */ /* 0x000fca0003fc4070 */
[--C-:B------:R-:W-:Y:S01]  /*74a0*/  @!P4 IMAD.IADD R22, R22, 0x1, -R8.reuse ;  /* 0x000000011616c824 */ /* 0x100fe200078e0a08 */
[C---:B------:R-:W-:Y:S01]  /*74b0*/  ISETP.GT.U32.AND P4, PT, R8.reuse, R18, PT ;  /* 0x000000120800720c */ /* 0x040fe20003f84070 */
[--C-:B------:R-:W-:Y:S01]  /*74c0*/  @!P5 IMAD.IADD R33, R33, 0x1, -R8.reuse ;  /* 0x000000012121d824 */ /* 0x100fe200078e0a08 */
[----:B------:R-:W-:Y:S01]  /*74d0*/  ISETP.GT.U32.AND P5, PT, R8, R26, PT ;  /* 0x0000001a0800720c */ /* 0x000fe20003fa4070 */
[--C-:B------:R-:W-:Y:S01]  /*74e0*/  @!P3 IMAD.IADD R36, R36, 0x1, -R8.reuse ;  /* 0x000000012424b824 */ /* 0x100fe200078e0a08 */
[----:B------:R-:W-:Y:S01]  /*74f0*/  ISETP.GT.U32.AND P3, PT, R8, R29, PT ;  /* 0x0000001d0800720c */ /* 0x000fe20003f64070 */
[--C-:B------:R-:W-:Y:S01]  /*7500*/  @!P2 IMAD.IADD R32, R32, 0x1, -R8.reuse ;  /* 0x000000012020a824 */ /* 0x100fe200078e0a08 */
[C---:B------:R-:W-:Y:S01]  /*7510*/  ISETP.GT.U32.AND P2, PT, R8.reuse, R25, PT ;  /* 0x000000190800720c */ /* 0x040fe20003f44070 */
[----:B------:R-:W-:Y:S01]  /*7520*/  @!P6 IMAD.IADD R19, R19, 0x1, -R8 ;  /* 0x000000011313e824 */ /* 0x000fe200078e0a08 */
[----:B------:R-:W-:-:S05]  /*7530*/  ISETP.GT.U32.AND P6, PT, R8, R17, PT ;  /* 0x000000110800720c */ /* 0x000fca0003fc4070 */
[--C-:B------:R-:W-:Y:S01]  /*7540*/  @!P4 IMAD.IADD R18, R18, 0x1, -R8.reuse ;  /* 0x000000011212c824 */ /* 0x100fe200078e0a08 */
[----:B------:R-:W-:Y:S01]  /*7550*/  ISETP.GT.U32.AND P4, PT, R8, R16, PT ;  /* 0x000000100800720c */ /* 0x000fe20003f84070 */
[--C-:B------:R-:W-:Y:S01]  /*7560*/  @!P5 IMAD.IADD R26, R26, 0x1, -R8.reuse ;  /* 0x000000011a1ad824 */ /* 0x100fe200078e0a08 */
[C---:B------:R-:W-:Y:S01]  /*7570*/  ISETP.GT.U32.AND P5, PT, R8.reuse, R30, PT ;  /* 0x0000001e0800720c */ /* 0x040fe20003fa4070 */
[--C-:B------:R-:W-:Y:S02]  /*7580*/  @!P3 IMAD.IADD R29, R29, 0x1, -R8.reuse ;  /* 0x000000011d1db824 */ /* 0x100fe400078e0a08 */
[--C-:B------:R-:W-:Y:S02]  /*7590*/  @!P2 IMAD.IADD R25, R25, 0x1, -R8.reuse ;  /* 0x000000011919a824 */ /* 0x100fe400078e0a08 */
[----:B------:R-:W-:Y:S01]  /*75a0*/  @!P6 IMAD.IADD R17, R17, 0x1, -R8 ;  /* 0x000000011111e824 */ /* 0x000fe200078e0a08 */
[C---:B------:R-:W-:Y:S02]  /*75b0*/  ISETP.GT.U32.AND P2, PT, R8.reuse, R29, PT ;  /* 0x0000001d0800720c */ /* 0x040fe40003f44070 */
[----:B------:R-:W-:-:S02]  /*75c0*/  ISETP.GT.U32.AND P6, PT, R8, R15, PT ;  /* 0x0000000f0800720c */ /* 0x000fc40003fc4070 */
[----:B------:R-:W-:Y:S01]  /*75d0*/  ISETP.GT.U32.AND P1, PT, R8, R27, PT ;  /* 0x0000001b0800720c */ /* 0x000fe20003f24070 */
[--C-:B------:R-:W-:Y:S01]  /*75e0*/  @!P4 IMAD.IADD R16, R16, 0x1, -R8.reuse ;  /* 0x000000011010c824 */ /* 0x100fe200078e0a08 */
[----:B------:R-:W-:Y:S01]  /*75f0*/  ISETP.GT.U32.AND P4, PT, R8, R14, PT ;  /* 0x0000000e0800720c */ /* 0x000fe20003f84070 */
[----:B-1----:R-:W-:Y:S02]  /*7600*/  VIADD R3, R7, 0xffffffff ;  /* 0xffffffff07037836 */ /* 0x002fe40000000000 */
[--C-:B------:R-:W-:Y:S01]  /*7610*/  @!P5 IMAD.IADD R30, R30, 0x1, -R8.reuse ;  /* 0x000000011e1ed824 */ /* 0x100fe200078e0a08 */
[C---:B------:R-:W-:Y:S02]  /*7620*/  ISETP.GT.U32.AND P5, PT, R8.reuse, R25, PT ;  /* 0x000000190800720c */ /* 0x040fe40003fa4070 */
[----:B------:R-:W-:Y:S01]  /*7630*/  ISETP.GE.U32.AND P3, PT, R3, 0x7fffff80, PT ;  /* 0x7fffff800300780c */ /* 0x000fe20003f66070 */
[----:B------:R-:W-:Y:S02]  /*7640*/  VIADD R3, R7, 0xfffffff7 ;  /* 0xfffffff707037836 */ /* 0x000fe40000000000 */
[--C-:B------:R-:W-:Y:S01]  /*7650*/  @!P2 IMAD.IADD R29, R29, 0x1, -R8.reuse ;  /* 0x000000011d1da824 */ /* 0x100fe200078e0a08 */
[C---:B------:R-:W-:Y:S01]  /*7660*/  ISETP.GT.U32.AND P2, PT, R8.reuse, R24, PT ;  /* 0x000000180800720c */ /* 0x040fe20003f44070 */
[--C-:B------:R-:W-:Y:S01]  /*7670*/  @!P6 IMAD.IADD R15, R15, 0x1, -R8.reuse ;  /* 0x000000010f0fe824 */ /* 0x100fe200078e0a08 */
[----:B------:R-:W-:Y:S01]  /*7680*/  ISETP.GT.U32.AND P6, PT, R8, R13, PT ;  /* 0x0000000d0800720c */ /* 0x000fe20003fc4070 */
[--C-:B------:R-:W-:Y:S01]  /*7690*/  @!P1 IMAD.IADD R27, R27, 0x1, -R8.reuse ;  /* 0x000000011b1b9824 */ /* 0x100fe200078e0a08 */
[----:B------:R-:W-:Y:S01]  /*76a0*/  ISETP.GE.U32.AND P1, PT, R3, 0x7fffff78, PT ;  /* 0x7fffff780300780c */ /* 0x000fe20003f26070 */
[----:B------:R-:W-:Y:S01]  /*76b0*/  @!P4 IMAD.IADD R14, R14, 0x1, -R8 ;  /* 0x000000010e0ec824 */ /* 0x000fe200078e0a08 */
[----:B------:R-:W-:Y:S01]  /*76c0*/  ISETP.GT.U32.AND P4, PT, R8, R12, PT ;  /* 0x0000000c0800720c */ /* 0x000fe20003f84070 */
[----:B------:R-:W-:-:S02]  /*76d0*/  VIADD R3, R7, 0xffffffe7 ;  /* 0xffffffe707037836 */ /* 0x000fc40000000000 */
[----:B------:R-:W-:-:S03]  /*76e0*/  @!P5 IMAD.IADD R25, R25, 0x1, -R8 ;  /* 0x000000011919d824 */ /* 0x000fc600078e0a08 */
[----:B------:R-:W-:Y:S01]  /*76f0*/  ISETP.GE.U32.AND P5, PT, R3, 0x7fffff68, PT ;  /* 0x7fffff680300780c */ /* 0x000fe20003fa6070 */
[C---:B--2---:R-:W-:Y:S02]  /*7700*/  IMAD R3, R4.reuse, 0x5, RZ ;  /* 0x0000000504037824 */ /* 0x044fe400078e02ff */
[C---:B------:R-:W-:Y:S02]  /*7710*/  IMAD R3, R4.reuse, 0x7, RZ ;  /* 0x0000000704037824 */ /* 0x040fe400078e02ff */
[----:B------:R-:W-:Y:S02]  /*7720*/  IMAD R3, R4, 0x9, RZ ;  /* 0x0000000904037824 */ /* 0x000fe400078e02ff */
[--C-:B------:R-:W-:Y:S01]  /*7730*/  @!P2 IMAD.IADD R24, R24, 0x1, -R8.reuse ;  /* 0x000000011818a824 */ /* 0x100fe200078e0a08 */
[----:B------:R-:W-:Y:S01]  /*7740*/  ISETP.NE.U32.AND P2, PT, R21, RZ, PT ;  /* 0x000000ff1500720c */ /* 0x000fe20003f45070 */
[----:B------:R-:W-:Y:S02]  /*7750*/  IMAD R3, R4, 0xb, RZ ;  /* 0x0000000b04037824 */ /* 0x000fe400078e02ff */
[----:B------:R-:W-:Y:S01]  /*7760*/  @!P6 IMAD.IADD R13, R13, 0x1, -R8 ;  /* 0x000000010d0de824 */ /* 0x000fe200078e0a08 */
[----:B------:R-:W-:Y:S01]  /*7770*/  ISETP.GT.U32.AND P6, PT, R8, R11, PT ;  /* 0x0000000b0800720c */ /* 0x000fe20003fc4070 */
[----:B------:R-:W-:-:S02]  /*7780*/  IMAD R3, R4, 0xd, RZ ;  /* 0x0000000d04037824 */ /* 0x000fc400078e02ff */
[C---:B------:R-:W-:Y:S02]  /*7790*/  IMAD.SHL.U32 R21, R4.reuse, 0x4, RZ ;  /* 0x0000000404157824 */ /* 0x040fe400078e00ff */
[C---:B------:R-:W-:Y:S02]  /*77a0*/  IMAD R3, R4.reuse, 0xf, RZ ;  /* 0x0000000f04037824 */ /* 0x040fe400078e02ff */
[C---:B------:R-:W-:Y:S02]  /*77b0*/  IMAD R21, R4.reuse, 0x6, RZ ;  /* 0x0000000604157824 */ /* 0x040fe400078e02ff */
[C---:B------:R-:W-:Y:S02]  /*77c0*/  IMAD R3, R4.reuse, 0x11, RZ ;  /* 0x0000001104037824 */ /* 0x040fe400078e02ff */
[C---:B------:R-:W-:Y:S02]  /*77d0*/  IMAD.SHL.U32 R21, R4.reuse, 0x8, RZ ;  /* 0x0000000804157824 */ /* 0x040fe400078e00ff */
[----:B------:R-:W-:-:S02]  /*77e0*/  IMAD R3, R4, 0x13, RZ ;  /* 0x0000001304037824 */ /* 0x000fc400078e02ff */
[----:B------:R-:W-:Y:S01]  /*77f0*/  @!P4 IMAD.IADD R12, R12, 0x1, -R8 ;  /* 0x000000010c0cc824 */ /* 0x000fe200078e0a08 */
[----:B------:R-:W-:Y:S01]  /*7800*/  ISETP.GT.U32.AND P4, PT, R8, R74, PT ;  /* 0x0000004a0800720c */ /* 0x000fe20003f84070 */
[C---:B------:R-:W-:Y:S02]  /*7810*/  IMAD R21, R4.reuse, 0xa, RZ ;  /* 0x0000000a04157824 */ /* 0x040fe400078e02ff */
[C---:B------:R-:W-:Y:S02]  /*7820*/  IMAD R3, R4.reuse, 0x15, RZ ;  /* 0x0000001504037824 */ /* 0x040fe400078e02ff */
[C---:B------:R-:W-:Y:S02]  /*7830*/  IMAD R21, R4.reuse, 0xc, RZ ;  /* 0x0000000c04157824 */ /* 0x040fe400078e02ff */
[C---:B------:R-:W-:Y:S02]  /*7840*/  IMAD R3, R4.reuse, 0x17, RZ ;  /* 0x0000001704037824 */ /* 0x040fe400078e02ff */
[----:B------:R-:W-:-:S02]  /*7850*/  IMAD R21, R4, 0xe, RZ ;  /* 0x0000000e04157824 */ /* 0x000fc400078e02ff */
[C---:B------:R-:W-:Y:S02]  /*7860*/  IMAD R3, R4.reuse, 0x19, RZ ;  /* 0x0000001904037824 */ /* 0x040fe400078e02ff */
[C---:B------:R-:W-:Y:S02]  /*7870*/  IMAD.SHL.U32 R21, R4.reuse, 0x10, RZ ;  /* 0x0000001004157824 */ /* 0x040fe400078e00ff */
[C---:B------:R-:W-:Y:S02]  /*7880*/  IMAD R3, R4.reuse, 0x1b, RZ ;  /* 0x0000001b04037824 */ /* 0x040fe400078e02ff */
[C---:B------:R-:W-:Y:S02]  /*7890*/  IMAD R21, R4.reuse, 0x12, RZ ;  /* 0x0000001204157824 */ /* 0x040fe400078e02ff */
[C---:B------:R-:W-:Y:S02]  /*78a0*/  IMAD R3, R4.reuse, 0x1d, RZ ;  /* 0x0000001d04037824 */ /* 0x040fe400078e02ff */
[----:B------:R-:W-:-:S02]  /*78b0*/  IMAD R21, R4, 0x14, RZ ;  /* 0x0000001404157824 */ /* 0x000fc400078e02ff */
[C---:B------:R-:W-:Y:S02]  /*78c0*/  IMAD R3, R4.reuse, 0x1f, RZ ;  /* 0x0000001f04037824 */ /* 0x040fe400078e02ff */
[C---:B------:R-:W-:Y:S02]  /*78d0*/  IMAD R21, R4.reuse, 0x16, RZ ;  /* 0x0000001604157824 */ /* 0x040fe400078e02ff */
[----:B------:R-:W-:Y:S01]  /*78e0*/  IMAD R3, R4, 0x21, RZ ;  /* 0x0000002104037824 */ /* 0x000fe200078e02ff */
[----:B------:R-:W-:Y:S01]  /*78f0*/  ISETP.GT.U32.AND P0, PT, R8, R26, PT ;  /* 0x0000001a0800720c */ /* 0x000fe20003f04070 */
[C---:B------:R-:W-:Y:S02]  /*7900*/  IMAD R21, R4.reuse, 0x18, RZ ;  /* 0x0000001804157824 */ /* 0x040fe400078e02ff */
[C---:B------:R-:W-:Y:S02]  /*7910*/  IMAD R3, R4.reuse, 0x23, RZ ;  /* 0x0000002304037824 */ /* 0x040fe400078e02ff */
[----:B------:R-:W-:-:S02]  /*7920*/  IMAD R21, R4, 0x1a, RZ ;  /* 0x0000001a04157824 */ /* 0x000fc400078e02ff */
[C---:B------:R-:W-:Y:S02]  /*7930*/  IMAD R3, R4.reuse, 0x25, RZ ;  /* 0x0000002504037824 */ /* 0x040fe400078e02ff */
[C---:B------:R-:W-:Y:S02]  /*7940*/  IMAD R21, R4.reuse, 0x1c, RZ ;  /* 0x0000001c04157824 */ /* 0x040fe400078e02ff */
[----:B------:R-:W-:Y:S02]  /*7950*/  IMAD R3, R4, 0x27, RZ ;  /* 0x0000002704037824 */ /* 0x000fe400078e02ff */
[----:B------:R-:W-:Y:S01]  /*7960*/  @!P6 IMAD.IADD R11, R11, 0x1, -R8 ;  /* 0x000000010b0be824 */ /* 0x000fe200078e0a08 */
[----:B------:R-:W-:Y:S01]  /*7970*/  ISETP.GT.U32.AND P6, PT, R8, R10, PT ;  /* 0x0000000a0800720c */ /* 0x000fe20003fc4070 */
[C---:B------:R-:W-:Y:S02]  /*7980*/  IMAD R21, R4.reuse, 0x1e, RZ ;  /* 0x0000001e04157824 */ /* 0x040fe400078e02ff */
[----:B------:R-:W-:-:S02]  /*7990*/  IMAD R3, R4, 0x29, RZ ;  /* 0x0000002904037824 */ /* 0x000fc400078e02ff */
[C---:B------:R-:W-:Y:S02]  /*79a0*/  IMAD.SHL.U32 R21, R4.reuse, 0x20, RZ ;  /* 0x0000002004157824 */ /* 0x040fe400078e00ff */
[C---:B------:R-:W-:Y:S02]  /*79b0*/  IMAD R3, R4.reuse, 0x2b, RZ ;  /* 0x0000002b04037824 */ /* 0x040fe400078e02ff */
[C---:B------:R-:W-:Y:S02]  /*79c0*/  IMAD R21, R4.reuse, 0x22, RZ ;  /* 0x0000002204157824 */ /* 0x040fe400078e02ff */
[C---:B------:R-:W-:Y:S02]  /*79d0*/  IMAD R3, R4.reuse, 0x2d, RZ ;  /* 0x0000002d04037824 */ /* 0x040fe400078e02ff */
[C---:B------:R-:W-:Y:S02]  /*79e0*/  IMAD R21, R4.reuse, 0x24, RZ ;  /* 0x0000002404157824 */ /* 0x040fe400078e02ff */
        /* <DEDUP_REMOVED lines=9> */
[----:B------:R-:W-:Y:S02]  /*7a80*/  VIADD R6, R7, 0xffffffef ;  /* 0xffffffef07067836 */ /* 0x000fe40000000000 */
[C---:B------:R-:W-:Y:S02]  /*7a90*/  IMAD R21, R4.reuse, 0x2c, RZ ;  /* 0x0000002c04157824 */ /* 0x040fe400078e02ff */
[C---:B------:R-:W-:Y:S02]  /*7aa0*/  IMAD R3, R4.reuse, 0x36, RZ ;  /* 0x0000003604037824 */ /* 0x040fe400078e02ff */
[C---:B------:R-:W-:Y:S02]  /*7ab0*/  IMAD R21, R4.reuse, 0x2e, RZ ;  /* 0x0000002e04157824 */ /* 0x040fe400078e02ff */
[----:B------:R-:W-:-:S02]  /*7ac0*/  IMAD R3, R4, 0x38, RZ ;  /* 0x0000003804037824 */ /* 0x000fc400078e02ff */
[----:B------:R-:W-:Y:S02]  /*7ad0*/  IMAD R21, R4, 0x30, RZ ;  /* 0x0000003004157824 */ /* 0x000fe400078e02ff */
[----:B---3--:R-:W-:Y:S02]  /*7ae0*/  IMAD R3, R2, UR6, RZ ;  /* 0x0000000602037c24 */ /* 0x008fe4000f8e02ff */
[----:B------:R-:W-:Y:S02]  /*7af0*/  IMAD R21, R4, 0x32, RZ ;  /* 0x0000003204157824 */ /* 0x000fe400078e02ff */
[----:B------:R-:W-:Y:S01]  /*7b00*/  @!P0 IMAD.IADD R26, R26, 0x1, -R8 ;  /* 0x000000011a1a8824 */ /* 0x000fe200078e0a08 */
[----:B------:R-:W-:Y:S01]  /*7b10*/  ISETP.GE.U32.AND P0, PT, R6, 0x7fffff70, PT ;  /* 0x7fffff700600780c */ /* 0x000fe20003f06070 */
[C---:B------:R-:W-:Y:S02]  /*7b20*/  IMAD R21, R4.reuse, 0x34, RZ ;  /* 0x0000003404157824 */ /* 0x040fe400078e02ff */
[----:B------:R-:W-:-:S02]  /*7b30*/  IMAD R21, R4, 0x37, RZ ;  /* 0x0000003704157824 */ /* 0x000fc400078e02ff */
[C---:B------:R-:W-:Y:S02]  /*7b40*/  IMAD.SHL.U32 R6, R4.reuse, 0x2, RZ ;  /* 0x0000000204067824 */ /* 0x040fe400078e00ff */
[C---:B------:R-:W-:Y:S02]  /*7b50*/  IMAD R21, R4.reuse, 0x39, RZ ;  /* 0x0000003904157824 */ /* 0x040fe400078e02ff */
[----:B------:R-:W-:Y:S02]  /*7b60*/  IMAD R2, R4, 0x3b, RZ ;  /* 0x0000003b04027824 */ /* 0x000fe400078e02ff */
[----:B------:R-:W-:Y:S01]  /*7b70*/  @!P6 IMAD.IADD R10, R10, 0x1, -R8 ;  /* 0x000000010a0ae824 */ /* 0x000fe200078e0a08 */
[----:B------:R-:W-:Y:S01]  /*7b80*/  IADD3 R2, P6, PT, R3, UR12, RZ ;  /* 0x0000000c03027c10 */ /* 0x000fe2000ffde0ff */
[C---:B------:R-:W-:Y:S02]  /*7b90*/  IMAD R21, R4.reuse, 0x3a, RZ ;  /* 0x0000003a04157824 */ /* 0x040fe400078e02ff */
[----:B------:R-:W-:-:S02]  /*7ba0*/  IMAD R21, R4, 0x3c, RZ ;  /* 0x0000003c04157824 */ /* 0x000fc400078e02ff */
[C---:B------:R-:W-:Y:S02]  /*7bb0*/  IMAD R21, R4.reuse, 0x3d, RZ ;  /* 0x0000003d04157824 */ /* 0x040fe400078e02ff */
[----:B------:R-:W-:Y:S02]  /*7bc0*/  IMAD R21, R4, 0x3e, RZ ;  /* 0x0000003e04157824 */ /* 0x000fe400078e02ff */
[----:B------:R-:W-:Y:S01]  /*7bd0*/  @!P4 IMAD.IADD R20, R20, 0x1, -R8 ;  /* 0x000000011414c824 */ /* 0x000fe200078e0a08 */
[----:B------:R-:W-:-:S05]  /*7be0*/  IADD3 R21, P4, PT, R6, R2, RZ ;  /* 0x0000000206157210 */ /* 0x000fca0007f9e0ff */
[----:B------:R1:W-:Y:S02]  /*7bf0*/  STL [R1+0x1e0], R21 ;  /* 0x0001e01501007387 */ /* 0x0003e40000100800 */
[C---:B-1----:R-:W-:Y:S02]  /*7c00*/  IMAD R21, R4.reuse, 0x3f, RZ ;  /* 0x0000003f04157824 */ /* 0x042fe400078e02ff */
[C---:B------:R-:W-:Y:S02]  /*7c10*/  IMAD.SHL.U32 R21, R4.reuse, 0x40, RZ ;  /* 0x0000004004157824 */ /* 0x040fe400078e00ff */
[C---:B------:R-:W-:Y:S02]  /*7c20*/  IMAD R21, R4.reuse, 0x41, RZ ;  /* 0x0000004104157824 */ /* 0x040fe400078e02ff */
[C---:B------:R-:W-:Y:S02]  /*7c30*/  IMAD R21, R4.reuse, 0x42, RZ ;  /* 0x0000004204157824 */ /* 0x040fe400078e02ff */
[----:B------:R-:W-:-:S06]  /*7c40*/  IMAD R21, R4, 0x43, RZ ;  /* 0x0000004304157824 */ /* 0x000fcc00078e02ff */
[----:B------:R0:W5:Y:S01]  /*7c50*/  LDL.LU R21, [R1+0x12e0] ;  /* 0x0012e00001157983 */ /* 0x0001620000300800 */
[----:B------:R-:W-:Y:S01]  /*7c60*/  IMAD R7, R4, 0x3, RZ ;  /* 0x0000000304077824 */ /* 0x000fe200078e02ff */
[----:B------:R-:W-:Y:S01]  /*7c70*/  LEA.HI.X.SX32 R3, R3, UR13, 0x1, P6 ;  /* 0x0000000d03037c11 */ /* 0x000fe2000b0f0eff */
[----:B------:R-:W-:Y:S01]  /*7c80*/  UMOV UR4, 0x1 ;  /* 0x0000000100047882 */ /* 0x000fe20000000000 */
[----:B------:R-:W1:Y:S01]  /*7c90*/  LDCU.64 UR18, c[0x0][0x358] ;  /* 0x00006b00ff1277ac */ /* 0x000e620008000a00 */
[----:B------:R-:W-:Y:S05]  /*7ca0*/  BRA.U UP0, `(.L_x_5) ;  /* 0x00000001002c7547 */ /* 0x000fea000b800000 */
[----:B------:R-:W-:Y:S01]  /*7cb0*/  ELECT P6, URZ, PT ;  /* 0x0000000000ff782f */ /* 0x000fe200038c0000 */
[----:B------:R2:W-:Y:S01]  /*7cc0*/  STL [R1+0x12e4], R2 ;  /* 0x0012e40201007387 */ /* 0x0005e20000100800 */
[----:B------:R-:W-:Y:S02]  /*7cd0*/  UMOV UR6, 0x40 ;  /* 0x0000004000067882 */ /* 0x000fe40000000000 */
[----:B------:R-:W-:Y:S01]  /*7ce0*/  ULEA UR6, UR5, UR6, 0x18 ;  /* 0x0000000605067291 */ /* 0x000fe2000f8ec0ff */
[----:B------:R3:W-:Y:S01]  /*7cf0*/  STL [R1+0x12e0], R0 ;  /* 0x0012e00001007387 */ /* 0x0007e20000100800 */
[----:B------:R-:W-:Y:S01]  /*7d00*/  UVIRTCOUNT.DEALLOC.SMPOOL 0x80 ;  /* 0x000000800000784c */ /* 0x000fe20000000000 */
[----:B--2---:R-:W-:-:S06]  /*7d10*/  IMAD.MOV.U32 R2, RZ, RZ, 0x1 ;  /* 0x00000001ff027424 */ /* 0x004fcc00078e00ff */
[----:B---3--:R-:W-:Y:S02]  /*7d20*/  @P6 PRMT R0, R2, 0x7610, R0 ;  /* 0x0000761002006816 */ /* 0x008fe40000000000 */
[----:B------:R2:W5:Y:S04]  /*7d30*/  LDL.LU R2, [R1+0x12e4] ;  /* 0x0012e40001027983 */ /* 0x0005680000300800 */
[----:B------:R3:W-:Y:S04]  /*7d40*/  @P6 STS.U8 [UR6], R0 ;  /* 0x00000000ff006988 */ /* 0x0007e80008000006 */
[----:B---3--:R2:W5:Y:S02]  /*7d50*/  LDL.LU R0, [R1+0x12e0] ;  /* 0x0012e00001007983 */ /* 0x0085640000300800 */
.L_x_5:
[----:B------:R3:W-:Y:S01]  /*7d60*/  STL [R1+0x1348], R32 ;  /* 0x0013482001007387 */ /* 0x0007e20000100800 */
[----:B------:R-:W-:Y:S01]  /*7d70*/  USHF.L.U32 UR5, UR7, 0x15, URZ ;  /* 0x0000001507057899 */ /* 0x000fe200080006ff */
[----:B------:R-:W-:Y:S02]  /*7d80*/  VOTEU.ALL UP1, P2 ;  /* 0x0000000000ff7886 */ /* 0x000fe40001020000 */
[----:B------:R4:W-:Y:S01]  /*7d90*/  STL [R1+0x1344], R31 ;  /* 0x0013441f01007387 */ /* 0x0009e20000100800 */
[----:B------:R-:W-:Y:S01]  /*7da0*/  UIADD3 UR6, UPT, UPT, UR9, 0x18000, URZ ;  /* 0x0001800009067890 */ /* 0x000fe2000fffe0ff */
[----:B------:R-:W-:Y:S02]  /*7db0*/  VOTEU.ALL UP2, P2 ;  /* 0x0000000000ff7886 */ /* 0x000fe40001040000 */
[----:B------:R0:W-:Y:S01]  /*7dc0*/  STL [R1+0x1340], R30 ;  /* 0x0013401e01007387 */ /* 0x0001e20000100800 */
[----:B------:R-:W2:Y:S01]  /*7dd0*/  LDCU UR11, c[0x0][0x3b0] ;  /* 0x00007600ff0b77ac */ /* 0x000ea20008000800 */
[----:B---3--:R-:W-:-:S02]  /*7de0*/  IMAD R32, R4, 0x5, RZ ;  /* 0x0000000504207824 */ /* 0x008fc400078e02ff */
[----:B------:R3:W-:Y:S01]  /*7df0*/  STL [R1+0x133c], R29 ;  /* 0x00133c1d01007387 */ /* 0x0007e20000100800 */
[----:B------:R-:W1:Y:S01]  /*7e00*/  LDCU UR17, c[0x0][0x3b0] ;  /* 0x00007600ff1177ac */ /* 0x000e620008000800 */
[C---:B----4-:R-:W-:Y:S02]  /*7e10*/  IMAD R31, R4.reuse, 0x7, RZ ;  /* 0x00000007041f7824 */ /* 0x050fe400078e02ff */
[----:B------:R4:W-:Y:S01]  /*7e20*/  STL [R1+0x1338], R28 ;  /* 0x0013381c01007387 */ /* 0x0009e20000100800 */
[----:B------:R-:W1:Y:S01]  /*7e30*/  LDCU UR21, c[0x0][0x3b0] ;  /* 0x00007600ff1577ac */ /* 0x000e620008000800 */
[C---:B0-----:R-:W-:Y:S02]  /*7e40*/  IMAD R30, R4.reuse, 0x6, RZ ;  /* 0x00000006041e7824 */ /* 0x041fe400078e02ff */
[----:B------:R0:W-:Y:S01]  /*7e50*/  STL [R1+0x1334], R27 ;  /* 0x0013341b01007387 */ /* 0x0001e20000100800 */
[----:B------:R-:W1:Y:S01]  /*7e60*/  LDCU UR23, c[0x0][0x3b0] ;  /* 0x00007600ff1777ac */ /* 0x000e620008000800 */
[----:B---3--:R-:W-:-:S02]  /*7e70*/  IMAD R29, R4, 0x44, RZ ;  /* 0x00000044041d7824 */ /* 0x008fc400078e02ff */
[----:B------:R3:W-:Y:S01]  /*7e80*/  STL [R1+0x1330], R26 ;  /* 0x0013301a01007387 */ /* 0x0007e20000100800 */
[----:B------:R-:W1:Y:S01]  /*7e90*/  LDCU UR25, c[0x0][0x3b0] ;  /* 0x00007600ff1977ac */ /* 0x000e620008000800 */
[C---:B----4-:R-:W-:Y:S02]  /*7ea0*/  IMAD.SHL.U32 R28, R4.reuse, 0x4, RZ ;  /* 0x00000004041c7824 */ /* 0x050fe400078e00ff */
[----:B------:R4:W-:Y:S01]  /*7eb0*/  STL [R1+0x132c], R25 ;  /* 0x00132c1901007387 */ /* 0x0009e20000100800 */
[----:B------:R-:W1:Y:S01]  /*7ec0*/  LDCU UR27, c[0x0][0x3b0] ;  /* 0x00007600ff1b77ac */ /* 0x000e620008000800 */
[C---:B0-----:R-:W-:Y:S02]  /*7ed0*/  IMAD.SHL.U32 R27, R4.reuse, 0x10, RZ ;  /* 0x00000010041b7824 */ /* 0x041fe400078e00ff */
        /* <DEDUP_REMOVED lines=8> */
[C---:B0-----:R-:W-:Y:S02]  /*7f60*/  IMAD R24, R4.reuse, 0x28, RZ ;  /* 0x0000002804187824 */ /* 0x041fe400078e02ff */
[----:B-----5:R-:W-:Y:S01]  /*7f70*/  STL [R1+0x131c], R21 ;  /* 0x00131c1501007387 */ /* 0x020fe20000100800 */
[----:B------:R-:W0:Y:S01]  /*7f80*/  LDCU UR35, c[0x0][0x3b0] ;  /* 0x00007600ff2377ac */ /* 0x000e220008000800 */
[----:B---3--:R-:W-:-:S02]  /*7f90*/  IMAD R23, R4, 0x30, RZ ;  /* 0x0000003004177824 */ /* 0x008fc400078e02ff */
[----:B------:R3:W-:Y:S01]  /*7fa0*/  STL [R1+0x1318], R20 ;  /* 0x0013181401007387 */ /* 0x0007e20000100800 */
[----:B------:R-:W0:Y:S01]  /*7fb0*/  LDCU UR37, c[0x0][0x3b0] ;  /* 0x00007600ff2577ac */ /* 0x000e220008000800 */
[C---:B----4-:R-:W-:Y:S02]  /*7fc0*/  IMAD R22, R4.reuse, 0x38, RZ ;  /* 0x0000003804167824 */ /* 0x050fe400078e02ff */
[----:B------:R4:W-:Y:S01]  /*7fd0*/  STL [R1+0x1314], R19 ;  /* 0x0013141301007387 */ /* 0x0009e20000100800 */
[----:B------:R-:W0:Y:S03]  /*7fe0*/  LDCU UR39, c[0x0][0x3b0] ;  /* 0x00007600ff2777ac */ /* 0x000e260008000800 */
[----:B------:R1:W-:Y:S01]  /*7ff0*/  STL [R1+0x1310], R18 ;  /* 0x0013101201007387 */ /* 0x0003e20000100800 */
[----:B------:R-:W0:Y:S01]  /*8000*/  LDCU UR41, c[0x0][0x3b0] ;  /* 0x00007600ff2977ac */ /* 0x000e220008000800 */
[----:B---3--:R-:W-:-:S02]  /*8010*/  IMAD R20, R4, 0x45, RZ ;  /* 0x0000004504147824 */ /* 0x008fc400078e02ff */
[----:B------:R3:W-:Y:S01]  /*8020*/  STL [R1+0x130c], R17 ;  /* 0x00130c1101007387 */ /* 0x0007e20000100800 */
[----:B------:R-:W0:Y:S01]  /*8030*/  LDCU UR43, c[0x0][0x3b0] ;  /* 0x00007600ff2b77ac */ /* 0x000e220008000800 */
[C---:B----4-:R-:W-:Y:S02]  /*8040*/  IMAD R19, R4.reuse, 0x4a, RZ ;  /* 0x0000004a04137824 */ /* 0x050fe400078e02ff */
[----:B------:R4:W-:Y:S01]  /*8050*/  STL [R1+0x1308], R16 ;  /* 0x0013081001007387 */ /* 0x0009e20000100800 */
[----:B------:R-:W0:Y:S01]  /*8060*/  LDCU UR44, c[0x0][0x3b0] ;  /* 0x00007600ff2c77ac */ /* 0x000e220008000800 */
[C---:B-1----:R-:W-:Y:S02]  /*8070*/  IMAD R18, R4.reuse, 0x4c, RZ ;  /* 0x0000004c04127824 */ /* 0x042fe400078e02ff */
        /* <DEDUP_REMOVED lines=21> */
[----:B------:R-:W-:Y:S01]  /*81d0*/  STL [R1+0x12e8], R8 ;  /* 0x0012e80801007387 */ /* 0x000fe20000100800 */
[----:B------:R-:W3:Y:S01]  /*81e0*/  LDCU UR57, c[0x0][0x3b0] ;  /* 0x00007600ff3977ac */ /* 0x000ee20008000800 */
[C---:B----4-:R-:W-:Y:S02]  /*81f0*/  IMAD R10, R4.reuse, 0x5e, RZ ;  /* 0x0000005e040a7824 */ /* 0x050fe400078e02ff */
[----:B------:R-:W-:Y:S01]  /*8200*/  STL [R1+0x12e4], R5 ;  /* 0x0012e40501007387 */ /* 0x000fe20000100800 */
[----:B------:R-:W4:Y:S01]  /*8210*/  LDCU UR59, c[0x0][0x3b0] ;  /* 0x00007600ff3b77ac */ /* 0x000f220008000800 */
[C---:B-1----:R-:W-:Y:S02]  /*8220*/  IMAD R9, R4.reuse, 0x61, RZ ;  /* 0x0000006104097824 */ /* 0x042fe400078e02ff */
[----:B------:R1:W-:Y:S01]  /*8230*/  STL [R1+0x12e0], R0 ;  /* 0x0012e00001007387 */ /* 0x0003e20000100800 */
[----:B------:R-:W0:Y:S01]  /*8240*/  LDCU UR61, c[0x0][0x3b0] ;  /* 0x00007600ff3d77ac */ /* 0x000e220008000800 */
[----:B------:R-:W0:Y:S01]  /*8250*/  LDCU UR28, c[0x0][0x3b0] ;  /* 0x00007600ff1c77ac */ /* 0x000e220008000800 */
[----:B------:R-:W0:Y:S01]  /*8260*/  LDCU UR58, c[0x0][0x3b0] ;  /* 0x00007600ff3a77ac */ /* 0x000e220008000800 */
[CC--:B-1----:R-:W-:Y:S01]  /*8270*/  IADD3 R0, P6, PT, R7.reuse, R2.reuse, RZ ;  /* 0x0000000207007210 */ /* 0x0c2fe20007fde0ff */
[----:B------:R-:W1:Y:S03]  /*8280*/  LDCU UR63, c[0x0][0x3b0] ;  /* 0x00007600ff3f77ac */ /* 0x000e660008000800 */
[-C--:B------:R-:W-:Y:S01]  /*8290*/  LEA.HI.X.SX32 R5, R7, R3.reuse, 0x1, P6 ;  /* 0x0000000307057211 */ /* 0x080fe200030f0eff */
[----:B------:R0:W-:Y:S01]  /*82a0*/  STL [R1+0x1e8], R0 ;  /* 0x0001e80001007387 */ /* 0x0001e20000100800 */
[----:B------:R-:W-:Y:S01]  /*82b0*/  IMAD R7, R4, 0x46, RZ ;  /* 0x0000004604077824 */ /* 0x000fe200078e02ff */
[----:B------:R-:W1:Y:S01]  /*82c0*/  LDCU UR60, c[0x0][0x3b0] ;  /* 0x00007600ff3c77ac */ /* 0x000e620008000800 */
[----:B------:R-:W1:Y:S01]  /*82d0*/  LDCU UR24, c[0x0][0x3b0] ;  /* 0x00007600ff1877ac */ /* 0x000e620008000800 */
[----:B0-----:R-:W-:Y:S01]  /*82e0*/  LEA.HI.X.SX32 R0, R6, R3, 0x1, P4 ;  /* 0x0000000306007211 */ /* 0x001fe200020f0eff */
[----:B------:R-:W0:Y:S01]  /*82f0*/  LDCU UR26, c[0x0][0x3b0] ;  /* 0x00007600ff1a77ac */ /* 0x000e220008000800 */
[----:B------:R-:W-:-:S03]  /*8300*/  IADD3 R6, P4, PT, R28, R2, RZ ;  /* 0x000000021c067210 */ /* 0x000fc60007f9e0ff */
[----:B------:R1:W-:Y:S01]  /*8310*/  STL [R1+0x1dc], R0 ;  /* 0x0001dc0001007387 */ /* 0x0003e20000100800 */
[----:B------:R-:W0:Y:S03]  /*8320*/  LDCU UR62, c[0x0][0x3b0] ;  /* 0x00007600ff3e77ac */ /* 0x000e260008000800 */
[----:B------:R-:W-:Y:S01]  /*8330*/  STL [R1+0x1f0], R6 ;  /* 0x0001f00601007387 */ /* 0x000fe20000100800 */
[----:B------:R-:W0:Y:S03]  /*8340*/  LDCU UR16, c[0x0][0x3b0] ;  /* 0x00007600ff1077ac */ /* 0x000e260008000800 */
[----:B------:R2:W-:Y:S01]  /*8350*/  STL [R1+0x1e4], R5 ;  /* 0x0001e40501007387 */ /* 0x0005e20000100800 */
[----:B------:R-:W0:Y:S01]  /*8360*/  LDCU UR22, c[0x0][0x3b0] ;  /* 0x00007600ff1677ac */ /* 0x000e220008000800 */
[CC--:B-1----:R-:W-:Y:S01]  /*8370*/  IADD3 R0, P6, PT, R32.reuse, R2.reuse, RZ ;  /* 0x0000000220007210 */ /* 0x0c2fe20007fde0ff */
[----:B------:R-:W1:Y:S04]  /*8380*/  LDCU UR20, c[0x0][0x3b0] ;  /* 0x00007600ff1477ac */ /* 0x000e680008000800 */
[----:B------:R3:W-:Y:S01]  /*8390*/  STL [R1+0x1f8], R0 ;  /* 0x0001f80001007387 */ /* 0x0007e20000100800 */
[----:B------:R-:W0:Y:S01]  /*83a0*/  LDCU UR30, c[0x0][0x3b0] ;  /* 0x00007600ff1e77ac */ /* 0x000e220008000800 */
[-C--:B--2---:R-:W-:Y:S01]  /*83b0*/  LEA.HI.X.SX32 R5, R32, R3.reuse, 0x1, P6 ;  /* 0x0000000320057211 */ /* 0x084fe200030f0eff */
[----:B------:R-:W-:Y:S01]  /*83c0*/  IMAD R32, R4, 0x9, RZ ;  /* 0x0000000904207824 */ /* 0x000fe200078e02ff */
[----:B------:R-:W2:Y:S01]  /*83d0*/  LDCU UR34, c[0x0][0x3b0] ;  /* 0x00007600ff2277ac */ /* 0x000ea20008000800 */
[-C--:B---3--:R-:W-:Y:S01]  /*83e0*/  LEA.HI.X.SX32 R0, R28, R3.reuse, 0x1, P4 ;  /* 0x000000031c007211 */ /* 0x088fe200020f0eff */
[----:B------:R-:W-:Y:S01]  /*83f0*/  IMAD.SHL.U32 R28, R4, 0x8, RZ ;  /* 0x00000008041c7824 */ /* 0x000fe200078e00ff */
[-C--:B------:R-:W-:Y:S01]  /*8400*/  IADD3 R6, P4, PT, R30, R2.reuse, RZ ;  /* 0x000000021e067210 */ /* 0x080fe20007f9e0ff */
[----:B------:R-:W3:Y:S02]  /*8410*/  LDCU UR38, c[0x0][0x3b0] ;  /* 0x00007600ff2677ac */ /* 0x000ee40008000800 */
[----:B------:R0:W-:Y:S01]  /*8420*/  STL [R1+0x1ec], R0 ;  /* 0x0001ec0001007387 */ /* 0x0001e20000100800 */
[----:B------:R-:W1:Y:S03]  /*8430*/  LDCU UR42, c[0x0][0x3b0] ;  /* 0x00007600ff2a77ac */ /* 0x000e660008000800 */
[----:B------:R-:W-:Y:S01]  /*8440*/  STL [R1+0x200], R6 ;  /* 0x0002000601007387 */ /* 0x000fe20000100800 */
[----:B------:R-:W1:Y:S03]  /*8450*/  LDCU UR32, c[0x0][0x3b0] ;  /* 0x00007600ff2077ac */ /* 0x000e660008000800 */
[----:B------:R2:W-:Y:S01]  /*8460*/  STL [R1+0x1f4], R5 ;  /* 0x0001f40501007387 */ /* 0x0005e20000100800 */
[CC--:B0-----:R-:W-:Y:S01]  /*8470*/  IADD3 R0, P6, PT, R31.reuse, R2.reuse, RZ ;  /* 0x000000021f007210 */ /* 0x0c1fe20007fde0ff */
[----:B------:R-:W0:Y:S04]  /*8480*/  LDCU UR36, c[0x0][0x3b0] ;  /* 0x00007600ff2477ac */ /* 0x000e280008000800 */
[----:B------:R1:W-:Y:S01]  /*8490*/  STL [R1+0x208], R0 ;  /* 0x0002080001007387 */ /* 0x0003e20000100800 */
[----:B------:R-:W0:Y:S01]  /*84a0*/  LDCU UR50, c[0x0][0x3b0] ;  /* 0x00007600ff3277ac */ /* 0x000e220008000800 */
[-C--:B--2---:R-:W-:Y:S01]  /*84b0*/  LEA.HI.X.SX32 R5, R31, R3.reuse, 0x1, P6 ;  /* 0x000000031f057211 */ /* 0x084fe200030f0eff */
[----:B------:R-:W-:Y:S01]  /*84c0*/  IMAD R31, R4, 0xb, RZ ;  /* 0x0000000b041f7824 */ /* 0x000fe200078e02ff */
[----:B------:R-:W2:Y:S01]  /*84d0*/  LDCU UR40, c[0x0][0x3b0] ;  /* 0x00007600ff2877ac */ /* 0x000ea20008000800 */
[----:B------:R-:W0:Y:S01]  /*84e0*/  LDCU UR48, c[0x0][0x3b0] ;  /* 0x00007600ff3077ac */ /* 0x000e220008000800 */
[----:B-1----:R-:W-:Y:S01]  /*84f0*/  LEA.HI.X.SX32 R0, R30, R3, 0x1, P4 ;  /* 0x000000031e007211 */ /* 0x002fe200020f0eff */
[----:B------:R-:W-:Y:S01]  /*8500*/  IMAD R30, R4, 0xa, RZ ;  /* 0x0000000a041e7824 */ /* 0x000fe200078e02ff */
[-C--:B------:R-:W-:Y:S01]  /*8510*/  IADD3 R6, P4, PT, R28, R2.reuse, RZ ;  /* 0x000000021c067210 */ /* 0x080fe20007f9e0ff */
[----:B------:R-:W1:Y:S02]  /*8520*/  LDCU UR52, c[0x0][0x3b0] ;  /* 0x00007600ff3477ac */ /* 0x000e640008000800 */
[----:B------:R0:W-:Y:S01]  /*8530*/  STL [R1+0x1fc], R0 ;  /* 0x0001fc0001007387 */ /* 0x0001e20000100800 */
[----:B------:R-:W1:Y:S03]  /*8540*/  LDCU UR54, c[0x0][0x3b0] ;  /* 0x00007600ff3677ac */ /* 0x000e660008000800 */
[----:B------:R2:W-:Y:S01]  /*8550*/  STL [R1+0x210], R6 ;  /* 0x0002100601007387 */ /* 0x0005e20000100800 */
[----:B------:R-:W1:Y:S03]  /*8560*/  LDCU UR46, c[0x0][0x3b0] ;  /* 0x00007600ff2e77ac */ /* 0x000e660008000800 */
[----:B------:R3:W-:Y:S01]  /*8570*/  STL [R1+0x204], R5 ;  /* 0x0002040501007387 */ /* 0x0007e20000100800 */
[----:B0-----:R-:W-:Y:S01]  /*8580*/  IADD3 R0, P6, PT, R32, R2, RZ ;  /* 0x0000000220007210 */ /* 0x001fe20007fde0ff */
[----:B--2---:R-:W-:-:S04]  /*8590*/  IMAD R6, R4, 0x48, RZ ;  /* 0x0000004804067824 */ /* 0x004fc800078e02ff */
[----:B------:R0:W-:Y:S01]  /*85a0*/  STL [R1+0x218], R0 ;  /* 0x0002180001007387 */ /* 0x0001e20000100800 */
[-C--:B---3--:R-:W-:Y:S01]  /*85b0*/  LEA.HI.X.SX32 R5, R32, R3.reuse, 0x1, P6 ;  /* 0x0000000320057211 */ /* 0x088fe200030f0eff */
[----:B------:R-:W-:Y:S01]  /*85c0*/  IMAD R32, R4, 0xd, RZ ;  /* 0x0000000d04207824 */ /* 0x000fe200078e02ff */
[----:B0-----:R-:W-:Y:S01]  /*85d0*/  LEA.HI.X.SX32 R0, R28, R3, 0x1, P4 ;  /* 0x000000031c007211 */ /* 0x001fe200020f0eff */
[----:B------:R-:W-:Y:S01]  /*85e0*/  IMAD R28, R4, 0xc, RZ ;  /* 0x0000000c041c7824 */ /* 0x000fe200078e02ff */
[----:B------:R-:W-:-:S03]  /*85f0*/  IADD3 R8, P4, PT, R30, R2, RZ ;  /* 0x000000021e087210 */ /* 0x000fc60007f9e0ff */
[----:B------:R0:W-:Y:S04]  /*8600*/  STL [R1+0x20c], R0 ;  /* 0x00020c0001007387 */ /* 0x0001e80000100800 */
[----:B------:R-:W-:Y:S04]  /*8610*/  STL [R1+0x220], R8 ;  /* 0x0002200801007387 */ /* 0x000fe80000100800 */
[----:B------:R2:W-:Y:S01]  /*8620*/  STL [R1+0x214], R5 ;  /* 0x0002140501007387 */ /* 0x0005e20000100800 */
[----:B0-----:R-:W-:-:S05]  /*8630*/  IADD3 R0, P6, PT, R31, R2, RZ ;  /* 0x000000021f007210 */ /* 0x001fca0007fde0ff */
[----:B------:R0:W-:Y:S01]  /*8640*/  STL [R1+0x228], R0 ;  /* 0x0002280001007387 */ /* 0x0001e20000100800 */
[-C--:B--2---:R-:W-:Y:S01]  /*8650*/  LEA.HI.X.SX32 R5, R31, R3.reuse, 0x1, P6 ;  /* 0x000000031f057211 */ /* 0x084fe200030f0eff */
        /* <DEDUP_REMOVED lines=30> */
[C---:B------:R-:W-:Y:S01]  /*8840*/  IMAD R32, R4.reuse, 0x15, RZ ;  /* 0x0000001504207824 */ /* 0x040fe200078e02ff */
        /* <DEDUP_REMOVED lines=194> */
[----:B------:R2:W-:Y:S04]  /*9470*/  STL [R1+0xbb0], R8 ;  /* 0x000bb00801007387 */ /* 0x0005e80000100800 */
[----:B------:R3:W-:Y:S01]  /*9480*/  STL [R1+0xba4], R5 ;  /* 0x000ba40501007387 */ /* 0x0007e20000100800 */
[----:B0-----:R-:W-:-:S04]  /*9490*/  IADD3 R0, P6, PT, R32, R2, RZ ;  /* 0x0000000220007210 */ /* 0x001fc80007fde0ff */
[-C--:B--2---:R-:W-:Y:S01]  /*94a0*/  LEA.HI.X.SX32 R8, R32, R3.reuse, 0x1, P6 ;  /* 0x0000000320087211 */ /* 0x084fe200030f0eff */
[----:B------:R0:W-:Y:S01]  /*94b0*/  STL [R1+0xbb8], R0 ;  /* 0x000bb80001007387 */ /* 0x0001e20000100800 */
[C---:B------:R-:W-:Y:S02]  /*94c0*/  IMAD R32, R4.reuse, 0x3d, RZ ;  /* 0x0000003d04207824 */ /* 0x040fe400078e02ff */
[----:B---3--:R-:W-:Y:S01]  /*94d0*/  IMAD R5, R4, 0x63, RZ ;  /* 0x0000006304057824 */ /* 0x008fe200078e02ff */
        /* <DEDUP_REMOVED lines=19> */
[C---:B------:R-:W-:Y:S02]  /*9610*/  IMAD.SHL.U32 R32, R4.reuse, 0x40, RZ ;  /* 0x0000004004207824 */ /* 0x040fe400078e00ff */
[----:B---3--:R-:W-:Y:S01]  /*9620*/  IMAD R8, R4, 0x65, RZ ;  /* 0x0000006504087824 */ /* 0x008fe200078e02ff */
[----:B0-----:R-:W-:Y:S02]  /*9630*/  LEA.HI.X.SX32 R0, R22, R3, 0x1, P4 ;  /* 0x0000000316007211 */ /* 0x001fe400020f0eff */
[----:B------:R-:W-:-:S03]  /*9640*/  IADD3 R22, P4, PT, R30, R2, RZ ;  /* 0x000000021e167210 */ /* 0x000fc60007f9e0ff */
[----:B------:R0:W-:Y:S04]  /*9650*/  STL [R1+0xbcc], R0 ;  /* 0x000bcc0001007387 */ /* 0x0001e80000100800 */
[----:B------:R2:W-:Y:S04]  /*9660*/  STL [R1+0xbe0], R22 ;  /* 0x000be01601007387 */ /* 0x0005e80000100800 */
[----:B------:R3:W-:Y:S01]  /*9670*/  STL [R1+0xbd4], R21 ;  /* 0x000bd41501007387 */ /* 0x0007e20000100800 */
[----:B0-----:R-:W-:Y:S01]  /*9680*/  IADD3 R0, P6, PT, R31, R2, RZ ;  /* 0x000000021f007210 */ /* 0x001fe20007fde0ff */
[----:B--2---:R-:W-:-:S04]  /*9690*/  IMAD R22, R4, 0x66, RZ ;  /* 0x0000006604167824 */ /* 0x004fc800078e02ff */
[----:B------:R0:W-:Y:S01]  /*96a0*/  STL [R1+0xbe8], R0 ;  /* 0x000be80001007387 */ /* 0x0001e20000100800 */
[----:B---3--:R-:W-:Y:S01]  /*96b0*/  IMAD R21, R4, 0x41, RZ ;  /* 0x0000004104157824 */ /* 0x008fe200078e02ff */
[----:B0-----:R-:W-:Y:S02]  /*96c0*/  LEA.HI.X.SX32 R0, R30, R3, 0x1, P4 ;  /* 0x000000031e007211 */ /* 0x001fe400020f0eff */
[----:B------:R-:W-:-:S03]  /*96d0*/  IADD3 R30, P4, PT, R32, R2, RZ ;  /* 0x00000002201e7210 */ /* 0x000fc60007f9e0ff */
[----:B------:R0:W-:Y:S01]  /*96e0*/  STL [R1+0xbdc], R0 ;  /* 0x000bdc0001007387 */ /* 0x0001e20000100800 */
[----:B------:R-:W-:-:S03]  /*96f0*/  LEA.HI.X.SX32 R32, R32, R3, 0x1, P4 ;  /* 0x0000000320207211 */ /* 0x000fc600020f0eff */
[----:B------:R2:W-:Y:S01]  /*9700*/  STL [R1+0xbf0], R30 ;  /* 0x000bf01e01007387 */ /* 0x0005e20000100800 */
[----:B0-----:R-:W-:Y:S01]  /*9710*/  LEA.HI.X.SX32 R0, R31, R3, 0x1, P6 ;  /* 0x000000031f007211 */ /* 0x001fe200030f0eff */
[----:B------:R-:W-:Y:S01]  /*9720*/  IMAD R31, R4, 0x42, RZ ;  /* 0x00000042041f7824 */ /* 0x000fe200078e02ff */
[----:B--2---:R-:W-:-:S03]  /*9730*/  IADD3 R30, P6, PT, R21, R2, RZ ;  /* 0x00000002151e7210 */ /* 0x004fc60007fde0ff */
[----:B------:R0:W-:Y:S04]  /*9740*/  STL [R1+0xbe4], R0 ;  /* 0x000be40001007387 */ /* 0x0001e80000100800 */
[----:B------:R2:W-:Y:S01]  /*9750*/  STL [R1+0xbf8], R30 ;  /* 0x000bf81e01007387 */ /* 0x0005e20000100800 */
[----:B------:R-:W-:-:S03]  /*9760*/  LEA.HI.X.SX32 R21, R21, R3, 0x1, P6 ;  /* 0x0000000315157211 */ /* 0x000fc600030f0eff */
[----:B------:R3:W-:Y:S01]  /*9770*/  STL [R1+0xbec], R32 ;  /* 0x000bec2001007387 */ /* 0x0007e20000100800 */
[C---:B0-----:R-:W-:Y:S02]  /*9780*/  IMAD R0, R4.reuse, 0x68, RZ ;  /* 0x0000006804007824 */ /* 0x041fe400078e02ff */
[----:B--2---:R-:W-:Y:S01]  /*9790*/  IMAD R30, R4, 0x43, RZ ;  /* 0x00000043041e7824 */ /* 0x004fe200078e02ff */
[----:B---3--:R-:W-:-:S05]  /*97a0*/  IADD3 R32, P4, PT, R31, R2, RZ ;  /* 0x000000021f207210 */ /* 0x008fca0007f9e0ff */
[----:B------:R0:W-:Y:S01]  /*97b0*/  STL [R1+0xc00], R32 ;  /* 0x000c002001007387 */ /* 0x0001e20000100800 */
[----:B------:R-:W-:-:S03]  /*97c0*/  LEA.HI.X.SX32 R31, R31, R3, 0x1, P4 ;  /* 0x000000031f1f7211 */ /* 0x000fc600020f0eff */
[----:B0-----:R-:W2:Y:S04]  /*97d0*/  LDL.LU R32, [R1+0x1348] ;  /* 0x0013480001207983 */ /* 0x001ea80000300800 */
[----:B------:R0:W-:Y:S02]  /*97e0*/  STL [R1+0xbf4], R21 ;  /* 0x000bf41501007387 */ /* 0x0001e40000100800 */
[----:B0-----:R-:W-:-:S05]  /*97f0*/  IADD3 R21, P6, PT, R30, R2, RZ ;  /* 0x000000021e157210 */ /* 0x001fca0007fde0ff */
[----:B------:R0:W-:Y:S01]  /*9800*/  STL [R1+0xc08], R21 ;  /* 0x000c081501007387 */ /* 0x0001e20000100800 */
[----:B------:R-:W-:-:S03]  /*9810*/  LEA.HI.X.SX32 R30, R30, R3, 0x1, P6 ;  /* 0x000000031e1e7211 */ /* 0x000fc600030f0eff */
[----:B------:R3:W-:Y:S01]  /*9820*/  STL [R1+0xbfc], R31 ;  /* 0x000bfc1f01007387 */ /* 0x0007e20000100800 */
[----:B0-----:R-:W-:Y:S01]  /*9830*/  IMAD R21, R4, 0x69, RZ ;  /* 0x0000006904157824 */ /* 0x001fe200078e02ff */
[----:B---3--:R-:W-:-:S05]  /*9840*/  IADD3 R31, P4, PT, R29, R2, RZ ;  /* 0x000000021d1f7210 */ /* 0x008fca0007f9e0ff */
[----:B------:R0:W-:Y:S01]  /*9850*/  STL [R1+0xc10], R31 ;  /* 0x000c101f01007387 */ /* 0x0001e20000100800 */
[----:B------:R-:W-:-:S03]  /*9860*/  LEA.HI.X.SX32 R29, R29, R3, 0x1, P4 ;  /* 0x000000031d1d7211 */ /* 0x000fc600020f0eff */
[----:B0-----:R-:W3:Y:S04]  /*9870*/  LDL.LU R31, [R1+0x1344] ;  /* 0x00134400011f7983 */ /* 0x001ee80000300800 */
[----:B------:R0:W-:Y:S02]  /*9880*/  STL [R1+0xc04], R30 ;  /* 0x000c041e01007387 */ /* 0x0001e40000100800 */
[----:B0-----:R-:W-:-:S05]  /*9890*/  IADD3 R30, P6, PT, R20, R2, RZ ;  /* 0x00000002141e7210 */ /* 0x001fca0007fde0ff */
[----:B------:R0:W-:Y:S01]  /*98a0*/  STL [R1+0xc18], R30 ;  /* 0x000c181e01007387 */ /* 0x0001e20000100800 */
[----:B------:R-:W-:-:S03]  /*98b0*/  LEA.HI.X.SX32 R20, R20, R3, 0x1, P6 ;  /* 0x0000000314147211 */ /* 0x000fc600030f0eff */
[----:B0-----:R-:W2:Y:S04]  /*98c0*/  LDL.LU R30, [R1+0x1340] ;  /* 0x00134000011e7983 */ /* 0x001ea80000300800 */
[----:B------:R0:W-:Y:S02]  /*98d0*/  STL [R1+0xc0c], R29 ;  /* 0x000c0c1d01007387 */ /* 0x0001e40000100800 */
[----:B0-----:R-:W-:-:S05]  /*98e0*/  IADD3 R29, P4, PT, R7, R2, RZ ;  /* 0x00000002071d7210 */ /* 0x001fca0007f9e0ff */
[----:B------:R0:W-:Y:S04]  /*98f0*/  STL [R1+0xc20], R29 ;  /* 0x000c201d01007387 */ /* 0x0001e80000100800 */
[----:B------:R1:W-:Y:S01]  /*9900*/  STL [R1+0xc14], R20 ;  /* 0x000c141401007387 */ /* 0x0003e20000100800 */
[----:B0-----:R-:W-:Y:S01]  /*9910*/  IADD3 R29, P6, PT, R6, R2, RZ ;  /* 0x00000002061d7210 */ /* 0x001fe20007fde0ff */
[----:B-1----:R-:W-:-:S04]  /*9920*/  IMAD R20, R4, 0x6b, RZ ;  /* 0x0000006b04147824 */ /* 0x002fc800078e02ff */
[----:B------:R0:W-:Y:S01]  /*9930*/  STL [R1+0xc30], R29 ;  /* 0x000c301d01007387 */ /* 0x0001e20000100800 */
[-C--:B------:R-:W-:Y:S02]  /*9940*/  LEA.HI.X.SX32 R6, R6, R3.reuse, 0x1, P6 ;  /* 0x0000000306067211 */ /* 0x080fe400030f0eff */
[----:B0-----:R-:W-:Y:S01]  /*9950*/  LEA.HI.X.SX32 R29, R7, R3, 0x1, P4 ;  /* 0x00000003071d7211 */ /* 0x001fe200020f0eff */
[----:B------:R-:W-:-:S04]  /*9960*/  IMAD R7, R4, 0x49, RZ ;  /* 0x0000004904077824 */ /* 0x000fc800078e02ff */
[----:B------:R0:W-:Y:S02]  /*9970*/  STL [R1+0xc1c], R29 ;  /* 0x000c1c1d01007387 */ /* 0x0001e40000100800 */
[----:B0-----:R-:W-:-:S05]  /*9980*/  IADD3 R29, P4, PT, R7, R2, RZ ;  /* 0x00000002071d7210 */ /* 0x001fca0007f9e0ff */
[----:B------:R0:W-:Y:S01]  /*9990*/  STL [R1+0xc38], R29 ;  /* 0x000c381d01007387 */ /* 0x0001e20000100800 */
[----:B------:R-:W-:-:S03]  /*99a0*/  LEA.HI.X.SX32 R7, R7, R3, 0x1, P4 ;  /* 0x0000000307077211 */ /* 0x000fc600020f0eff */
[----:B0-----:R-:W2:Y:S04]  /*99b0*/  LDL.LU R29, [R1+0x133c] ;  /* 0x00133c00011d7983 */ /* 0x001ea80000300800 */
[----:B------:R0:W-:Y:S02]  /*99c0*/  STL [R1+0xc2c], R6 ;  /* 0x000c2c0601007387 */ /* 0x0001e40000100800 */
[----:B0-----:R-:W-:-:S04]  /*99d0*/  IADD3 R6, P6, PT, R19, R2, RZ ;  /* 0x0000000213067210 */ /* 0x001fc80007fde0ff */
[----:B------:R-:W-:Y:S01]  /*99e0*/  LEA.HI.X.SX32 R19, R19, R3, 0x1, P6 ;  /* 0x0000000313137211 */ /* 0x000fe200030f0eff */
[----:B------:R0:W-:Y:S04]  /*99f0*/  STL [R1+0xc40], R6 ;  /* 0x000c400601007387 */ /* 0x0001e80000100800 */
[----:B------:R1:W-:Y:S01]  /*9a00*/  STL [R1+0xc34], R7 ;  /* 0x000c340701007387 */ /* 0x0003e20000100800 */
[----:B0-----:R-:W-:Y:S01]  /*9a10*/  IMAD R6, R4, 0x6c, RZ ;  /* 0x0000006c04067824 */ /* 0x001fe200078e02ff */
[----:B-1----:R-:W-:-:S04]  /*9a20*/  IADD3 R7, P4, PT, R28, R2, RZ ;  /* 0x000000021c077210 */ /* 0x002fc80007f9e0ff */
[----:B------:R-:W-:Y:S01]  /*9a30*/  LEA.HI.X.SX32 R28, R28, R3, 0x1, P4 ;  /* 0x000000031c1c7211 */ /* 0x000fe200020f0eff */
[----:B------:R0:W-:Y:S04]  /*9a40*/  STL [R1+0xc48], R7 ;  /* 0x000c480701007387 */ /* 0x0001e80000100800 */
[----:B------:R1:W-:Y:S01]  /*9a50*/  STL [R1+0xc3c], R19 ;  /* 0x000c3c1301007387 */ /* 0x0003e20000100800 */
[----:B0-----:R-:W-:Y:S01]  /*9a60*/  IMAD R7, R4, 0x4d, RZ ;  /* 0x0000004d04077824 */ /* 0x001fe200078e02ff */
[----:B-1----:R-:W-:-:S05]  /*9a70*/  IADD3 R19, P6, PT, R18, R2, RZ ;  /* 0x0000000212137210 */ /* 0x002fca0007fde0ff */
[----:B------:R0:W-:Y:S01]  /*9a80*/  STL [R1+0xc50], R19 ;  /* 0x000c501301007387 */ /* 0x0001e20000100800 */
[----:B------:R-:W-:-:S03]  /*9a90*/  LEA.HI.X.SX32 R18, R18, R3, 0x1, P6 ;  /* 0x0000000312127211 */ /* 0x000fc600030f0eff */
[----:B------:R1:W-:Y:S01]  /*9aa0*/  STL [R1+0xc44], R28 ;  /* 0x000c441c01007387 */ /* 0x0003e20000100800 */
[----:B0-----:R-:W-:Y:S01]  /*9ab0*/  IMAD R19, R4, 0x6d, RZ ;  /* 0x0000006d04137824 */ /* 0x001fe200078e02ff */
[----:B-1----:R-:W-:-:S05]  /*9ac0*/  IADD3 R28, P4, PT, R7, R2, RZ ;  /* 0x00000002071c7210 */ /* 0x002fca0007f9e0ff */
        /* <DEDUP_REMOVED lines=113> */
[----:B0-----:R-:W-:Y:S01]  /*a1e0*/  IADD3 R7, P6, PT, R0, R2, RZ ;  /* 0x0000000200077210 */ /* 0x001fe20007fde0ff */
[----:B-1----:R-:W-:-:S04]  /*a1f0*/  IMAD R8, R4, 0x7b, RZ ;  /* 0x0000007b04087824 */ /* 0x002fc800078e02ff */
        /* <DEDUP_REMOVED lines=23> */
[----:B------:R-:W-:Y:S01]  /*a370*/  ULOP3.LUT UR5, UR5, 0x600000, URZ, 0xc0, !UPT ;  /* 0x0060000005057892 */ /* 0x000fe2000f8ec0ff */
        /* <DEDUP_REMOVED lines=10> */
[----:B------:R-:W-:Y:S02]  /*a420*/  UIADD3 UR10, UPT, UPT, UR8, UR5, URZ ;  /* 0x00000005080a7290 */ /* 0x000fe4000fffe0ff */
[----:B------:R-:W-:-:S04]  /*a430*/  @!UP1 UIADD3 UR12, UPT, UPT, -UR4, 0x100000, URZ ;  /* 0x00100000040c9890 */ /* 0x000fc8000fffe1ff */
[----:B------:R-:W-:Y:S02]  /*a440*/  @!UP1 USHF.L.U32 UR13, UR12, 0xb, URZ ;  /* 0x0000000b0c0d9899 */ /* 0x000fe400080006ff */
[----:B------:R-:W-:Y:S01]  /*a450*/  @!UP1 USHF.L.U32 UR12, UR12, 0x1, URZ ;  /* 0x000000010c0c9899 */ /* 0x000fe200080006ff */
[----:B------:R-:W2:Y:S01]  /*a460*/  LDCU UR5, c[0x0][0x3b0] ;  /* 0x00007600ff0577ac */ /* 0x000ea20008000800 */
        /* <DEDUP_REMOVED lines=43> */
[----:B------:R-:W-:Y:S02]  /*a720*/  LEA.HI.X.SX32 R9, R9, R3, 0x1, P4 ;  /* 0x0000000309097211 */ /* 0x000fe400020f0eff */
[-C--:B------:R-:W-:Y:S01]  /*a730*/  IADD3 R8, P4, PT, R8, R2.reuse, RZ ;  /* 0x0000000208087210 */ /* 0x080fe20007f9e0ff */
[----:B0-----:R-:W2:Y:S04]  /*a740*/  LDL.LU R11, [R1+0x12f4] ;  /* 0x0012f400010b7983 */ /* 0x001ea80000300800 */
[----:B------:R0:W-:Y:S02]  /*a750*/  STL [R1+0xd94], R10 ;  /* 0x000d940a01007387 */ /* 0x0001e40000100800 */
[----:B0-----:R-:W-:-:S05]  /*a760*/  IADD3 R10, P6, PT, R5, R2, RZ ;  /* 0x00000002050a7210 */ /* 0x001fca0007fde0ff */
[----:B------:R0:W-:Y:S04]  /*a770*/  STL [R1+0xda8], R10 ;  /* 0x000da80a01007387 */ /* 0x0001e80000100800 */
[----:B0-----:R-:W2:Y:S04]  /*a780*/  LDL.LU R10, [R1+0x12f0] ;  /* 0x0012f000010a7983 */ /* 0x001ea80000300800 */
[----:B------:R0:W-:Y:S04]  /*a790*/  STL [R1+0xd9c], R9 ;  /* 0x000d9c0901007387 */ /* 0x0001e80000100800 */
[----:B0-----:R-:W2:Y:S04]  /*a7a0*/  LDL.LU R9, [R1+0x12ec] ;  /* 0x0012ec0001097983 */ /* 0x001ea80000300800 */
[----:B------:R0:W-:Y:S04]  /*a7b0*/  STL [R1+0xdb0], R8 ;  /* 0x000db00801007387 */ /* 0x0001e80000100800 */
[----:B0-----:R-:W2:Y:S01]  /*a7c0*/  LDL.LU R8, [R1+0x12e8] ;  /* 0x0012e80001087983 */ /* 0x001ea20000300800 */
[----:B------:R-:W-:-:S02]  /*a7d0*/  LEA.HI.X.SX32 R5, R5, R3, 0x1, P6 ;  /* 0x0000000305057211 */ /* 0x000fc400030f0eff */
[----:B------:R-:W-:-:S03]  /*a7e0*/  IADD3 R0, P6, PT, R0, R2, RZ ;  /* 0x0000000200007210 */ /* 0x000fc60007fde0ff */
[----:B------:R0:W-:Y:S04]  /*a7f0*/  STL [R1+0xda4], R5 ;  /* 0x000da40501007387 */ /* 0x0001e80000100800 */
[----:B0-----:R-:W3:Y:S04]  /*a800*/  LDL.LU R5, [R1+0x12e4] ;  /* 0x0012e40001057983 */ /* 0x001ee80000300800 */
[----:B------:R0:W-:Y:S04]  /*a810*/  STL [R1+0xdb8], R0 ;  /* 0x000db80001007387 */ /* 0x0001e80000100800 */
[----:B0-----:R-:W3:Y:S01]  /*a820*/  LDL.LU R0, [R1+0x12e0] ;  /* 0x0012e00001007983 */ /* 0x001ee20000300800 */
[----:B------:R-:W-:Y:S01]  /*a830*/  STTM.x64 tmem[UR10], RZ ;  /* 0x000000ff000079ed */ /* 0x000fe2000834000a */
[----:B------:R-:W-:Y:S01]  /*a840*/  STTM.x64 tmem[UR10+0x40], RZ ;  /* 0x000040ff000079ed */ /* 0x000fe2000834000a */
[----:B------:R-:W-:Y:S01]  /*a850*/  STTM.x64 tmem[UR10+0x80], RZ ;  /* 0x000080ff000079ed */ /* 0x000fe2000834000a */
[----:B------:R-:W-:Y:S01]  /*a860*/  STTM.x64 tmem[UR10+0xc0], RZ ;  /* 0x0000c0ff000079ed */ /* 0x000fe2000834000a */
[----:B------:R-:W0:Y:S02]  /*a870*/  FENCE.VIEW.ASYNC.T ;  /* 0x00000000000073c6 */ /* 0x000e240000000200 */
[----:B0-----:R-:W-:Y:S06]  /*a880*/  BAR.SYNC.DEFER_BLOCKING 0x0 ;  /* 0x0000000000007b1d */ /* 0x001fec0000010000 */
[----:B------:R-:W0:Y:S02]  /*a890*/  FENCE.VIEW.ASYNC.S ;  /* 0x00000000000073c6 */ /* 0x000e240000000000 */
[----:B0-----:R0:W1:Y:S02]  /*a8a0*/  @!UP2 SYNCS.EXCH.64 URZ, [UR6], UR12 ;  /* 0x0000000c06ffa5b2 */ /* 0x0010640008000100 */
[----:B0-----:R-:W0:Y:S01]  /*a8b0*/  LDCU UR13, c[0x0][0x3b0] ;  /* 0x00007600ff0d77ac */ /* 0x001e220008000800 */
[----:B------:R-:W0:Y:S01]  /*a8c0*/  LDCU UR12, c[0x0][0x3b0] ;  /* 0x00007600ff0c77ac */ /* 0x000e220008000800 */
[----:B-1----:R-:W-:Y:S06]  /*a8d0*/  BAR.SYNC.DEFER_BLOCKING 0x0 ;  /* 0x0000000000007b1d */ /* 0x002fec0000010000 */
[----:B--2---:R-:W-:Y:S04]  /*a8e0*/  STL [R1+0x1740], R8 ;  /* 0x0017400801007387 */ /* 0x004fe80000100800 */
[----:B------:R-:W-:Y:S04]  /*a8f0*/  STL [R1+0x1748], R8 ;  /* 0x0017480801007387 */ /* 0x000fe80000100800 */
        /* <DEDUP_REMOVED lines=42> */
[----:B------:R1:W-:Y:S04]  /*aba0*/  STL [R1+0x17ac], R18 ;  /* 0x0017ac1201007387 */ /* 0x0003e80000100800 */
[----:B------:R-:W-:Y:S04]  /*abb0*/  STL [R1+0x1734], R17 ;  /* 0x0017341101007387 */ /* 0x000fe80000100800 */
[----:B------:R2:W-:Y:S01]  /*abc0*/  STL [R1+0x17b0], R17 ;  /* 0x0017b01101007387 */ /* 0x0005e20000100800 */
[----:B-1----:R-:W-:-:S03]  /*abd0*/  IMAD R18, R4, 0x7c, RZ ;  /* 0x0000007c04127824 */ /* 0x002fc600078e02ff */
[----:B------:R-:W-:Y:S04]  /*abe0*/  STL [R1+0x1730], R16 ;  /* 0x0017301001007387 */ /* 0x000fe80000100800 */
[----:B------:R-:W-:Y:S01]  /*abf0*/  STL [R1+0x172c], R15 ;  /* 0x00172c0f01007387 */ /* 0x000fe20000100800 */
[----:B--2---:R-:W-:-:S03]  /*ac00*/  IMAD R17, R4, 0x7b, RZ ;  /* 0x0000007b04117824 */ /* 0x004fc600078e02ff */
[----:B------:R-:W-:Y:S02]  /*ac10*/  STL [R1+0x1728], R14 ;  /* 0x0017280e01007387 */ /* 0x000fe40000100800 */
[-C--:B------:R-:W-:Y:S02]  /*ac20*/  LEA.HI.X.SX32 R17, R17, R3.reuse, 0x1, P4 ;  /* 0x0000000311117211 */ /* 0x080fe400020f0eff */
[----:B------:R-:W-:Y:S04]  /*ac30*/  STL [R1+0x1724], R13 ;  /* 0x0017240d01007387 */ /* 0x000fe80000100800 */
[----:B---3--:R-:W-:Y:S04]  /*ac40*/  STL [R1+0x1720], R5 ;  /* 0x0017200501007387 */ /* 0x008fe80000100800 */
        /* <DEDUP_REMOVED lines=29> */
[----:B------:R-:W-:Y:S01]  /*ae20*/  STL [R1+0x16a8], R50 ;  /* 0x0016a83201007387 */ /* 0x000fe20000100800 */
[----:B-1----:R-:W-:-:S03]  /*ae30*/  LEA.HI.X.SX32 R52, R18, R3, 0x1, P6 ;  /* 0x0000000312347211 */ /* 0x002fc600030f0eff */
        /* <DEDUP_REMOVED lines=18> */
[----:B-1----:R-:W-:-:S03]  /*af60*/  IADD3 R34, P4, PT, R7, R2, RZ ;  /* 0x0000000207227210 */ /* 0x002fc60007f9e0ff */
[----:B------:R-:W-:Y:S01]  /*af70*/  STL [R1+0x165c], R31 ;  /* 0x00165c1f01007387 */ /* 0x000fe20000100800 */
[----:B------:R-:W-:-:S03]  /*af80*/  LEA.HI.X.SX32 R35, R7, R3, 0x1, P4 ;  /* 0x0000000307237211 */ /* 0x000fc600020f0eff */
        /* <DEDUP_REMOVED lines=42> */
[----:B------:R3:W-:Y:S01]  /*b230*/  STL [R1+0xdac], R17 ;  /* 0x000dac1101007387 */ /* 0x0007e20000100800 */
[----:B------:R-:W-:-:S02]  /*b240*/  IADD3 R18, P4, PT, R2, R4, RZ ;  /* 0x0000000402127210 */ /* 0x000fc40007f9e0ff */
[----:B-1----:R-:W-:Y:S01]  /*b250*/  PRMT R75, RZ, 0x7610, R75 ;  /* 0x00007610ff4b7816 */ /* 0x002fe2000000004b */
[----:B------:R-:W-:Y:S01]  /*b260*/  STL [R1+0xdc0], R34 ;  /* 0x000dc02201007387 */ /* 0x000fe20000100800 */
[----:B--2---:R-:W-:-:S03]  /*b270*/  IADD3 R93, P6, PT, R6, R2, RZ ;  /* 0x00000002065d7210 */ /* 0x004fc60007fde0ff */
[----:B------:R-:W-:Y:S01]  /*b280*/  STL [R1+0xdb4], R52 ;  /* 0x000db43401007387 */ /* 0x000fe20000100800 */
[----:B---3--:R-:W1:Y:S01]  /*b290*/  LDC R17, c[0x0][0x3a0] ;  /* 0x0000e800ff117b82 */ /* 0x008e620000000800 */
[----:B------:R-:W-:Y:S02]  /*b2a0*/  LEA.HI.X.SX32 R21, R6, R3, 0x1, P6 ;  /* 0x0000000306157211 */ /* 0x000fe400030f0eff */
[----:B------:R-:W2:Y:S01]  /*b2b0*/  LDL R7, [R1+0x210] ;  /* 0x0002100001077983 */ /* 0x000ea20000100800 */
[----:B------:R-:W-:-:S03]  /*b2c0*/  PRMT R8, RZ, 0x7610, R8 ;  /* 0x00007610ff087816 */ /* 0x000fc60000000008 */
[----:B------:R-:W-:Y:S04]  /*b2d0*/  STL [R1+0xdc8], R93 ;  /* 0x000dc85d01007387 */ /* 0x000fe80000100800 */
[----:B------:R-:W-:Y:S04]  /*b2e0*/  STL [R1+0xdbc], R35 ;  /* 0x000dbc2301007387 */ /* 0x000fe80000100800 */
[----:B------:R-:W-:Y:S04]  /*b2f0*/  STL [R1+0x1d8], R18 ;  /* 0x0001d81201007387 */ /* 0x000fe80000100800 */
[----:B------:R-:W-:Y:S04]  /*b300*/  STL [R1+0xdc4], R21 ;  /* 0x000dc41501007387 */ /* 0x000fe80000100800 */
[----:B------:R-:W3:Y:S01]  /*b310*/  @!P3 LDG.E.U8 R75, desc[UR18][R2.64] ;  /* 0x00000012024bb981 */ /* 0x000ee2000c1e1100 */
[----:B-1----:R-:W-:-:S02]  /*b320*/  VIADD R76, R17, 0xffffffdf ;  /* 0xffffffdf114c7836 */ /* 0x002fc40000000000 */
[----:B------:R-:W1:Y:S03]  /*b330*/  LDC R17, c[0x0][0x3a0] ;  /* 0x0000e800ff117b82 */ /* 0x000e660000000800 */
[----:B------:R-:W-:Y:S01]  /*b340*/  ISETP.GE.U32.AND P6, PT, R76, 0x7fffff60, PT ;  /* 0x7fffff604c00780c */ /* 0x000fe20003fc6070 */
[----:B-1----:R-:W-:Y:S01]  /*b350*/  VIADD R76, R17, 0xffffffd7 ;  /* 0xffffffd7114c7836 */ /* 0x002fe20000000000 */
[----:B------:R-:W-:-:S04]  /*b360*/  LEA.HI.X.SX32 R17, R4, R3, 0x1, P4 ;  /* 0x0000000304117211 */ /* 0x000fc800020f0eff */
[----:B------:R-:W-:Y:S01]  /*b370*/  ISETP.GE.U32.AND P4, PT, R76, 0x7fffff58, PT ;  /* 0x7fffff584c00780c */ /* 0x000fe20003f86070 */
[----:B------:R-:W-:Y:S01]  /*b380*/  STL [R1+0x1d4], R17 ;  /* 0x0001d41101007387 */ /* 0x000fe20000100800 */
[----:B------:R-:W1:Y:S02]  /*b390*/  LDC R76, c[0x0][0x3a0] ;  /* 0x0000e800ff4c7b82 */ /* 0x000e640000000800 */
[----:B-1----:R-:W-:-:S05]  /*b3a0*/  VIADD R6, R76, 0xffffffcf ;  /* 0xffffffcf4c067836 */ /* 0x002fca0000000000 */
[----:B------:R-:W-:Y:S02]  /*b3b0*/  ISETP.GE.U32.AND P3, PT, R6, 0x7fffff50, PT ;  /* 0x7fffff500600780c */ /* 0x000fe40003f66070 */
[----:B------:R-:W2:Y:S02]  /*b3c0*/  LDL R6, [R1+0x20c] ;  /* 0x00020c0001067983 */ /* 0x000ea40000100800 */
[----:B--2---:R-:W-:-:S04]  /*b3d0*/  @!P1 LOP3.LUT R7, R7, R6, RZ, 0x3c, !PT ;  /* 0x0000000607079212 */ /* 0x004fc800078e3cff */
[----:B------:R-:W-:-:S04]  /*b3e0*/  @!P1 LOP3.LUT R6, R7, R6, RZ, 0x3c, !PT ;  /* 0x0000000607069212 */ /* 0x000fc800078e3cff */
[----:B------:R-:W-:-:S05]  /*b3f0*/  @!P1 LOP3.LUT R7, R7, R6, RZ, 0x3c, !PT ;  /* 0x0000000607079212 */ /* 0x000fca00078e3cff */
[----:B------:R-:W2:Y:S04]  /*b400*/  @!P1 LDG.E.U8 R8, desc[UR18][R6.64] ;  /* 0x0000001206089981 */ /* 0x000ea8000c1e1100 */
[----:B---3--:R-:W-:Y:S04]  /*b410*/  STL [R1+0x66c], R75 ;  /* 0x00066c4b01007387 */ /* 0x008fe80000100800 */
[----:B--2---:R1:W-:Y:S04]  /*b420*/  STL [R1+0x668], R8 ;  /* 0x0006680801007387 */ /* 0x0043e80000100800 */
[----:B-1----:R-:W2:Y:S04]  /*b430*/  LDL.LU R8, [R1+0x17ec] ;  /* 0x0017ec0001087983 */ /* 0x002ea80000300800 */
[----:B------:R-:W3:Y:S04]  /*b440*/  LDL R6, [R1+0xa6c] ;  /* 0x000a6c0001067983 */ /* 0x000ee80000100800 */
[----:B------:R-:W3:Y:S01]  /*b450*/  LDL R7, [R1+0xa70] ;  /* 0x000a700001077983 */ /* 0x000ee20000100800 */
[----:B------:R-:W-:-:S02]  /*b460*/  PRMT R19, RZ, 0x7610, R19 ;  /* 0x00007610ff137816 */ /* 0x000fc40000000013 */
[----:B---3--:R-:W-:-:S04]  /*b470*/  @!P0 LOP3.LUT R7, R7, R6, RZ, 0x3c, !PT ;  /* 0x0000000607078212 */ /* 0x008fc800078e3cff */
[----:B------:R-:W-:-:S04]  /*b480*/  @!P0 LOP3.LUT R6, R7, R6, RZ, 0x3c, !PT ;  /* 0x0000000607068212 */ /* 0x000fc800078e3cff */
[----:B------:R-:W-:-:S05]  /*b490*/  @!P0 LOP3.LUT R7, R7, R6, RZ, 0x3c, !PT ;  /* 0x0000000607078212 */ /* 0x000fca00078e3cff */
[----:B------:R-:W3:Y:S04]  /*b4a0*/  @!P0 LDG.E.U8 R19, desc[UR18][R6.64] ;  /* 0x0000001206138981 */ /* 0x000ee8000c1e1100 */
[----:B---3--:R1:W-:Y:S04]  /*b4b0*/  STL [R1+0x664], R19 ;  /* 0x0006641301007387 */ /* 0x0083e80000100800 */
[----:B-1----:R-:W3:Y:S04]  /*b4c0*/  LDL.LU R19, [R1+0x17e8] ;  /* 0x0017e80001137983 */ /* 0x002ee80000300800 */
[----:B------:R-:W3:Y:S04]  /*b4d0*/  LDL R6, [R1+0xaac] ;  /* 0x000aac0001067983 */ /* 0x000ee80000100800 */
[----:B------:R-:W3:Y:S01]  /*b4e0*/  LDL R7, [R1+0xab0] ;  /* 0x000ab00001077983 */ /* 0x000ee20000100800 */
[----:B--2---:R-:W-:-:S02]  /*b4f0*/  PRMT R8, RZ, 0x7610, R8 ;  /* 0x00007610ff087816 */ /* 0x004fc40000000008 */
[----:B---3--:R-:W-:-:S04]  /*b500*/  @!P5 LOP3.LUT R7, R7, R6, RZ, 0x3c, !PT ;  /* 0x000000060707d212 */ /* 0x008fc800078e3cff */
[----:B------:R-:W-:-:S04]  /*b510*/  @!P5 LOP3.LUT R6, R7, R6, RZ, 0x3c, !PT ;  /* 0x000000060706d212 */ /* 0x000fc800078e3cff */
[----:B------:R-:W-:-:S05]  /*b520*/  @!P5 LOP3.LUT R7, R7, R6, RZ, 0x3c, !PT ;  /* 0x000000060707d212 */ /* 0x000fca00078e3cff */
[----:B------:R-:W2:Y:S04]  /*b530*/  @!P5 LDG.E.U8 R8, desc[UR18][R6.64] ;  /* 0x000000120608d981 */ /* 0x000ea8000c1e1100 */
        /* <DEDUP_REMOVED lines=26> */
[----:B------:R-:W3:Y:S01]  /*b6e0*/  @!P3 LDG.E.U8 R19, desc[UR18][R6.64] ;  /* 0x000000120613b981 */ /* 0x000ee2000c1e1100 */
[----:B------:R-:W-:-:S05]  /*b6f0*/  VIADD R75, R76, 0xffffffc7 ;  /* 0xffffffc74c4b7836 */ /* 0x000fca0000000000 */
[----:B------:R-:W-:Y:S01]  /*b700*/  ISETP.GE.U32.AND P1, PT, R75, 0x7fffff48, PT ;  /* 0x7fffff484b00780c */ /* 0x000fe20003f26070 */
        /* <DEDUP_REMOVED lines=8> */
[----:B------:R-:W2:Y:S01]  /*b790*/  @!P1 LDG.E.U8 R8, desc[UR18][R6.64] ;  /* 0x0000001206089981 */ /* 0x000ea2000c1e1100 */
[----:B------:R-:W-:-:S05]  /*b7a0*/  VIADD R75, R76, 0xffffffbf ;  /* 0xffffffbf4c4b7836 */ /* 0x000fca0000000000 */
[----:B------:R-:W-:Y:S01]  /*b7b0*/  ISETP.GE.U32.AND P0, PT, R75, 0x7fffff40, PT ;  /* 0x7fffff404b00780c */ /* 0x000fe20003f06070 */
        /* <DEDUP_REMOVED lines=81> */
[----:B------:R-:W-:-:S05]  /*bcd0*/  VIADD R75, R76, 0xfffffffe ;  /* 0xfffffffe4c4b7836 */ /* 0x000fca0000000000 */
[----:B------:R-:W-:Y:S02]  /*bce0*/  ISETP.GE.U32.AND P6, PT, R75, 0x7fffff7f, PT ;  /* 0x7fffff7f4b00780c */ /* 0x000fe40003fc6070 */
[----:B--2---:R-:W-:Y:S02]  /*bcf0*/  PRMT R8, RZ, 0x7610, R8 ;  /* 0x00007610ff087816 */ /* 0x004fe40000000008 */
[----:B---3--:R-:W-:-:S04]  /*bd00*/  @!P5 LOP3.LUT R7, R7, R6, RZ, 0x3c, !PT ;  /* 0x000000060707d212 */ /* 0x008fc800078e3cff */
[----:B------:R-:W-:-:S04]  /*bd10*/  @!P5 LOP3.LUT R6, R7, R6, RZ, 0x3c, !PT ;  /* 0x000000060706d212 */ /* 0x000fc800078e3cff */
[----:B------:R-:W-:Y:S02]  /*bd20*/  @!P5 LOP3.LUT R7, R7, R6, RZ, 0x3c, !PT ;  /* 0x000000060707d212 */ /* 0x000fe400078e3cff */
[----:B------:R-:W-:-:S03]  /*bd30*/  PRMT R19, RZ, 0x7610, R19 ;  /* 0x00007610ff137816 */ /* 0x000fc60000000013 */
[----:B------:R1:W2:Y:S02]  /*bd40*/  @!P5 LDG.E.U8 R8, desc[UR18][R6.64] ;  /* 0x000000120608d981 */ /* 0x0002a4000c1e1100 */
[----:B-1----:R-:W-:Y:S02]  /*bd50*/  @!P6 IMAD.MOV.U32 R6, RZ, RZ, R18 ;  /* 0x000000ffff06e224 */ /* 0x002fe400078e0012 */
[----:B------:R-:W-:-:S05]  /*bd60*/  @!P6 IMAD.MOV.U32 R7, RZ, RZ, R17 ;  /* 0x000000ffff07e224 */ /* 0x000fca00078e0011 */
[----:B------:R-:W3:Y:S04]  /*bd70*/  @!P6 LDG.E.U8 R19, desc[UR18][R6.64] ;  /* 0x000000120613e981 */ /* 0x000ee8000c1e1100 */
[----:B--2---:R1:W-:Y:S04]  /*bd80*/  STL [R1+0x620], R8 ;  /* 0x0006200801007387 */ /* 0x0043e80000100800 */
[----:B-1----:R-:W2:Y:S04]  /*bd90*/  LDL.LU R8, [R1+0x17b4] ;  /* 0x0017b40001087983 */ /* 0x002ea80000300800 */
[----:B------:R-:W4:Y:S04]  /*bda0*/  LDL.LU R17, [R1+0x17b0] ;  /* 0x0017b00001117983 */ /* 0x000f280000300800 */
[----:B------:R-:W4:Y:S04]  /*bdb0*/  LDL.LU R18, [R1+0x17ac] ;  /* 0x0017ac0001127983 */ /* 0x000f280000300800 */
[----:B---3--:R1:W-:Y:S04]  /*bdc0*/  STL [R1+0x61c], R19 ;  /* 0x00061c1301007387 */ /* 0x0083e80000100800 */
[----:B-1----:R-:W3:Y:S04]  /*bdd0*/  LDL.LU R19, [R1+0x17a8] ;  /* 0x0017a80001137983 */ /* 0x002ee80000300800 */
[----:B------:R-:W3:Y:S04]  /*bde0*/  LDL R6, [R1+0x214] ;  /* 0x0002140001067983 */ /* 0x000ee80000100800 */
[----:B------:R-:W3:Y:S01]  /*bdf0*/  LDL R7, [R1+0x218] ;  /* 0x0002180001077983 */ /* 0x000ee20000100800 */
[----:B------:R-:W-:-:S05]  /*be00*/  VIADD R75, R76, 0xfffffff6 ;  /* 0xfffffff64c4b7836 */ /* 0x000fca0000000000 */
[----:B------:R-:W-:Y:S02]  /*be10*/  ISETP.GE.U32.AND P4, PT, R75, 0x7fffff77, PT ;  /* 0x7fffff774b00780c */ /* 0x000fe40003f86070 */
[----:B--2---:R-:W-:-:S11]  /*be20*/  PRMT R8, RZ, 0x7610, R8 ;  /* 0x00007610ff087816 */ /* 0x004fd60000000008 */
        /* <DEDUP_REMOVED lines=109> */
[----:B------:R-:W-:Y:S01]  /*c500*/  PRMT R92, RZ, 0x7610, R92 ;  /* 0x00007610ff5c7816 */ /* 0x000fe2000000005c */
[----:B------:R-:W-:Y:S01]  /*c510*/  VIADD R75, R76, 0xffffff9e ;  /* 0xffffff9e4c4b7836 */ /* 0x000fe20000000000 */
[----:B---3--:R-:W-:-:S04]  /*c520*/  @!P5 LOP3.LUT R7, R7, R6, RZ, 0x3c, !PT ;  /* 0x000000060707d212 */ /* 0x008fc800078e3cff */
[----:B------:R-:W-:-:S04]  /*c530*/  @!P5 LOP3.LUT R6, R7, R6, RZ, 0x3c, !PT ;  /* 0x000000060706d212 */ /* 0x000fc800078e3cff */
[----:B------:R-:W-:-:S05]  /*c540*/  @!P5 LOP3.LUT R7, R7, R6, RZ, 0x3c, !PT ;  /* 0x000000060707d212 */ /* 0x000fca00078e3cff */
[----:B------:R1:W3:Y:S04]  /*c550*/  @!P5 LDG.E.U8 R92, desc[UR18][R6.64] ;  /* 0x00000012065cd981 */ /* 0x0002e8000c1e1100 */
[----:B------:R-:W1:Y:S04]  /*c560*/  LDL R6, [R1+0xcf4] ;  /* 0x000cf40001067983 */ /* 0x000e680000100800 */
[----:B------:R-:W1:Y:S01]  /*c570*/  LDL R7, [R1+0xcf8] ;  /* 0x000cf80001077983 */ /* 0x000e620000100800 */
[----:B------:R-:W-:Y:S02]  /*c580*/  ISETP.GE.U32.AND P6, PT, R75, 0x7fffff1f, PT ;  /* 0x7fffff1f4b00780c */ /* 0x000fe40003fc6070 */
[----:B------:R-:W-:-:S11]  /*c590*/  PRMT R19, RZ, 0x7610, R19 ;  /* 0x00007610ff137816 */ /* 0x000fd60000000013 */
[----:B-1----:R-:W-:-:S04]  /*c5a0*/  @!P6 LOP3.LUT R7, R7, R6, RZ, 0x3c, !PT ;  /* 0x000000060707e212 */ /* 0x002fc800078e3cff */
[----:B------:R-:W-:-:S04]  /*c5b0*/  @!P6 LOP3.LUT R6, R7, R6, RZ, 0x3c, !PT ;  /* 0x000000060706e212 */ /* 0x000fc800078e3cff */
[----:B------:R-:W-:-:S05]  /*c5c0*/  @!P6 LOP3.LUT R7, R7, R6, RZ, 0x3c, !PT ;  /* 0x000000060707e212 */ /* 0x000fca00078e3cff */
[----:B------:R-:W2:Y:S04]  /*c5d0*/  @!P6 LDG.E.U8 R19, desc[UR18][R6.64] ;  /* 0x000000120613e981 */ /* 0x000ea8000c1e1100 */
[----:B---3--:R-:W-:Y:S01]  /*c5e0*/  STL [R1+0x1510], R92 ;  /* 0x0015105c01007387 */ /* 0x008fe20000100800 */
        /* <DEDUP_REMOVED lines=182> */
[----:B----4-:R-:W-:-:S02]  /*d150*/  PRMT R18, RZ, 0x7610, R18 ;  /* 0x00007610ff127816 */ /* 0x010fc40000000012 */
        /* <DEDUP_REMOVED lines=8> */
[----:B------:R-:W4:Y:S04]  /*d1e0*/  LDL R6, [R1+0xd6c] ;  /* 0x000d6c0001067983 */ /* 0x000f280000100800 */
[----:B------:R-:W4:Y:S01]  /*d1f0*/  LDL R7, [R1+0xd70] ;  /* 0x000d700001077983 */ /* 0x000f220000100800 */
[----:B------:R-:W-:-:S02]  /*d200*/  PRMT R17, RZ, 0x7610, R17 ;  /* 0x00007610ff117816 */ /* 0x000fc40000000011 */
[----:B----4-:R-:W-:-:S04]  /*d210*/  @!P6 LOP3.LUT R7, R7, R6, RZ, 0x3c, !PT ;  /* 0x000000060707e212 */ /* 0x010fc800078e3cff */
[----:B------:R-:W-:-:S04]  /*d220*/  @!P6 LOP3.LUT R6, R7, R6, RZ, 0x3c, !PT ;  /* 0x000000060706e212 */ /* 0x000fc800078e3cff */
[----:B------:R-:W-:-:S05]  /*d230*/  @!P6 LOP3.LUT R7, R7, R6, RZ, 0x3c, !PT ;  /* 0x000000060707e212 */ /* 0x000fca00078e3cff */
[----:B------:R-:W4:Y:S01]  /*d240*/  @!P6 LDG.E.U8 R17, desc[UR18][R6.64] ;  /* 0x000000120611e981 */ /* 0x000f22000c1e1100 */
[----:B------:R-:W-:-:S05]  /*d250*/  VIADD R75, R76, 0xffffff85 ;  /* 0xffffff854c4b7836 */ /* 0x000fca0000000000 */
[----:B------:R-:W-:Y:S01]  /*d260*/  ISETP.GE.U32.AND P4, PT, R75, 0x7fffff06, PT ;  /* 0x7fffff064b00780c */ /* 0x000fe20003f86070 */
[----:B----4-:R1:W-:Y:S04]  /*d270*/  STL [R1+0x524], R17 ;  /* 0x0005241101007387 */ /* 0x0103e80000100800 */
[----:B-1----:R-:W4:Y:S04]  /*d280*/  LDL.LU R17, [R1+0x1734] ;  /* 0x0017340001117983 */ /* 0x002f280000300800 */
[----:B------:R-:W2:Y:S04]  /*d290*/  LDL R6, [R1+0xda4] ;  /* 0x000da40001067983 */ /* 0x000ea80000100800 */
[----:B------:R-:W2:Y:S01]  /*d2a0*/  LDL R7, [R1+0xda8] ;  /* 0x000da80001077983 */ /* 0x000ea20000100800 */
[----:B------:R-:W-:-:S02]  /*d2b0*/  PRMT R16, RZ, 0x7610, R16 ;  /* 0x00007610ff107816 */ /* 0x000fc40000000010 */
[----:B--2---:R-:W-:-:S04]  /*d2c0*/  @!P4 LOP3.LUT R7, R7, R6, RZ, 0x3c, !PT ;  /* 0x000000060707c212 */ /* 0x004fc800078e3cff */
[----:B------:R-:W-:-:S04]  /*d2d0*/  @!P4 LOP3.LUT R6, R7, R6, RZ, 0x3c, !PT ;  /* 0x000000060706c212 */ /* 0x000fc800078e3cff */
[----:B------:R-:W-:-:S05]  /*d2e0*/  @!P4 LOP3.LUT R7, R7, R6, RZ, 0x3c, !PT ;  /* 0x000000060707c212 */ /* 0x000fca00078e3cff */
[----:B------:R-:W2:Y:S01]  /*d2f0*/  @!P4 LDG.E.U8 R16, desc[UR18][R6.64] ;  /* 0x000000120610c981 */ /* 0x000ea2000c1e1100 */
[----:B------:R-:W-:-:S05]  /*d300*/  VIADD R75, R76, 0xfffffffc ;  /* 0xfffffffc4c4b7836 */ /* 0x000fca0000000000 */
[----:B------:R-:W-:Y:S01]  /*d310*/  ISETP.GE.U32.AND P3, PT, R75, 0x7fffff7d, PT ;  /* 0x7fffff7d4b00780c */ /* 0x000fe20003f66070 */
[----:B--2---:R1:W-:Y:S04]  /*d320*/  STL [R1+0x51c], R16 ;  /* 0x00051c1001007387 */ /* 0x0043e80000100800 */
[----:B-1----:R-:W2:Y:S04]  /*d330*/  LDL.LU R16, [R1+0x1730] ;  /* 0x0017300001107983 */ /* 0x002ea80000300800 */
        /* <DEDUP_REMOVED lines=341> */
[----:B------:R-:W2:Y:S01]  /*e890*/  LDL R7, [R1+0xdb8] ;  /* 0x000db80001077983 */ /* 0x000ea20000100800 */
[----:B------:R-:W-:-:S03]  /*e8a0*/  PRMT R51, RZ, 0x7610, R51 ;  /* 0x00007610ff337816 */ /* 0x000fc60000000033 */
[----:B--2---:R-:W-:Y:S02]  /*e8b0*/  @!P1 IMAD.MOV.U32 R6, RZ, RZ, R7 ;  /* 0x000000ffff069224 */ /* 0x004fe400078e0007 */
[----:B------:R-:W-:Y:S02]  /*e8c0*/  @!P1 IMAD.MOV.U32 R7, RZ, RZ, R52 ;  /* 0x000000ffff079224 */ /* 0x000fe400078e0034 */
[----:B------:R-:W2:Y:S04]  /*e8d0*/  LDL.LU R52, [R1+0x16b0] ;  /* 0x0016b00001347983 */ /* 0x000ea80000300800 */
        /* <DEDUP_REMOVED lines=161> */
[----:B------:R-:W-:-:S05]  /*f2f0*/  VIADD R75, R76, 0xffffff82 ;  /* 0xffffff824c4b7836 */ /* 0x000fca0000000000 */
[----:B------:R-:W-:Y:S02]  /*f300*/  ISETP.GE.U32.AND P4, PT, R75, 0x7fffff03, PT ;  /* 0x7fffff034b00780c */ /* 0x000fe40003f86070 */
[----:B------:R-:W-:Y:S02]  /*f310*/  PRMT R36, RZ, 0x7610, R36 ;  /* 0x00007610ff247816 */ /* 0x000fe40000000024 */
[----:B------:R-:W-:Y:S02]  /*f320*/  PRMT R33, RZ, 0x7610, R33 ;  /* 0x00007610ff217816 */ /* 0x000fe40000000021 */
[----:B--2---:R-:W-:-:S04]  /*f330*/  @!P6 LOP3.LUT R7, R7, R6, RZ, 0x3c, !PT ;  /* 0x000000060707e212 */ /* 0x004fc800078e3cff */
[----:B------:R-:W-:-:S04]  /*f340*/  @!P6 LOP3.LUT R6, R7, R6, RZ, 0x3c, !PT ;  /* 0x000000060706e212 */ /* 0x000fc800078e3cff */
[----:B------:R-:W-:-:S05]  /*f350*/  @!P6 LOP3.LUT R7, R7, R6, RZ, 0x3c, !PT ;  /* 0x000000060707e212 */ /* 0x000fca00078e3cff */
[----:B------:R1:W2:Y:S02]  /*f360*/  @!P6 LDG.E.U8 R36, desc[UR18][R6.64] ;  /* 0x000000120624e981 */ /* 0x0002a4000c1e1100 */
[----:B-1----:R-:W-:Y:S02]  /*f370*/  @!P4 IMAD.MOV.U32 R6, RZ, RZ, R34 ;  /* 0x000000ffff06c224 */ /* 0x002fe400078e0022 */
[----:B------:R-:W-:-:S05]  /*f380*/  @!P4 IMAD.MOV.U32 R7, RZ, RZ, R35 ;  /* 0x000000ffff07c224 */ /* 0x000fca00078e0023 */
[----:B------:R-:W3:Y:S04]  /*f390*/  @!P4 LDG.E.U8 R33, desc[UR18][R6.64] ;  /* 0x000000120621c981 */ /* 0x000ee8000c1e1100 */
[----:B--2---:R1:W-:Y:S04]  /*f3a0*/  STL [R1+0x3e8], R36 ;  /* 0x0003e82401007387 */ /* 0x0043e80000100800 */
[----:B-1----:R-:W2:Y:S04]  /*f3b0*/  LDL.LU R36, [R1+0x1670] ;  /* 0x0016700001247983 */ /* 0x002ea80000300800 */
[----:B------:R-:W2:Y:S04]  /*f3c0*/  LDL.LU R35, [R1+0x166c] ;  /* 0x00166c0001237983 */ /* 0x000ea80000300800 */
[----:B------:R-:W2:Y:S04]  /*f3d0*/  LDL.LU R34, [R1+0x1668] ;  /* 0x0016680001227983 */ /* 0x000ea80000300800 */
[----:B---3--:R1:W-:Y:S04]  /*f3e0*/  STL [R1+0x3e4], R33 ;  /* 0x0003e42101007387 */ /* 0x0083e80000100800 */
[----:B-1----:R-:W3:Y:S04]  /*f3f0*/  LDL.LU R33, [R1+0x1664] ;  /* 0x0016640001217983 */ /* 0x002ee80000300800 */
[----:B------:R-:W2:Y:S04]  /*f400*/  LDL R6, [R1+0x1fc] ;  /* 0x0001fc0001067983 */ /* 0x000ea80000100800 */
[----:B------:R-:W2:Y:S01]  /*f410*/  LDL R7, [R1+0x200] ;  /* 0x0002000001077983 */ /* 0x000ea20000100800 */
[----:B------:R-:W-:-:S05]  /*f420*/  VIADD R75, R76, 0xfffffff9 ;  /* 0xfffffff94c4b7836 */ /* 0x000fca0000000000 */
[----:B------:R-:W-:Y:S02]  /*f430*/  ISETP.GE.U32.AND P3, PT, R75, 0x7fffff7a, PT ;  /* 0x7fffff7a4b00780c */ /* 0x000fe40003f66070 */
[----:B------:R-:W-:-:S11]  /*f440*/  PRMT R90, RZ, 0x7610, R90 ;  /* 0x00007610ff5a7816 */ /* 0x000fd6000000005a */
[----:B--2---:R-:W-:-:S04]  /*f450*/  @!P3 LOP3.LUT R7, R7, R6, RZ, 0x3c, !PT ;  /* 0x000000060707b212 */ /* 0x004fc800078e3cff */
[----:B------:R-:W-:-:S04]  /*f460*/  @!P3 LOP3.LUT R6, R7, R6, RZ, 0x3c, !PT ;  /* 0x000000060706b212 */ /* 0x000fc800078e3cff */
[----:B------:R-:W-:-:S05]  /*f470*/  @!P3 LOP3.LUT R7, R7, R6, RZ, 0x3c, !PT ;  /* 0x000000060707b212 */ /* 0x000fca00078e3cff */
[----:B------:R1:W2:Y:S04]  /*f480*/  @!P3 LDG.E.U8 R90, desc[UR18][R6.64] ;  /* 0x00000012065ab981 */ /* 0x0002a8000c1e1100 */
[----:B------:R-:W1:Y:S04]  /*f490*/  LDL R6, [R1+0x23c] ;  /* 0x00023c0001067983 */ /* 0x000e680000100800 */
[----:B------:R-:W1:Y:S01]  /*f4a0*/  LDL R7, [R1+0xa60] ;  /* 0x000a600001077983 */ /* 0x000e620000100800 */
[----:B------:R-:W-:-:S05]  /*f4b0*/  VIADD R75, R76, 0xfffffff1 ;  /* 0xfffffff14c4b7836 */ /* 0x000fca0000000000 */
[----:B------:R-:W-:Y:S02]  /*f4c0*/  ISETP.GE.U32.AND P1, PT, R75, 0x7fffff72, PT ;  /* 0x7fffff724b00780c */ /* 0x000fe40003f26070 */
[----:B------:R-:W-:-:S11]  /*f4d0*/  PRMT R32, RZ, 0x7610, R32 ;  /* 0x00007610ff207816 */ /* 0x000fd60000000020 */
[----:B-1----:R-:W-:-:S04]  /*f4e0*/  @!P1 LOP3.LUT R7, R7, R6, RZ, 0x3c, !PT ;  /* 0x0000000607079212 */ /* 0x002fc800078e3cff */
[----:B------:R-:W-:-:S04]  /*f4f0*/  @!P1 LOP3.LUT R6, R7, R6, RZ, 0x3c, !PT ;  /* 0x0000000607069212 */ /* 0x000fc800078e3cff */
[----:B------:R-:W-:-:S05]  /*f500*/  @!P1 LOP3.LUT R7, R7, R6, RZ, 0x3c, !PT ;  /* 0x0000000607079212 */ /* 0x000fca00078e3cff */
[----:B------:R-:W3:Y:S04]  /*f510*/  @!P1 LDG.E.U8 R32, desc[UR18][R6.64] ;  /* 0x0000001206209981 */ /* 0x000ee8000c1e1100 */
[----:B--2---:R1:W-:Y:S04]  /*f520*/  STL [R1+0x3e0], R90 ;  /* 0x0003e05a01007387 */ /* 0x0043e80000100800 */
[----:B-1----:R-:W2:Y:S01]  /*f530*/  LDL R90, [R1+0xba0] ;  /* 0x000ba000015a7983 */ /* 0x002ea20000100800 */
[----:B------:R-:W-:-:S03]  /*f540*/  VIADD R75, R76, 0xffffffe9 ;  /* 0xffffffe94c4b7836 */ /* 0x000fc60000000000 */
[----:B---3--:R1:W-:Y:S04]  /*f550*/  STL [R1+0x3dc], R32 ;  /* 0x0003dc2001007387 */ /* 0x0083e80000100800 */
[----:B-1----:R-:W3:Y:S04]  /*f560*/  LDL.LU R32, [R1+0x1660] ;  /* 0x0016600001207983 */ /* 0x002ee80000300800 */
[----:B------:R-:W2:Y:S04]  /*f570*/  LDL R6, [R1+0xa9c] ;  /* 0x000a9c0001067983 */ /* 0x000ea80000100800 */
[----:B------:R-:W2:Y:S01]  /*f580*/  LDL R7, [R1+0xaa0] ;  /* 0x000aa00001077983 */ /* 0x000ea20000100800 */
[----:B------:R-:W-:-:S02]  /*f590*/  ISETP.GE.U32.AND P0, PT, R75, 0x7fffff6a, PT ;  /* 0x7fffff6a4b00780c */ /* 0x000fc40003f06070 */
[----:B------:R-:W-:-:S11]  /*f5a0*/  PRMT R31, RZ, 0x7610, R31 ;  /* 0x00007610ff1f7816 */ /* 0x000fd6000000001f */
        /* <DEDUP_REMOVED lines=43> */
[----:B------:R-:W-:Y:S02]  /*f860*/  @!P3 IMAD.MOV.U32 R6, RZ, RZ, R90 ;  /* 0x000000ffff06b224 */ /* 0x000fe400078e005a */
[----:B------:R-:W3:Y:S04]  /*f870*/  LDL R90, [R1+0xce0] ;  /* 0x000ce000015a7983 */ /* 0x000ee80000100800 */
[----:B--2---:R-:W2:Y:S01]  /*f880*/  @!P3 LDG.E.U8 R27, desc[UR18][R6.64] ;  /* 0x00000012061bb981 */ /* 0x004ea2000c1e1100 */
        /* <DEDUP_REMOVED lines=28> */
[----:B------:R-:W-:Y:S01]  /*fa50*/  PRMT R84, RZ, 0x7610, R84 ;  /* 0x00007610ff547816 */ /* 0x000fe20000000054 */
[----:B------:R-:W-:Y:S01]  /*fa60*/  VIADD R75, R76, 0xffffffa9 ;  /* 0xffffffa94c4b7836 */ /* 0x000fe20000000000 */
[----:B--2---:R-:W-:-:S04]  /*fa70*/  @!P5 LOP3.LUT R7, R7, R6, RZ, 0x3c, !PT ;  /* 0x000000060707d212 */ /* 0x004fc800078e3cff */
[----:B------:R-:W-:-:S04]  /*fa80*/  @!P5 LOP3.LUT R6, R7, R6, RZ, 0x3c, !PT ;  /* 0x000000060706d212 */ /* 0x000fc800078e3cff */
[----:B------:R-:W-:-:S05]  /*fa90*/  @!P5 LOP3.LUT R7, R7, R6, RZ, 0x3c, !PT ;  /* 0x000000060707d212 */ /* 0x000fca00078e3cff */
[----:B------:R1:W2:Y:S04]  /*faa0*/  @!P5 LDG.E.U8 R84, desc[UR18][R6.64] ;  /* 0x000000120654d981 */ /* 0x0002a8000c1e1100 */
[----:B------:R-:W1:Y:S04]  /*fab0*/  LDL R6, [R1+0xc9c] ;  /* 0x000c9c0001067983 */ /* 0x000e680000100800 */
[----:B------:R-:W1:Y:S01]  /*fac0*/  LDL R7, [R1+0xca0] ;  /* 0x000ca00001077983 */ /* 0x000e620000100800 */
        /* <DEDUP_REMOVED lines=11> */
[----:B------:R-:W2:Y:S01]  /*fb80*/  LDL R7, [R1+0xcdc] ;  /* 0x000cdc0001077983 */ /* 0x000ea20000100800 */
[----:B------:R-:W-:Y:S02]  /*fb90*/  ISETP.GE.U32.AND P4, PT, R75, 0x7fffff22, PT ;  /* 0x7fffff224b00780c */ /* 0x000fe40003f86070 */
[----:B------:R-:W-:-:S11]  /*fba0*/  PRMT R88, RZ, 0x7610, R88 ;  /* 0x00007610ff587816 */ /* 0x000fd60000000058 */
[----:B------:R-:W-:Y:S02]  /*fbb0*/  @!P4 IMAD.MOV.U32 R6, RZ, RZ, R90 ;  /* 0x000000ffff06c224 */ /* 0x000fe400078e005a */
[C---:B------:R-:W-:Y:S01]  /*fbc0*/  VIADD R75, R76.reuse, 0xffffff99 ;  /* 0xffffff994c4b7836 */ /* 0x040fe20000000000 */
[----:B------:R-:W-:Y:S01]  /*fbd0*/  PRMT R86, RZ, 0x7610, R86 ;  /* 0x00007610ff567816 */ /* 0x000fe20000000056 */
[----:B------:R-:W3:Y:S04]  /*fbe0*/  LDL R90, [R1+0x204] ;  /* 0x00020400015a7983 */ /* 0x000ee80000100800 */
[----:B--2---:R-:W2:Y:S04]  /*fbf0*/  @!P4 LDG.E.U8 R88, desc[UR18][R6.64] ;  /* 0x000000120658c981 */ /* 0x004ea8000c1e1100 */
[----:B------:R-:W3:Y:S04]  /*fc00*/  LDL R6, [R1+0xd1c] ;  /* 0x000d1c0001067983 */ /* 0x000ee80000100800 */
[----:B------:R-:W3:Y:S01]  /*fc10*/  LDL R7, [R1+0xd20] ;  /* 0x000d200001077983 */ /* 0x000ee20000100800 */
[----:B------:R-:W-:Y:S01]  /*fc20*/  ISETP.GE.U32.AND P3, PT, R75, 0x7fffff1a, PT ;  /* 0x7fffff1a4b00780c */ /* 0x000fe20003f66070 */
[----:B------:R-:W-:-:S02]  /*fc30*/  VIADD R75, R76, 0xffffff91 ;  /* 0xffffff914c4b7836 */ /* 0x000fc40000000000 */
[----:B--2---:R1:W-:Y:S10]  /*fc40*/  STL [R1+0x39c], R88 ;  /* 0x00039c5801007387 */ /* 0x0043f40000100800 */
[-C--:B---3--:R-:W-:Y:S01]  /*fc50*/  @!P3 LOP3.LUT R7, R7, R6.reuse, RZ, 0x3c, !PT ;  /* 0x000000060707b212 */ /* 0x088fe200078e3cff */
[----:B-1----:R-:W2:Y:S03]  /*fc60*/  LDL R88, [R1+0x208] ;  /* 0x0002080001587983 */ /* 0x002ea60000100800 */
        /* <DEDUP_REMOVED lines=11> */
[----:B---3--:R1:W-:Y:S04]  /*fd20*/  STL [R1+0x398], R86 ;  /* 0x0003985601007387 */ /* 0x0083e80000100800 */
[----:B-1----:R-:W3:Y:S01]  /*fd30*/  LDL R86, [R1+0xa68] ;  /* 0x000a680001567983 */ /* 0x002ee20000100800 */
[----:B------:R-:W-:-:S03]  /*fd40*/  VIADD R75, R76, 0xffffff89 ;  /* 0xffffff894c4b7836 */ /* 0x000fc60000000000 */
[----:B--2---:R1:W-:Y:S04]  /*fd50*/  STL [R1+0x37c], R23 ;  /* 0x00037c1701007387 */ /* 0x0043e80000100800 */
[----:B-1----:R-:W2:Y:S04]  /*fd60*/  LDL.LU R23, [R1+0x163c] ;  /* 0x00163c0001177983 */ /* 0x002ea80000300800 */
[----:B------:R-:W2:Y:S01]  /*fd70*/  LDL R7, [R1+0xd8c] ;  /* 0x000d8c0001077983 */ /* 0x000ea20000100800 */
[----:B------:R-:W-:Y:S01]  /*fd80*/  ISETP.GE.U32.AND P0, PT, R75, 0x7fffff0a, PT ;  /* 0x7fffff0a4b00780c */ /* 0x000fe20003f06070 */
[----:B------:R-:W-:-:S05]  /*fd90*/  VIADD R75, R76, 0xffffff81 ;  /* 0xffffff814c4b7836 */ /* 0x000fca0000000000 */
[----:B------:R-:W-:Y:S02]  /*fda0*/  ISETP.GE.U32.AND P5, PT, R75, 0x7fffff02, PT ;  /* 0x7fffff024b00780c */ /* 0x000fe40003fa6070 */
[----:B------:R-:W-:-:S05]  /*fdb0*/  PRMT R22, RZ, 0x7610, R22 ;  /* 0x00007610ff167816 */ /* 0x000fca0000000016 */
[----:B------:R-:W-:Y:S01]  /*fdc0*/  @!P0 IMAD.MOV.U32 R6, RZ, RZ, R84 ;  /* 0x000000ffff068224 */ /* 0x000fe200078e0054 */
[----:B------:R-:W-:Y:S01]  /*fdd0*/  PRMT R91, RZ, 0x7610, R91 ;  /* 0x00007610ff5b7816 */ /* 0x000fe2000000005b */
[----:B------:R-:W-:Y:S01]  /*fde0*/  VIADD R75, R76, 0xfffffff8 ;  /* 0xfffffff84c4b7836 */ /* 0x000fe20000000000 */
[----:B------:R-:W-:Y:S01]  /*fdf0*/  PRMT R87, RZ, 0x7610, R87 ;  /* 0x00007610ff577816 */ /* 0x000fe20000000057 */
[----:B------:R-:W3:Y:S04]  /*fe00*/  LDL R84, [R1+0xaa8] ;  /* 0x000aa80001547983 */ /* 0x000ee80000100800 */
[----:B--2---:R1:W2:Y:S02]  /*fe10*/  @!P0 LDG.E.U8 R22, desc[UR18][R6.64] ;  /* 0x0000001206168981 */ /* 0x0042a4000c1e1100 */
[----:B-1----:R-:W-:-:S02]  /*fe20*/  @!P5 IMAD.MOV.U32 R6, RZ, RZ, R93 ;  /* 0x000000ffff06d224 */ /* 0x002fc400078e005d */
[----:B------:R-:W-:-:S05]  /*fe30*/  @!P5 IMAD.MOV.U32 R7, RZ, RZ, R21 ;  /* 0x000000ffff07d224 */ /* 0x000fca00078e0015 */
[----:B------:R1:W3:Y:S01]  /*fe40*/  @!P5 LDG.E.U8 R91, desc[UR18][R6.64] ;  /* 0x00000012065bd981 */ /* 0x0002e2000c1e1100 */
[----:B------:R-:W-:-:S13]  /*fe50*/  ISETP.GE.U32.AND P6, PT, R75, 0x7fffff79, PT ;  /* 0x7fffff794b00780c */ /* 0x000fda0003fc6070 */
[----:B-1----:R-:W-:Y:S02]  /*fe60*/  @!P6 IMAD.MOV.U32 R6, RZ, RZ, R88 ;  /* 0x000000ffff06e224 */ /* 0x002fe400078e0058 */
[----:B------:R-:W-:-:S05]  /*fe70*/  @!P6 IMAD.MOV.U32 R7, RZ, RZ, R90 ;  /* 0x000000ffff07e224 */ /* 0x000fca00078e005a */
[----:B------:R1:W4:Y:S04]  /*fe80*/  @!P6 LDG.E.U8 R87, desc[UR18][R6.64] ;  /* 0x000000120657e981 */ /* 0x000328000c1e1100 */
[----:B--2---:R2:W-:Y:S04]  /*fe90*/  STL [R1+0x378], R22 ;  /* 0x0003781601007387 */ /* 0x0045e80000100800 */
[----:B--2---:R-:W2:Y:S04]  /*fea0*/  LDL.LU R22, [R1+0x1638] ;  /* 0x0016380001167983 */ /* 0x004ea80000300800 */
[----:B------:R-:W2:Y:S04]  /*feb0*/  LDL.LU R21, [R1+0x1634] ;  /* 0x0016340001157983 */ /* 0x000ea80000300800 */
[----:B------:R-:W2:Y:S04]  /*fec0*/  LDL R93, [R1+0xae8] ;  /* 0x000ae800015d7983 */ /* 0x000ea80000100800 */
[----:B---3--:R3:W-:Y:S04]  /*fed0*/  STL [R1+0x374], R91 ;  /* 0x0003745b01007387 */ /* 0x0087e80000100800 */
[----:B------:R-:W2:Y:S01]  /*fee0*/  LDL R7, [R1+0xa64] ;  /* 0x000a640001077983 */ /* 0x000ea20000100800 */
[----:B------:R-:W-:Y:S01]  /*fef0*/  VIADD R75, R76, 0xfffffff0 ;  /* 0xfffffff04c4b7836 */ /* 0x000fe20000000000 */
[----:B------:R-:W-:-:S02]  /*ff00*/  PRMT R85, RZ, 0x7610, R85 ;  /* 0x00007610ff557816 */ /* 0x000fc40000000055 */
[----:B------:R-:W2:Y:S02]  /*ff10*/  LDL R90, [R1+0xb28] ;  /* 0x000b2800015a7983 */ /* 0x000ea40000100800 */
[----:B------:R-:W-:Y:S02]  /*ff20*/  ISETP.GE.U32.AND P4, PT, R75, 0x7fffff71, PT ;  /* 0x7fffff714b00780c */ /* 0x000fe40003f86070 */
[----:B---3--:R-:W3:Y:S04]  /*ff30*/  LDL R91, [R1+0xb24] ;  /* 0x000b2400015b7983 */ /* 0x008ee80000100800 */
[----:B------:R-:W3:Y:S07]  /*ff40*/  LDL R88, [R1+0xb64] ;  /* 0x000b640001587983 */ /* 0x000eee0000100800 */
[----:B-1----:R-:W-:Y:S01]  /*ff50*/  @!P4 IMAD.MOV.U32 R6, RZ, RZ, R86 ;  /* 0x000000ffff06c224 */ /* 0x002fe200078e0056 */
[----:B----4-:R1:W-:Y:S01]  /*ff60*/  STL [R1+0x370], R87 ;  /* 0x0003705701007387 */ /* 0x0103e20000100800 */
[----:B------:R-:W-:Y:S01]  /*ff70*/  VIADD R75, R76, 0xffffffe8 ;  /* 0xffffffe84c4b7836 */ /* 0x000fe20000000000 */
[----:B------:R-:W-:-:S02]  /*ff80*/  PRMT R83, RZ, 0x7610, R83 ;  /* 0x00007610ff537816 */ /* 0x000fc40000000053 */
[----:B------:R-:W4:Y:S04]  /*ff90*/  LDL R86, [R1+0xba4] ;  /* 0x000ba40001567983 */ /* 0x000f280000100800 */
[----:B--2---:R2:W3:Y:S04]  /*ffa0*/  @!P4 LDG.E.U8 R85, desc[UR18][R6.64] ;  /* 0x000000120655c981 */ /* 0x0044e8000c1e1100 */
[----:B-1----:R-:W4:Y:S04]  /*ffb0*/  LDL R87, [R1+0xb68] ;  /* 0x000b680001577983 */ /* 0x002f280000100800 */
[----:B------:R-:W4:Y:S01]  /*ffc0*/  LDL R7, [R1+0xaa4] ;  /* 0x000aa40001077983 */ /* 0x000f220000100800 */
[----:B------:R-:W-:-:S13]  /*ffd0*/  ISETP.GE.U32.AND P3, PT, R75, 0x7fffff69, PT ;  /* 0x7fffff694b00780c */ /* 0x000fda0003f66070 */
[----:B--2---:R-:W-:Y:S01]  /*ffe0*/  @!P3 IMAD.MOV.U32 R6, RZ, RZ, R84 ;  /* 0x000000ffff06b224 */ /* 0x004fe200078e0054 */
[----:B---3--:R1:W-:Y:S01]  /*fff0*/  STL [R1+0x36c], R85 ;  /* 0x00036c5501007387 */ /* 0x0083e20000100800 */
[C---:B------:R-:W-:Y:S01]  /*10000*/  VIADD R75, R76.reuse, 0xffffffe0 ;  /* 0xffffffe04c4b7836 */ /* 0x040fe20000000000 */
[----:B------:R-:W-:Y:S02]  /*10010*/  PRMT R92, RZ, 0x7610, R92 ;  /* 0x00007610ff5c7816 */ /* 0x000fe4000000005c */
[----:B------:R-:W-:Y:S01]  /*10020*/  PRMT R89, RZ, 0x7610, R89 ;  /* 0x00007610ff597816 */ /* 0x000fe20000000059 */
[----:B------:R-:W2:Y:S04]  /*10030*/  LDL R84, [R1+0xbe4] ;  /* 0x000be40001547983 */ /* 0x000ea80000100800 */
[----:B----4-:R3:W4:Y:S04]  /*10040*/  @!P3 LDG.E.U8 R83, desc[UR18][R6.64] ;  /* 0x000000120653b981 */ /* 0x010728000c1e1100 */
[----:B-1----:R-:W2:Y:S04]  /*10050*/  LDL R85, [R1+0xba8] ;  /* 0x000ba80001557983 */ /* 0x002ea80000100800 */
[----:B------:R-:W2:Y:S01]  /*10060*/  LDL R7, [R1+0xae4] ;  /* 0x000ae40001077983 */ /* 0x000ea20000100800 */
[----:B------:R-:W-:Y:S01]  /*10070*/  ISETP.GE.U32.AND P1, PT, R75, 0x7fffff61, PT ;  /* 0x7fffff614b00780c */ /* 0x000fe20003f26070 */
[----:B------:R-:W-:-:S05]  /*10080*/  VIADD R75, R76, 0xffffffd8 ;  /* 0xffffffd84c4b7836 */ /* 0x000fca0000000000 */
[----:B------:R-:W-:Y:S01]  /*10090*/  ISETP.GE.U32.AND P0, PT, R75, 0x7fffff59, PT ;  /* 0x7fffff594b00780c */ /* 0x000fe20003f06070 */
[----:B------:R-:W-:-:S05]  /*100a0*/  VIADD R75, R76, 0xffffffd0 ;  /* 0xffffffd04c4b7836 */ /* 0x000fca0000000000 */
[----:B------:R-:W-:Y:S01]  /*100b0*/  ISETP.GE.U32.AND P5, PT, R75, 0x7fffff51, PT ;  /* 0x7fffff514b00780c */ /* 0x000fe20003fa6070 */
[----:B---3--:R-:W-:Y:S02]  /*100c0*/  @!P1 IMAD.MOV.U32 R6, RZ, RZ, R93 ;  /* 0x000000ffff069224 */ /* 0x008fe400078e005d */
[----:B------:R-:W-:-:S05]  /*100d0*/  VIADD R75, R76, 0xffffffc8 ;  /* 0xffffffc84c4b7836 */ /* 0x000fca0000000000 */
[----:B------:R-:W-:Y:S02]  /*100e0*/  ISETP.GE.U32.AND P6, PT, R75, 0x7fffff49, PT ;  /* 0x7fffff494b00780c */ /* 0x000fe40003fc6070 */
[----:B------:R-:W-:Y:S02]  /*100f0*/  PRMT R80, RZ, 0x7610, R80 ;  /* 0x00007610ff507816 */ /* 0x000fe40000000050 */
[----:B------:R-:W-:Y:S01]  /*10100*/  PRMT R81, RZ, 0x7610, R81 ;  /* 0x00007610ff517816 */ /* 0x000fe20000000051 */
[----:B--2---:R1:W2:Y:S02]  /*10110*/  @!P1 LDG.E.U8 R92, desc[UR18][R6.64] ;  /* 0x00000012065c9981 */ /* 0x0042a4000c1e1100 */
[----:B-1----:R-:W-:Y:S02]  /*10120*/  @!P0 IMAD.MOV.U32 R6, RZ, RZ, R90 ;  /* 0x000000ffff068224 */ /* 0x002fe400078e005a */
[----:B------:R-:W-:-:S05]  /*10130*/  @!P0 IMAD.MOV.U32 R7, RZ, RZ, R91 ;  /* 0x000000ffff078224 */ /* 0x000fca00078e005b */
[----:B------:R1:W3:Y:S02]  /*10140*/  @!P0 LDG.E.U8 R89, desc[UR18][R6.64] ;  /* 0x0000001206598981 */ /* 0x0002e4000c1e1100 */
[----:B-1----:R-:W-:Y:S02]  /*10150*/  @!P5 IMAD.MOV.U32 R6, RZ, RZ, R87 ;  /* 0x000000ffff06d224 */ /* 0x002fe400078e0057 */
[----:B------:R-:W-:-:S05]  /*10160*/  @!P5 IMAD.MOV.U32 R7, RZ, RZ, R88 ;  /* 0x000000ffff07d224 */ /* 0x000fca00078e0058 */
[----:B------:R1:W2:Y:S04]  /*10170*/  @!P5 LDG.E.U8 R80, desc[UR18][R6.64] ;  /* 0x000000120650d981 */ /* 0x0002a8000c1e1100 */
[----:B----4-:R4:W-:Y:S01]  /*10180*/  STL [R1+0x368], R83 ;  /* 0x0003685301007387 */ /* 0x0109e20000100800 */
[----:B-1----:R-:W-:Y:S02]  /*10190*/  @!P6 IMAD.MOV.U32 R6, RZ, RZ, R85 ;  /* 0x000000ffff06e224 */ /* 0x002fe400078e0055 */
[----:B------:R-:W-:Y:S01]  /*101a0*/  @!P6 IMAD.MOV.U32 R7, RZ, RZ, R86 ;  /* 0x000000ffff07e224 */ /* 0x000fe200078e0056 */
[----:B----4-:R-:W4:Y:S04]  /*101b0*/  LDL R83, [R1+0xbe8] ;  /* 0x000be80001537983 */ /* 0x010f280000100800 */
[----:B------:R1:W3:Y:S01]  /*101c0*/  @!P6 LDG.E.U8 R81, desc[UR18][R6.64] ;  /* 0x000000120651e981 */ /* 0x0002e2000c1e1100 */
[----:B------:R-:W-:-:S05]  /*101d0*/  VIADD R75, R76, 0xffffffc0 ;  /* 0xffffffc04c4b7836 */ /* 0x000fca0000000000 */
[----:B------:R-:W-:Y:S01]  /*101e0*/  ISETP.GE.U32.AND P4, PT, R75, 0x7fffff41, PT ;  /* 0x7fffff414b00780c */ /* 0x000fe20003f86070 */
[----:B------:R-:W-:-:S05]  /*101f0*/  VIADD R75, R76, 0xffffffb8 ;  /* 0xffffffb84c4b7836 */ /* 0x000fca0000000000 */
[----:B------:R-:W-:Y:S01]  /*10200*/  ISETP.GE.U32.AND P3, PT, R75, 0x7fffff39, PT ;  /* 0x7fffff394b00780c */ /* 0x000fe20003f66070 */
[----:B------:R-:W-:-:S05]  /*10210*/  VIADD R75, R76, 0xffffffb0 ;  /* 0xffffffb04c4b7836 */ /* 0x000fca0000000000 */
[----:B------:R-:W-:Y:S01]  /*10220*/  ISETP.GE.U32.AND P1, PT, R75, 0x7fffff31, PT ;  /* 0x7fffff314b00780c */ /* 0x000fe20003f26070 */
[----:B------:R-:W-:-:S05]  /*10230*/  VIADD R75, R76, 0xffffffa8 ;  /* 0xffffffa84c4b7836 */ /* 0x000fca0000000000 */
[----:B------:R-:W-:Y:S01]  /*10240*/  ISETP.GE.U32.AND P0, PT, R75, 0x7fffff29, PT ;  /* 0x7fffff294b00780c */ /* 0x000fe20003f06070 */
[----:B------:R-:W-:Y:S01]  /*10250*/  IMAD R75, R4, 0x47, RZ ;  /* 0x00000047044b7824 */ /* 0x000fe200078e02ff */
[----:B------:R-:W-:Y:S01]  /*10260*/  PRMT R82, RZ, 0x7610, R82 ;  /* 0x00007610ff527816 */ /* 0x000fe20000000052 */
[----:B-1----:R-:W-:Y:S01]  /*10270*/  @!P4 IMAD.MOV.U32 R7, RZ, RZ, R84 ;  /* 0x000000ffff07c224 */ /* 0x002fe200078e0054 */
[----:B------:R-:W-:Y:S01]  /*10280*/  PRMT R78, RZ, 0x7610, R78 ;  /* 0x00007610ff4e7816 */ /* 0x000fe2000000004e */
[----:B--2---:R1:W-:Y:S02]  /*10290*/  STL [R1+0x35c], R80 ;  /* 0x00035c5001007387 */ /* 0x0043e40000100800 */
[----:B-1----:R-:W-:Y:S01]  /*102a0*/  IADD3 R80, P5, PT, R75, R2, RZ ;  /* 0x000000024b507210 */ /* 0x002fe20007fbe0ff */
[----:B----4-:R-:W-:-:S04]  /*102b0*/  @!P4 IMAD.MOV.U32 R6, RZ, RZ, R83 ;  /* 0x000000ffff06c224 */ /* 0x010fc800078e0053 */
[----:B------:R-:W-:Y:S04]  /*102c0*/  STL [R1+0xc28], R80 ;  /* 0x000c285001007387 */ /* 0x000fe80000100800 */
[----:B---3--:R1:W-:Y:S04]  /*102d0*/  STL [R1+0x358], R81 ;  /* 0x0003585101007387 */ /* 0x0083e80000100800 */
[----:B------:R2:W3:Y:S01]  /*102e0*/  @!P4 LDG.E.U8 R82, desc[UR18][R6.64] ;  /* 0x000000120652c981 */ /* 0x0004e2000c1e1100 */
[----:B-1----:R-:W-:Y:S01]  /*102f0*/  LEA.HI.X.SX32 R81, R75, R3, 0x1, P5 ;  /* 0x000000034b517211 */ /* 0x002fe200028f0eff */
[----:B--2---:R-:W-:-:S04]  /*10300*/  @!P3 IMAD.MOV.U32 R6, RZ, RZ, R80 ;  /* 0x000000ffff06b224 */ /* 0x004fc800078e0050 */
[----:B------:R-:W-:-:S05]  /*10310*/  @!P3 IMAD.MOV.U32 R7, RZ, RZ, R81 ;  /* 0x000000ffff07b224 */ /* 0x000fca00078e0051 */
[----:B------:R1:W2:Y:S01]  /*10320*/  @!P3 LDG.E.U8 R78, desc[UR18][R6.64] ;  /* 0x00000012064eb981 */ /* 0x0002a2000c1e1100 */
[----:B------:R-:W-:-:S05]  /*10330*/  VIADD R75, R76, 0xffffffa0 ;  /* 0xffffffa04c4b7836 */ /* 0x000fca0000000000 */
[----:B------:R-:W-:Y:S01]  /*10340*/  ISETP.GE.U32.AND P4, PT, R75, 0x7fffff21, PT ;  /* 0x7fffff214b00780c */ /* 0x000fe20003f86070 */
[C---:B------:R-:W-:Y:S02]  /*10350*/  IMAD R75, R4.reuse, 0x4f, RZ ;  /* 0x0000004f044b7824 */ /* 0x040fe400078e02ff */
[----:B-1----:R-:W-:-:S03]  /*10360*/  IMAD R6, R4, 0x57, RZ ;  /* 0x0000005704067824 */ /* 0x002fc600078e02ff */
[CC--:B------:R-:W-:Y:S01]  /*10370*/  IADD3 R80, P3, PT, R75.reuse, R2.reuse, RZ ;  /* 0x000000024b507210 */ /* 0x0c0fe20007f7e0ff */
[----:B------:R-:W-:Y:S03]  /*10380*/  STL [R1+0xc24], R81 ;  /* 0x000c245101007387 */ /* 0x000fe60000100800 */
[----:B------:R-:W-:Y:S01]  /*10390*/  LEA.HI.X.SX32 R7, R75, R3, 0x1, P3 ;  /* 0x000000034b077211 */ /* 0x000fe200018f0eff */
[----:B------:R-:W-:Y:S01]  /*103a0*/  STL [R1+0x364], R92 ;  /* 0x0003645c01007387 */ /* 0x000fe20000100800 */
[----:B------:R-:W-:-:S03]  /*103b0*/  IADD3 R75, P3, PT, R6, R2, RZ ;  /* 0x00000002064b7210 */ /* 0x000fc60007f7e0ff */
[----:B------:R-:W-:Y:S04]  /*103c0*/  STL [R1+0x360], R89 ;  /* 0x0003605901007387 */ /* 0x000fe80000100800 */
[----:B------:R-:W-:Y:S01]  /*103d0*/  STL [R1+0xc68], R80 ;  /* 0x000c685001007387 */ /* 0x000fe20000100800 */
[----:B------:R-:W-:-:S03]  /*103e0*/  PRMT R79, RZ, 0x7610, R79 ;  /* 0x00007610ff4f7816 */ /* 0x000fc6000000004f */
[----:B------:R-:W-:Y:S04]  /*103f0*/  STL [R1+0xc64], R7 ;  /* 0x000c640701007387 */ /* 0x000fe80000100800 */
[----:B------:R-:W-:Y:S01]  /*10400*/  STL [R1+0xca8], R75 ;  /* 0x000ca84b01007387 */ /* 0x000fe20000100800 */
[----:B------:R-:W-:-:S03]  /*10410*/  PRMT R9, RZ, 0x7610, R9 ;  /* 0x00007610ff097816 */ /* 0x000fc60000000009 */
[----:B--2---:R1:W-:Y:S02]  /*10420*/  STL [R1+0x338], R78 ;  /* 0x0003384e01007387 */ /* 0x0043e40000100800 */
[----:B-1----:R-:W-:Y:S01]  /*10430*/  LEA.HI.X.SX32 R78, R6, R3, 0x1, P3 ;  /* 0x00000003064e7211 */ /* 0x002fe200018f0eff */
[----:B------:R-:W-:-:S05]  /*10440*/  @!P1 IMAD.MOV.U32 R6, RZ, RZ, R80 ;  /* 0x000000ffff069224 */ /* 0x000fca00078e0050 */
[----:B------:R1:W2:Y:S02]  /*10450*/  @!P1 LDG.E.U8 R79, desc[UR18][R6.64] ;  /* 0x00000012064f9981 */ /* 0x0002a4000c1e1100 */
[----:B-1----:R-:W-:Y:S02]  /*10460*/  @!P0 IMAD.MOV.U32 R6, RZ, RZ, R75 ;  /* 0x000000ffff068224 */ /* 0x002fe400078e004b */
[----:B------:R-:W-:-:S05]  /*10470*/  @!P0 IMAD.MOV.U32 R7, RZ, RZ, R78 ;  /* 0x000000ffff078224 */ /* 0x000fca00078e004e */
[----:B------:R1:W4:Y:S04]  /*10480*/  @!P0 LDG.E.U8 R9, desc[UR18][R6.64] ;  /* 0x0000001206098981 */ /* 0x000328000c1e1100 */
[----:B------:R-:W-:Y:S04]  /*10490*/  STL [R1+0xca4], R78 ;  /* 0x000ca44e01007387 */ /* 0x000fe80000100800 */
[----:B---3--:R3:W-:Y:S01]  /*104a0*/  STL [R1+0x33c], R82 ;  /* 0x00033c5201007387 */ /* 0x0087e20000100800 */
[----:B------:R-:W-:-:S03]  /*104b0*/  ISETP.GT.U32.AND P3, PT, R8, R16, PT ;  /* 0x000000100800720c */ /* 0x000fc60003f64070 */
[----:B------:R-:W2:Y:S04]  /*104c0*/  LDL R81, [R1+0xf64] ;  /* 0x000f640001517983 */ /* 0x000ea80000100800 */
[----:B------:R-:W2:Y:S04]  /*104d0*/  LDL R80, [R1+0xf80] ;  /* 0x000f800001507983 */ /* 0x000ea80000100800 */
[----:B---3--:R-:W3:Y:S04]  /*104e0*/  LDL R82, [R1+0xf84] ;  /* 0x000f840001527983 */ /* 0x008ee80000100800 */
[----:B------:R-:W2:Y:S01]  /*104f0*/  LDL R78, [R1+0xfa0] ;  /* 0x000fa000014e7983 */ /* 0x000ea20000100800 */
[----:B-1----:R-:W-:-:S02]  /*10500*/  IMAD R6, R4, 0x5f, RZ ;  /* 0x0000005f04067824 */ /* 0x002fc400078e02ff */
[----:B------:R-:W-:Y:S01]  /*10510*/  @!P3 IMAD.IADD R16, R16, 0x1, -R8 ;  /* 0x000000011010b824 */ /* 0x000fe200078e0a08 */
[----:B------:R-:W-:Y:S01]  /*10520*/  PRMT R77, RZ, 0x7610, R77 ;  /* 0x00007610ff4d7816 */ /* 0x000fe2000000004d */
[----:B----4-:R-:W-:Y:S04]  /*10530*/  STL [R1+0x330], R9 ;  /* 0x0003300901007387 */ /* 0x010fe80000100800 */
        /* <DEDUP_REMOVED lines=14> */
[----:B--2---:R1:W-:Y:S02]  /*10620*/  STL [R1+0x334], R79 ;  /* 0x0003344f01007387 */ /* 0x0043e40000100800 */
[----:B-1----:R-:W-:-:S04]  /*10630*/  IADD3 R79, P3, PT, R6, R2, RZ ;  /* 0x00000002064f7210 */ /* 0x002fc80007f7e0ff */
[----:B------:R-:W-:Y:S01]  /*10640*/  LEA.HI.X.SX32 R83, R6, R3, 0x1, P3 ;  /* 0x0000000306537211 */ /* 0x000fe200018f0eff */
[----:B------:R-:W-:-:S04]  /*10650*/  @!P4 IMAD.MOV.U32 R84, RZ, RZ, R79 ;  /* 0x000000ffff54c224 */ /* 0x000fc800078e004f */
[----:B------:R-:W-:-:S05]  /*10660*/  @!P4 IMAD.MOV.U32 R85, RZ, RZ, R83 ;  /* 0x000000ffff55c224 */ /* 0x000fca00078e0053 */
[----:B------:R-:W2:Y:S04]  /*10670*/  @!P4 LDG.E.U8 R77, desc[UR18][R84.64] ;  /* 0x00000012544dc981 */ /* 0x000ea8000c1e1100 */
[----:B------:R-:W-:Y:S04]  /*10680*/  STL [R1+0x15b4], R5 ;  /* 0x0015b40501007387 */ /* 0x000fe80000100800 */
[----:B------:R1:W-:Y:S04]  /*10690*/  STL [R1+0xce8], R79 ;  /* 0x000ce84f01007387 */ /* 0x0003e80000100800 */
[----:B------:R4:W-:Y:S04]  /*106a0*/  STL [R1+0xce4], R83 ;  /* 0x000ce45301007387 */ /* 0x0009e80000100800 */
[----:B-1----:R-:W3:Y:S04]  /*106b0*/  LDL R79, [R1+0xfa4] ;  /* 0x000fa400014f7983 */ /* 0x002ee80000100800 */
[----:B----4-:R-:W4:Y:S01]  /*106c0*/  LDL R83, [R1+0xfc4] ;  /* 0x000fc40001537983 */ /* 0x010f220000100800 */
[----:B------:R-:W1:Y:S01]  /*106d0*/  S2R R75, SR_TID.X ;  /* 0x00000000004b7919 */ /* 0x000e620000002100 */
[----:B------:R-:W-:-:S02]  /*106e0*/  ISETP.GT.U32.AND P5, PT, R8, R19, PT ;  /* 0x000000130800720c */ /* 0x000fc40003fa4070 */
[C---:B------:R-:W-:Y:S02]  /*106f0*/  ISETP.GT.U32.AND P6, PT, R8.reuse, R18, PT ;  /* 0x000000120800720c */ /* 0x040fe40003fc4070 */
[C---:B------:R-:W-:Y:S02]  /*10700*/  ISETP.GT.U32.AND P0, PT, R8.reuse, R13, PT ;  /* 0x0000000d0800720c */ /* 0x040fe40003f04070 */
[----:B------:R-:W-:-:S07]  /*10710*/  ISETP.GT.U32.AND P1, PT, R8, R14, PT ;  /* 0x0000000e0800720c */ /* 0x000fce0003f24070 */
[--C-:B------:R-:W-:Y:S01]  /*10720*/  @!P5 IMAD.IADD R19, R19, 0x1, -R8.reuse ;  /* 0x000000011313d824 */ /* 0x100fe200078e0a08 */
[----:B------:R-:W-:Y:S01]  /*10730*/  ISETP.GT.U32.AND P5, PT, R8, R15, PT ;  /* 0x0000000f0800720c */ /* 0x000fe20003fa4070 */
[--C-:B------:R-:W-:Y:S01]  /*10740*/  @!P6 IMAD.IADD R18, R18, 0x1, -R8.reuse ;  /* 0x000000011212e824 */ /* 0x100fe200078e0a08 */
[----:B------:R-:W-:Y:S01]  /*10750*/  ISETP.GT.U32.AND P6, PT, R8, R17, PT ;  /* 0x000000110800720c */ /* 0x000fe20003fc4070 */
[----:B--2---:R2:W-:Y:S04]  /*10760*/  STL [R1+0x32c], R77 ;  /* 0x00032c4d01007387 */ /* 0x0045e80000100800 */
[----:B--2---:R-:W2:Y:S01]  /*10770*/  LDL R77, [R1+0xfc0] ;  /* 0x000fc000014d7983 */ /* 0x004ea20000100800 */
[--C-:B------:R-:W-:Y:S01]  /*10780*/  @!P0 IMAD.IADD R13, R13, 0x1, -R8.reuse ;  /* 0x000000010d0d8824 */ /* 0x100fe200078e0a08 */
[----:B-1----:R-:W-:Y:S01]  /*10790*/  LOP3.LUT R75, R75, 0x7f, RZ, 0xc0, !PT ;  /* 0x0000007f4b4b7812 */ /* 0x002fe200078ec0ff */
[----:B------:R-:W-:Y:S01]  /*107a0*/  @!P1 IMAD.IADD R14, R14, 0x1, -R8 ;  /* 0x000000010e0e9824 */ /* 0x000fe200078e0a08 */
[----:B------:R-:W-:-:S02]  /*107b0*/  ISETP.GT.U32.AND P0, PT, R8, R74, PT ;  /* 0x0000004a0800720c */ /* 0x000fc40003f04070 */
[C---:B------:R-:W-:Y:S02]  /*107c0*/  ISETP.GT.U32.AND P1, PT, R8.reuse, R11, PT ;  /* 0x0000000b0800720c */ /* 0x040fe40003f24070 */
[C---:B------:R-:W-:Y:S01]  /*107d0*/  ISETP.GT.U32.AND P4, PT, R8.reuse, R20, PT ;  /* 0x000000140800720c */ /* 0x040fe20003f84070 */
[----:B------:R-:W-:Y:S01]  /*107e0*/  IMAD R9, R75, R5, RZ ;  /* 0x000000054b097224 */ /* 0x000fe200078e02ff */
[C---:B------:R-:W-:Y:S01]  /*107f0*/  ISETP.GT.U32.AND P3, PT, R8.reuse, R10, PT ;  /* 0x0000000a0800720c */ /* 0x040fe20003f64070 */
[--C-:B------:R-:W-:Y:S02]  /*10800*/  @!P6 IMAD.IADD R17, R17, 0x1, -R8.reuse ;  /* 0x000000011111e824 */ /* 0x100fe400078e0a08 */
[--C-:B------:R-:W-:Y:S01]  /*10810*/  @!P5 IMAD.IADD R15, R15, 0x1, -R8.reuse ;  /* 0x000000010f0fd824 */ /* 0x100fe200078e0a08 */
[----:B------:R-:W-:Y:S02]  /*10820*/  ISETP.GT.U32.AND P5, PT, R8, R12, PT ;  /* 0x0000000c0800720c */ /* 0x000fe40003fa4070 */
[----:B------:R-:W-:Y:S01]  /*10830*/  IADD3 R7, P6, PT, R9, UR14, RZ ;  /* 0x0000000e09077c10 */ /* 0x000fe2000ffde0ff */
[--C-:B------:R-:W-:Y:S01]  /*10840*/  @!P0 IMAD.IADD R74, R74, 0x1, -R8.reuse ;  /* 0x000000014a4a8824 */ /* 0x100fe200078e0a08 */
[----:B------:R-:W1:Y:S01]  /*10850*/  LDCU UR14, c[0x0][0x3b0] ;  /* 0x00007600ff0e77ac */ /* 0x000e620008000800 */
[--C-:B------:R-:W-:Y:S01]  /*10860*/  @!P1 IMAD.IADD R11, R11, 0x1, -R8.reuse ;  /* 0x000000010b0b9824 */ /* 0x100fe200078e0a08 */
[----:B------:R-:W-:Y:S01]  /*10870*/  LEA.HI.X.SX32 R6, R9, UR15, 0x1, P6 ;  /* 0x0000000f09067c11 */ /* 0x000fe2000b0f0eff */
[--C-:B------:R-:W-:Y:S01]  /*10880*/  @!P4 IMAD.IADD R20, R20, 0x1, -R8.reuse ;  /* 0x000000011414c824 */ /* 0x100fe200078e0a08 */
[----:B------:R-:W4:Y:S01]  /*10890*/  LDL R9, [R1+0x1070] ;  /* 0x0010700001097983 */ /* 0x000f220000100800 */
[----:B------:R-:W-:Y:S01]  /*108a0*/  ISETP.GE.AND P1, PT, R81, RZ, PT ;  /* 0x000000ff5100720c */ /* 0x000fe20003f26270 */
[--C-:B------:R-:W-:Y:S01]  /*108b0*/  @!P3 IMAD.IADD R10, R10, 0x1, -R8.reuse ;  /* 0x000000010a0ab824 */ /* 0x100fe200078e0a08 */
[----:B------:R-:W-:Y:S01]  /*108c0*/  ISETP.GE.AND P0, PT, R80, RZ, PT ;  /* 0x000000ff5000720c */ /* 0x000fe20003f06270 */
[----:B------:R0:W-:Y:S01]  /*108d0*/  STL [R1+0x1514], R0 ;  /* 0x0015140001007387 */ /* 0x0001e20000100800 */
[----:B---3--:R-:W-:Y:S01]  /*108e0*/  ISETP.GE.AND P3, PT, R82, RZ, PT ;  /* 0x000000ff5200720c */ /* 0x008fe20003f66270 */
[----:B------:R-:W-:Y:S01]  /*108f0*/  @!P5 IMAD.IADD R12, R12, 0x1, -R8 ;  /* 0x000000010c0cd824 */ /* 0x000fe200078e0a08 */
[----:B------:R-:W3:Y:S01]  /*10900*/  LDCU UR15, c[0x0][0x3b0] ;  /* 0x00007600ff0f77ac */ /* 0x000ee20008000800 */
[----:B------:R-:W3:Y:S01]  /*10910*/  LDL R81, [R1+0x106c] ;  /* 0x00106c0001517983 */ /* 0x000ee20000100800 */
[----:B------:R-:W-:-:S03]  /*10920*/  ISETP.GE.AND P4, PT, R78, RZ, PT ;  /* 0x000000ff4e00720c */ /* 0x000fc60003f86270 */
[----:B------:R-:W-:Y:S04]  /*10930*/  STL [R1+0x1518], R74 ;  /* 0x0015184a01007387 */ /* 0x000fe80000100800 */
[----:B------:R-:W3:Y:S04]  /*10940*/  LDL R80, [R1+0x1124] ;  /* 0x0011240001507983 */ /* 0x000ee80000100800 */
[----:B------:R-:W3:Y:S04]  /*10950*/  LDL R82, [R1+0x1120] ;  /* 0x0011200001527983 */ /* 0x000ee80000100800 */
[----:B------:R0:W-:Y:S01]  /*10960*/  STL [R1+0x1520], R20 ;  /* 0x0015201401007387 */ /* 0x0001e20000100800 */
[----:B------:R-:W-:-:S03]  /*10970*/  ISETP.GE.AND P5, PT, R0, RZ, PT ;  /* 0x000000ff0000720c */ /* 0x000fc60003fa6270 */
[----:B------:R-:W-:Y:S04]  /*10980*/  STL [R1+0x151c], R8 ;  /* 0x00151c0801007387 */ /* 0x000fe80000100800 */
[----:B------:R-:W3:Y:S01]  /*10990*/  LDL R78, [R1+0x1114] ;  /* 0x00111400014e7983 */ /* 0x000ee20000100800 */
[----:B------:R-:W-:Y:S02]  /*109a0*/  @!P0 IMAD.MOV R71, RZ, RZ, -R71 ;  /* 0x000000ffff478224 */ /* 0x000fe400078e0a47 */
[----:B------:R-:W-:Y:S01]  /*109b0*/  @!P1 IMAD.MOV R72, RZ, RZ, -R72 ;  /* 0x000000ffff489224 */ /* 0x000fe200078e0a48 */
[----:B------:R-:W3:Y:S02]  /*109c0*/  LDL R84, [R1+0x11d4] ;  /* 0x0011d40001547983 */ /* 0x000ee40000100800 */
[----:B------:R-:W-:Y:S01]  /*109d0*/  @!P5 IMAD.MOV R73, RZ, RZ, -R73 ;  /* 0x000000ffff49d224 */ /* 0x000fe200078e0a49 */
[----:B------:R-:W-:-:S02]  /*109e0*/  ISETP.GE.AND P5, PT, R79, RZ, PT ;  /* 0x000000ff4f00720c */ /* 0x000fc40003fa6270 */
[----:B------:R-:W3:Y:S01]  /*109f0*/  LDL R79, [R1+0x10a0] ;  /* 0x0010a000014f7983 */ /* 0x000ee20000100800 */
[----:B--2---:R-:W-:-:S03]  /*10a00*/  ISETP.GE.AND P0, PT, R77, RZ, PT ;  /* 0x000000ff4d00720c */ /* 0x004fc60003f06270 */
[----:B------:R-:W2:Y:S01]  /*10a10*/  LDL R77, [R1+0x1074] ;  /* 0x00107400014d7983 */ /* 0x000ea20000100800 */
[----:B----4-:R-:W-:-:S03]  /*10a20*/  ISETP.GE.AND P1, PT, R83, RZ, PT ;  /* 0x000000ff5300720c */ /* 0x010fc60003f26270 */
[----:B------:R-:W4:Y:S03]  /*10a30*/  LDL R83, [R1+0x1078] ;  /* 0x0010780001537983 */ /* 0x000f260000100800 */
[----:B------:R-:W-:Y:S02]  /*10a40*/  @!P5 IMAD.MOV R68, RZ, RZ, -R68 ;  /* 0x000000ffff44d224 */ /* 0x000fe400078e0a44 */
[----:B------:R-:W-:Y:S02]  /*10a50*/  @!P3 IMAD.MOV R70, RZ, RZ, -R70 ;  /* 0x000000ffff46b224 */ /* 0x000fe400078e0a46 */
[----:B------:R-:W-:Y:S02]  /*10a60*/  @!P4 IMAD.MOV R69, RZ, RZ, -R69 ;  /* 0x000000ffff45c224 */ /* 0x000fe400078e0a45 */
[----:B------:R-:W-:Y:S01]  /*10a70*/  @!P0 IMAD.MOV R66, RZ, RZ, -R66 ;  /* 0x000000ffff428224 */ /* 0x000fe200078e0a42 */
[----:B------:R-:W-:-:S02]  /*10a80*/  ISETP.GE.AND P3, PT, R9, RZ, PT ;  /* 0x000000ff0900720c */ /* 0x000fc40003f66270 */
[----:B------:R-:W4:Y:S01]  /*10a90*/  LDL R9, [R1+0xfd8] ;  /* 0x000fd80001097983 */ /* 0x000f220000100800 */
[----:B---3--:R-:W-:-:S03]  /*10aa0*/  ISETP.GE.AND P4, PT, R81, RZ, PT ;  /* 0x000000ff5100720c */ /* 0x008fc60003f86270 */
[----:B------:R-:W3:Y:S01]  /*10ab0*/  LDL R81, [R1+0xfdc] ;  /* 0x000fdc0001517983 */ /* 0x000ee20000100800 */
[----:B------:R-:W-:-:S03]  /*10ac0*/  ISETP.GE.AND P5, PT, R80, RZ, PT ;  /* 0x000000ff5000720c */ /* 0x000fc60003fa6270 */
[----:B------:R-:W3:Y:S01]  /*10ad0*/  LDL R80, [R1+0x100c] ;  /* 0x00100c0001507983 */ /* 0x000ee20000100800 */
[----:B------:R-:W-:-:S03]  /*10ae0*/  ISETP.GE.AND P0, PT, R78, RZ, PT ;  /* 0x000000ff4e00720c */ /* 0x000fc60003f06270 */
[----:B------:R-:W3:Y:S01]  /*10af0*/  LDL R78, [R1+0x1008] ;  /* 0x00100800014e7983 */ /* 0x000ee20000100800 */
[----:B------:R-:W-:-:S05]  /*10b00*/  @!P3 IMAD.MOV R65, RZ, RZ, -R65 ;  /* 0x000000ffff41b224 */ /* 0x000fca00078e0a41 */
[----:B------:R-:W-:Y:S01]  /*10b10*/  @!P5 IMAD.MOV R63, RZ, RZ, -R63 ;  /* 0x000000ffff3fd224 */ /* 0x000fe200078e0a3f */
[----:B------:R-:W-:Y:S02]  /*10b20*/  ISETP.GE.AND P3, PT, R79, RZ, PT ;  /* 0x000000ff4f00720c */ /* 0x000fe40003f66270 */
[----:B------:R-:W3:Y:S01]  /*10b30*/  LDL R79, [R1+0x1028] ;  /* 0x00102800014f7983 */ /* 0x000ee20000100800 */
[----:B--2---:R-:W-:-:S03]  /*10b40*/  ISETP.GE.AND P5, PT, R77, RZ, PT ;  /* 0x000000ff4d00720c */ /* 0x004fc60003fa6270 */
[----:B------:R-:W2:Y:S01]  /*10b50*/  LDL R77, [R1+0x1024] ;  /* 0x00102400014d7983 */ /* 0x000ea20000100800 */
[----:B------:R-:W-:Y:S01]  /*10b60*/  @!P4 IMAD.MOV R64, RZ, RZ, -R64 ;  /* 0x000000ffff40c224 */ /* 0x000fe200078e0a40 */
[----:B----4-:R-:W-:Y:S01]  /*10b70*/  ISETP.GE.AND P4, PT, R83, RZ, PT ;  /* 0x000000ff5300720c */ /* 0x010fe20003f86270 */
[----:B------:R-:W-:Y:S01]  /*10b80*/  @!P1 IMAD.MOV R67, RZ, RZ, -R67 ;  /* 0x000000ffff439224 */ /* 0x000fe200078e0a43 */
[----:B------:R-:W-:Y:S01]  /*10b90*/  ISETP.GE.AND P1, PT, R82, RZ, PT ;  /* 0x000000ff5200720c */ /* 0x000fe20003f26270 */
[----:B------:R-:W4:Y:S04]  /*10ba0*/  LDL R83, [R1+0x108c] ;  /* 0x00108c0001537983 */ /* 0x000f280000100800 */
[----:B------:R-:W4:Y:S01]  /*10bb0*/  LDL R82, [R1+0x102c] ;  /* 0x00102c0001527983 */ /* 0x000f220000100800 */
[----:B------:R-:W-:-:S02]  /*10bc0*/  @!P3 IMAD.MOV R60, RZ, RZ, -R60 ;  /* 0x000000ffff3cb224 */ /* 0x000fc400078e0a3c */
[----:B------:R-:W-:Y:S02]  /*10bd0*/  @!P0 IMAD.MOV R61, RZ, RZ, -R61 ;  /* 0x000000ffff3d8224 */ /* 0x000fe400078e0a3d */
[----:B------:R-:W-:-:S03]  /*10be0*/  @!P5 IMAD.MOV R58, RZ, RZ, -R58 ;  /* 0x000000ffff3ad224 */ /* 0x000fc600078e0a3a */
[----:B------:R-:W-:Y:S01]  /*10bf0*/  @!P1 IMAD.MOV R62, RZ, RZ, -R62 ;  /* 0x000000ffff3e9224 */ /* 0x000fe200078e0a3e */
[----:B------:R-:W-:Y:S02]  /*10c00*/  ISETP.GE.AND P1, PT, R9, RZ, PT ;  /* 0x000000ff0900720c */ /* 0x000fe40003f26270 */
        /* <DEDUP_REMOVED lines=13> */
[----:B------:R-:W-:Y:S02]  /*10ce0*/  @!P0 IMAD.MOV R56, RZ, RZ, -R56 ;  /* 0x000000ffff388224 */ /* 0x000fe400078e0a38 */
[----:B------:R-:W-:Y:S01]  /*10cf0*/  @!P4 IMAD.MOV R59, RZ, RZ, -R59 ;  /* 0x000000ffff3bc224 */ /* 0x000fe200078e0a3b */
[----:B----4-:R-:W-:Y:S02]  /*10d00*/  ISETP.GE.AND P0, PT, R83, RZ, PT ;  /* 0x000000ff5300720c */ /* 0x010fe40003f06270 */
[----:B------:R-:W4:Y:S01]  /*10d10*/  LDL R83, [R1+0x10f8] ;  /* 0x0010f80001537983 */ /* 0x000f220000100800 */
[----:B------:R-:W-:-:S03]  /*10d20*/  ISETP.GE.AND P4, PT, R82, RZ, PT ;  /* 0x000000ff5200720c */ /* 0x000fc60003f86270 */
[----:B------:R-:W4:Y:S01]  /*10d30*/  LDL R82, [R1+0x10ac] ;  /* 0x0010ac0001527983 */ /* 0x000f220000100800 */
[----:B------:R-:W-:Y:S02]  /*10d40*/  @!P1 IMAD.MOV R52, RZ, RZ, -R52 ;  /* 0x000000ffff349224 */ /* 0x000fe400078e0a34 */
[----:B------:R-:W-:Y:S02]  /*10d50*/  @!P5 IMAD.MOV R53, RZ, RZ, -R53 ;  /* 0x000000ffff35d224 */ /* 0x000fe400078e0a35 */
[----:B------:R-:W-:-:S05]  /*10d60*/  @!P3 IMAD.MOV R50, RZ, RZ, -R50 ;  /* 0x000000ffff32b224 */ /* 0x000fca00078e0a32 */
        /* <DEDUP_REMOVED lines=43> */
[----:B------:R-:W-:Y:S01]  /*11020*/  ISETP.GE.AND P5, PT, R82, RZ, PT ;  /* 0x000000ff5200720c */ /* 0x000fe20003fa6270 */
[----:B------:R-:W-:Y:S02]  /*11030*/  @!P0 IMAD.MOV R36, RZ, RZ, -R36 ;  /* 0x000000ffff248224 */ /* 0x000fe400078e0a24 */
[----:B------:R-:W4:Y:S01]  /*11040*/  LDL R82, [R1+0x127c] ;  /* 0x00127c0001527983 */ /* 0x000f220000100800 */
[----:B------:R-:W-:-:S02]  /*11050*/  @!P1 IMAD.MOV R37, RZ, RZ, -R37 ;  /* 0x000000ffff259224 */ /* 0x000fc400078e0a25 */
[----:B------:R-:W-:-:S07]  /*11060*/  @!P4 IMAD.MOV R34, RZ, RZ, -R34 ;  /* 0x000000ffff22c224 */ /* 0x000fce00078e0a22 */
        /* <DEDUP_REMOVED lines=16> */
[----:B----4-:R-:W-:Y:S02]  /*11170*/  ISETP.GE.AND P1, PT, R83, RZ, PT ;  /* 0x000000ff5300720c */ /* 0x010fe40003f26270 */
[----:B------:R-:W4:Y:S01]  /*11180*/  LDL R83, [R1+0x12c0] ;  /* 0x0012c00001537983 */ /* 0x000f220000100800 */
[----:B------:R-:W-:Y:S01]  /*11190*/  @!P3 IMAD.MOV R35, RZ, RZ, -R35 ;  /* 0x000000ffff23b224 */ /* 0x000fe200078e0a23 */
[----:B------:R-:W-:Y:S01]  /*111a0*/  ISETP.GE.AND P3, PT, R84, RZ, PT ;  /* 0x000000ff5400720c */ /* 0x000fe20003f66270 */
[----:B------:R-:W-:-:S03]  /*111b0*/  @!P4 IMAD.MOV R29, RZ, RZ, -R29 ;  /* 0x000000ffff1dc224 */ /* 0x000fc600078e0a1d */
[----:B------:R-:W-:Y:S02]  /*111c0*/  @!P0 IMAD.MOV R26, RZ, RZ, -R26 ;  /* 0x000000ffff1a8224 */ /* 0x000fe400078e0a1a */
[----:B------:R-:W-:-:S03]  /*111d0*/  @!P5 IMAD.MOV R28, RZ, RZ, -R28 ;  /* 0x000000ffff1cd224 */ /* 0x000fc600078e0a1c */
[----:B------:R-:W-:Y:S01]  /*111e0*/  @!P1 IMAD.MOV R27, RZ, RZ, -R27 ;  /* 0x000000ffff1b9224 */ /* 0x000fe200078e0a1b */
[----:B------:R-:W-:Y:S02]  /*111f0*/  ISETP.GE.AND P4, PT, R9, RZ, PT ;  /* 0x000000ff0900720c */ /* 0x000fe40003f86270 */
[----:B------:R-:W4:Y:S01]  /*11200*/  LDL R9, [R1+0x12d0] ;  /* 0x0012d00001097983 */ /* 0x000f220000100800 */
[----:B---3--:R-:W-:-:S03]  /*11210*/  ISETP.GE.AND P5, PT, R81, RZ, PT ;  /* 0x000000ff5100720c */ /* 0x008fc60003fa6270 */
[----:B------:R-:W3:Y:S01]  /*11220*/  LDL R81, [R1+0x12dc] ;  /* 0x0012dc0001517983 */ /* 0x000ee20000100800 */
[----:B------:R-:W-:Y:S01]  /*11230*/  @!P3 IMAD.MOV R30, RZ, RZ, -R30 ;  /* 0x000000ffff1eb224 */ /* 0x000fe200078e0a1e */
[----:B------:R-:W-:Y:S02]  /*11240*/  ISETP.GE.AND P1, PT, R80, RZ, PT ;  /* 0x000000ff5000720c */ /* 0x000fe40003f26270 */
[----:B------:R-:W3:Y:S01]  /*11250*/  LDL R80, [R1+0x12cc] ;  /* 0x0012cc0001507983 */ /* 0x000ee20000100800 */
[----:B------:R-:W-:-:S03]  /*11260*/  ISETP.GE.AND P3, PT, R82, RZ, PT ;  /* 0x000000ff5200720c */ /* 0x000fc60003f66270 */
[----:B------:R-:W-:Y:S01]  /*11270*/  STL [R1+0x1524], R26 ;  /* 0x0015241a01007387 */ /* 0x000fe20000100800 */
[----:B------:R-:W-:-:S03]  /*11280*/  ISETP.GE.AND P0, PT, R78, RZ, PT ;  /* 0x000000ff4e00720c */ /* 0x000fc60003f06270 */
[----:B------:R-:W3:Y:S01]  /*11290*/  LDL R78, [R1+0x1280] ;  /* 0x00128000014e7983 */ /* 0x000ee20000100800 */
[----:B------:R-:W-:Y:S02]  /*112a0*/  @!P4 IMAD.MOV R24, RZ, RZ, -R24 ;  /* 0x000000ffff18c224 */ /* 0x000fe400078e0a18 */
[----:B------:R-:W-:-:S03]  /*112b0*/  @!P1 IMAD.MOV R22, RZ, RZ, -R22 ;  /* 0x000000ffff169224 */ /* 0x000fc600078e0a16 */
[----:B------:R-:W-:Y:S01]  /*112c0*/  @!P3 IMAD.MOV R25, RZ, RZ, -R25 ;  /* 0x000000ffff19b224 */ /* 0x000fe200078e0a19 */
[----:B------:R-:W-:Y:S01]  /*112d0*/  ISETP.GE.AND P3, PT, R79, RZ, PT ;  /* 0x000000ff4f00720c */ /* 0x000fe20003f66270 */
[----:B------:R-:W-:Y:S01]  /*112e0*/  @!P5 IMAD.MOV R23, RZ, RZ, -R23 ;  /* 0x000000ffff17d224 */ /* 0x000fe200078e0a17 */
[----:B------:R-:W3:Y:S04]  /*112f0*/  LDL R79, [R1+0x1274] ;  /* 0x00127400014f7983 */ /* 0x000ee80000100800 */
[----:B------:R-:W-:Y:S04]  /*11300*/  STL [R1+0x1528], R24 ;  /* 0x0015281801007387 */ /* 0x000fe80000100800 */
[----:B------:R-:W-:Y:S01]  /*11310*/  STL [R1+0x152c], R22 ;  /* 0x00152c1601007387 */ /* 0x000fe20000100800 */
[----:B--2---:R-:W-:-:S03]  /*11320*/  ISETP.GE.AND P5, PT, R77, RZ, PT ;  /* 0x000000ff4d00720c */ /* 0x004fc60003fa6270 */
[----:B------:R-:W2:Y:S01]  /*11330*/  LDL R77, [R1+0x1228] ;  /* 0x00122800014d7983 */ /* 0x000ea20000100800 */
[----:B----4-:R-:W-:Y:S01]  /*11340*/  ISETP.GE.AND P4, PT, R83, RZ, PT ;  /* 0x000000ff5300720c */ /* 0x010fe20003f86270 */
[----:B------:R-:W-:-:S08]  /*11350*/  @!P3 IMAD.MOV R18, RZ, RZ, -R18 ;  /* 0x000000ffff12b224 */ /* 0x000fd000078e0a12 */
[----:B------:R-:W-:-:S04]  /*11360*/  @!P5 IMAD.MOV R16, RZ, RZ, -R16 ;  /* 0x000000ffff10d224 */ /* 0x000fc800078e0a10 */
[----:B------:R-:W-:Y:S02]  /*11370*/  @!P4 IMAD.MOV R17, RZ, RZ, -R17 ;  /* 0x000000ffff11c224 */ /* 0x000fe400078e0a11 */
[----:B------:R-:W-:Y:S01]  /*11380*/  @!P0 IMAD.MOV R19, RZ, RZ, -R19 ;  /* 0x000000ffff138224 */ /* 0x000fe200078e0a13 */
[----:B---3--:R-:W-:Y:S02]  /*11390*/  ISETP.GE.AND P3, PT, R81, RZ, PT ;  /* 0x000000ff5100720c */ /* 0x008fe40003f66270 */
[----:B------:R-:W-:Y:S02]  /*113a0*/  ISETP.GE.AND P4, PT, R80, RZ, PT ;  /* 0x000000ff5000720c */ /* 0x000fe40003f86270 */
[----:B------:R-:W-:Y:S02]  /*113b0*/  ISETP.GE.AND P0, PT, R9, RZ, PT ;  /* 0x000000ff0900720c */ /* 0x000fe40003f06270 */
[----:B------:R-:W-:-:S09]  /*113c0*/  ISETP.GE.AND P5, PT, R78, RZ, PT ;  /* 0x000000ff4e00720c */ /* 0x000fd20003fa6270 */
[----:B------:R-:W-:Y:S01]  /*113d0*/  @!P4 IMAD.MOV R13, RZ, RZ, -R13 ;  /* 0x000000ffff0dc224 */ /* 0x000fe200078e0a0d */
[----:B------:R-:W-:Y:S01]  /*113e0*/  ISETP.NE.AND P4, PT, R21, RZ, PT ;  /* 0x000000ff1500720c */ /* 0x000fe20003f85270 */
[----:B------:R-:W-:Y:S01]  /*113f0*/  @!P3 IMAD.MOV R14, RZ, RZ, -R14 ;  /* 0x000000ffff0eb224 */ /* 0x000fe200078e0a0e */
[----:B------:R-:W-:Y:S01]  /*11400*/  LOP3.LUT R21, RZ, R21, RZ, 0x33, !PT ;  /* 0x00000015ff157212 */ /* 0x000fe200078e33ff */
[----:B------:R-:W-:Y:S03]  /*11410*/  STL [R1+0x1530], R18 ;  /* 0x0015301201007387 */ /* 0x000fe60000100800 */
[----:B------:R-:W-:Y:S01]  /*11420*/  SEL R73, R21, R73, !P4 ;  /* 0x0000004915497207 */ /* 0x000fe20006000000 */
[----:B------:R-:W-:Y:S01]  /*11430*/  STL [R1+0x1534], R16 ;  /* 0x0015341001007387 */ /* 0x000fe20000100800 */
[----:B------:R-:W-:-:S03]  /*11440*/  @!P5 IMAD.MOV R12, RZ, RZ, -R12 ;  /* 0x000000ffff0cd224 */ /* 0x000fc600078e0a0c */
[----:B------:R-:W-:Y:S01]  /*11450*/  STL [R1+0x1538], R14 ;  /* 0x0015380e01007387 */ /* 0x000fe20000100800 */
[----:B0-----:R-:W-:-:S03]  /*11460*/  VIADD R0, R76, 0xffffff98 ;  /* 0xffffff984c007836 */ /* 0x001fc60000000000 */
[----:B------:R-:W-:Y:S01]  /*11470*/  STL [R1+0x153c], R12 ;  /* 0x00153c0c01007387 */ /* 0x000fe20000100800 */
[----:B------:R-:W-:-:S03]  /*11480*/  @!P0 IMAD.MOV R15, RZ, RZ, -R15 ;  /* 0x000000ffff0f8224 */ /* 0x000fc600078e0a0f */
[----:B------:R0:W-:Y:S01]  /*11490*/  STL [R1+0x1540], R4 ;  /* 0x0015400401007387 */ /* 0x0001e20000100800 */
[----:B------:R-:W-:-:S03]  /*114a0*/  ISETP.GE.AND P0, PT, R79, RZ, PT ;  /* 0x000000ff4f00720c */ /* 0x000fc60003f06270 */
[----:B------:R-:W-:Y:S01]  /*114b0*/  STL [R1+0x1544], R21 ;  /* 0x0015441501007387 */ /* 0x000fe20000100800 */
[----:B------:R-:W-:-:S03]  /*114c0*/  SEL R71, R21, R71, !P4 ;  /* 0x0000004715477207 */ /* 0x000fc60006000000 */
[----:B------:R-:W-:Y:S01]  /*114d0*/  STL [R1+0x1604], R73 ;  /* 0x0016044901007387 */ /* 0x000fe20000100800 */
[----:B------:R-:W-:-:S03]  /*114e0*/  ISETP.GE.U32.AND P1, PT, R0, 0x7fffff19, PT ;  /* 0x7fffff190000780c */ /* 0x000fc60003f26070 */
[----:B------:R-:W-:Y:S01]  /*114f0*/  STL [R1+0x160c], R73 ;  /* 0x00160c4901007387 */ /* 0x000fe20000100800 */
[----:B------:R-:W-:-:S03]  /*11500*/  VIADD R0, R76, 0xffffff90 ;  /* 0xffffff904c007836 */ /* 0x000fc60000000000 */
[----:B------:R-:W-:Y:S04]  /*11510*/  STL [R1+0x1614], R73 ;  /* 0x0016144901007387 */ /* 0x000fe80000100800 */
[----:B------:R-:W-:Y:S04]  /*11520*/  STL [R1+0x161c], R73 ;  /* 0x00161c4901007387 */ /* 0x000fe80000100800 */
[----:B------:R-:W-:Y:S01]  /*11530*/  STL [R1+0x1624], R73 ;  /* 0x0016244901007387 */ /* 0x000fe20000100800 */
[----:B------:R-:W-:-:S03]  /*11540*/  IMAD R9, R4, 0x67, RZ ;  /* 0x0000006704097824 */ /* 0x000fc600078e02ff */
[----:B------:R-:W-:Y:S01]  /*11550*/  STL [R1+0x162c], R73 ;  /* 0x00162c4901007387 */ /* 0x000fe20000100800 */
[----:B------:R-:W-:-:S03]  /*11560*/  SEL R69, R21, R69, !P4 ;  /* 0x0000004515457207 */ /* 0x000fc60006000000 */
[----:B------:R-:W-:Y:S01]  /*11570*/  STL [R1+0x15fc], R71 ;  /* 0x0015fc4701007387 */ /* 0x000fe20000100800 */
[----:B------:R-:W-:-:S03]  /*11580*/  ISETP.GE.U32.AND P3, PT, R0, 0x7fffff11, PT ;  /* 0x7fffff110000780c */ /* 0x000fc60003f66070 */
[----:B------:R-:W-:Y:S01]  /*11590*/  STL [R1+0x1608], R71 ;  /* 0x0016084701007387 */ /* 0x000fe20000100800 */
[C---:B------:R-:W-:Y:S01]  /*115a0*/  SEL R67, R21.reuse, R67, !P4 ;  /* 0x0000004315437207 */ /* 0x040fe20006000000 */
[----:B------:R-:W-:Y:S02]  /*115b0*/  VIADD R0, R76, 0x7f ;  /* 0x0000007f4c007836 */ /* 0x000fe40000000000 */
[----:B------:R-:W-:Y:S01]  /*115c0*/  STL [R1+0x1610], R71 ;  /* 0x0016104701007387 */ /* 0x000fe20000100800 */
[----:B------:R-:W-:-:S03]  /*115d0*/  SEL R65, R21, R65, !P4 ;  /* 0x0000004115417207 */ /* 0x000fc60006000000 */
[----:B------:R-:W-:Y:S01]  /*115e0*/  STL [R1+0x1618], R71 ;  /* 0x0016184701007387 */ /* 0x000fe20000100800 */
[----:B------:R-:W-:-:S03]  /*115f0*/  SEL R63, R21, R63, !P4 ;  /* 0x0000003f153f7207 */ /* 0x000fc60006000000 */
[----:B------:R-:W-:Y:S01]  /*11600*/  STL [R1+0x1620], R71 ;  /* 0x0016204701007387 */ /* 0x000fe20000100800 */
[----:B------:R-:W-:-:S03]  /*11610*/  SEL R61, R21, R61, !P4 ;  /* 0x0000003d153d7207 */ /* 0x000fc60006000000 */
[----:B------:R-:W-:Y:S01]  /*11620*/  STL [R1+0x1628], R71 ;  /* 0x0016284701007387 */ /* 0x000fe20000100800 */
[----:B------:R-:W-:Y:S01]  /*11630*/  SEL R59, R21, R59, !P4 ;  /* 0x0000003b153b7207 */ /* 0x000fe20006000000 */
[----:B------:R-:W-:Y:S02]  /*11640*/  @!P0 IMAD.MOV R11, RZ, RZ, -R11 ;  /* 0x000000ffff0b8224 */ /* 0x000fe400078e0a0b */
[----:B------:R-:W-:Y:S01]  /*11650*/  STL [R1+0x1630], R71 ;  /* 0x0016304701007387 */ /* 0x000fe20000100800 */
[----:B------:R-:W-:Y:S01]  /*11660*/  IMAD R5, R4, 0x6f, RZ ;  /* 0x0000006f04057824 */ /* 0x000fe200078e02ff */
[----:B------:R-:W-:Y:S02]  /*11670*/  ISETP.GT.AND P0, PT, R0, 0x7f, PT ;  /* 0x0000007f0000780c */ /* 0x000fe40003f04270 */
[----:B------:R-:W-:Y:S04]  /*11680*/  STL [R1+0x1600], R69 ;  /* 0x0016004501007387 */ /* 0x000fe80000100800 */
[----:B------:R-:W-:Y:S04]  /*11690*/  STL [R1+0x15f8], R67 ;  /* 0x0015f84301007387 */ /* 0x000fe80000100800 */
[----:B------:R-:W-:Y:S01]  /*116a0*/  STL [R1+0x15f4], R65 ;  /* 0x0015f44101007387 */ /* 0x000fe20000100800 */
[----:B------:R-:W-:-:S03]  /*116b0*/  ISETP.LT.AND P0, PT, R75, R76, P0 ;  /* 0x0000004c4b00720c */ /* 0x000fc60000701270 */
[----:B------:R-:W-:Y:S01]  /*116c0*/  STL [R1+0x15f0], R63 ;  /* 0x0015f03f01007387 */ /* 0x000fe20000100800 */
[----:B------:R-:W-:-:S03]  /*116d0*/  SEL R76, R21, R28, !P4 ;  /* 0x0000001c154c7207 */ /* 0x000fc60006000000 */
[----:B------:R-:W-:Y:S04]  /*116e0*/  STL [R1+0x15ec], R61 ;  /* 0x0015ec3d01007387 */ /* 0x000fe80000100800 */
[----:B------:R-:W-:Y:S01]  /*116f0*/  STL [R1+0x15e8], R59 ;  /* 0x0015e83b01007387 */ /* 0x000fe20000100800 */
[----:B------:R-:W-:Y:S01]  /*11700*/  SEL R20, R21, R30, !P4 ;  /* 0x0000001e15147207 */ /* 0x000fe20006000000 */
[----:B------:R-:W-:Y:S01]  /*11710*/  IMAD R30, R71, UR11, RZ ;  /* 0x0000000b471e7c24 */ /* 0x000fe2000f8e02ff */
[----:B------:R-:W-:Y:S01]  /*11720*/  SEL R0, R21, R32, !P4 ;  /* 0x0000002015007207 */ /* 0x000fe20006000000 */
[----:B------:R-:W-:Y:S01]  /*11730*/  IMAD R32, R69, UR5, RZ ;  /* 0x0000000545207c24 */ /* 0x000fe2000f8e02ff */
[----:B0-----:R-:W-:Y:S01]  /*11740*/  SEL R4, R21, R34, !P4 ;  /* 0x0000002215047207 */ /* 0x001fe20006000000 */
[----:B------:R-:W-:Y:S01]  /*11750*/  IMAD R34, R67, UR13, RZ ;  /* 0x0000000d43227c24 */ /* 0x000fe2000f8e02ff */
[----:B------:R-:W-:Y:S01]  /*11760*/  SEL R8, R21, R36, !P4 ;  /* 0x0000002415087207 */ /* 0x000fe20006000000 */
[----:B------:R-:W-:Y:S01]  /*11770*/  IMAD R36, R65, UR17, RZ ;  /* 0x0000001141247c24 */ /* 0x000fe2000f8e02ff */
[----:B------:R-:W-:Y:S01]  /*11780*/  SEL R12, R21, R38, !P4 ;  /* 0x00000026150c7207 */ /* 0x000fe20006000000 */
[----:B------:R-:W-:Y:S01]  /*11790*/  IMAD R38, R63, UR21, RZ ;  /* 0x000000153f267c24 */ /* 0x000fe2000f8e02ff */
[----:B------:R-:W-:Y:S01]  /*117a0*/  SEL R14, R21, R40, !P4 ;  /* 0x00000028150e7207 */ /* 0x000fe20006000000 */
[----:B------:R-:W-:Y:S01]  /*117b0*/  IMAD R40, R61, UR23, RZ ;  /* 0x000000173d287c24 */ /* 0x000fe2000f8e02ff */
[----:B------:R-:W-:Y:S01]  /*117c0*/  SEL R16, R21, R42, !P4 ;  /* 0x0000002a15107207 */ /* 0x000fe20006000000 */
[----:B------:R-:W-:Y:S01]  /*117d0*/  IMAD R42, R59, UR25, RZ ;  /* 0x000000193b2a7c24 */ /* 0x000fe2000f8e02ff */
[C---:B------:R-:W-:Y:S01]  /*117e0*/  SEL R57, R21.reuse, R57, !P4 ;  /* 0x0000003915397207 */ /* 0x040fe20006000000 */
[----:B------:R-:W0:Y:S01]  /*117f0*/  LDCU UR5, c[0x0][0x3b0] ;  /* 0x00007600ff0577ac */ /* 0x000e220008000800 */
[----:B------:R-:W-:-:S03]  /*11800*/  SEL R55, R21, R55, !P4 ;  /* 0x0000003715377207 */ /* 0x000fc60006000000 */
[----:B------:R-:W-:Y:S01]  /*11810*/  IMAD R57, R57, UR27, RZ ;  /* 0x0000001b39397c24 */ /* 0x000fe2000f8e02ff */
[----:B------:R-:W-:Y:S01]  /*11820*/  SEL R53, R21, R53, !P4 ;  /* 0x0000003515357207 */ /* 0x000fe20006000000 */
[----:B------:R-:W-:Y:S01]  /*11830*/  IMAD R55, R55, UR29, RZ ;  /* 0x0000001d37377c24 */ /* 0x000fe2000f8e02ff */
[----:B------:R-:W-:Y:S01]  /*11840*/  SEL R51, R21, R51, !P4 ;  /* 0x0000003315337207 */ /* 0x000fe20006000000 */
[----:B------:R-:W3:Y:S02]  /*11850*/  LDCU UR13, c[0x0][0x3b0] ;  /* 0x00007600ff0d77ac */ /* 0x000ee40008000800 */
[----:B------:R-:W-:Y:S02]  /*11860*/  IMAD R53, R53, UR31, RZ ;  /* 0x0000001f35357c24 */ /* 0x000fe4000f8e02ff */
[----:B------:R-:W-:Y:S01]  /*11870*/  IMAD R51, R51, UR33, RZ ;  /* 0x0000002133337c24 */ /* 0x000fe2000f8e02ff */
[C---:B------:R-:W-:Y:S02]  /*11880*/  SEL R68, R21.reuse, R68, !P4 ;  /* 0x0000004415447207 */ /* 0x040fe40006000000 */
[----:B------:R-:W-:-:S02]  /*11890*/  SEL R49, R21, R49, !P4 ;  /* 0x0000003115317207 */ /* 0x000fc40006000000 */
[----:B------:R-:W-:-:S03]  /*118a0*/  SEL R47, R21, R47, !P4 ;  /* 0x0000002f152f7207 */ /* 0x000fc60006000000 */
[----:B------:R-:W-:Y:S02]  /*118b0*/  IMAD R49, R49, UR35, RZ ;  /* 0x0000002331317c24 */ /* 0x000fe4000f8e02ff */
[----:B------:R-:W-:Y:S01]  /*118c0*/  IMAD R47, R47, UR37, RZ ;  /* 0x000000252f2f7c24 */ /* 0x000fe2000f8e02ff */
[C---:B------:R-:W-:Y:S02]  /*118d0*/  SEL R45, R21.reuse, R45, !P4 ;  /* 0x0000002d152d7207 */ /* 0x040fe40006000000 */
[C---:B------:R-:W-:Y:S02]  /*118e0*/  SEL R43, R21.reuse, R43, !P4 ;  /* 0x0000002b152b7207 */ /* 0x040fe40006000000 */
[----:B------:R-:W-:Y:S01]  /*118f0*/  SEL R66, R21, R66, !P4 ;  /* 0x0000004215427207 */ /* 0x000fe20006000000 */
[----:B------:R-:W-:Y:S02]  /*11900*/  IMAD R45, R45, UR39, RZ ;  /* 0x000000272d2d7c24 */ /* 0x000fe4000f8e02ff */
[----:B------:R-:W-:Y:S01]  /*11910*/  IMAD R43, R43, UR41, RZ ;  /* 0x000000292b2b7c24 */ /* 0x000fe2000f8e02ff */
[----:B--2---:R-:W-:-:S13]  /*11920*/  ISETP.GE.AND P5, PT, R77, RZ, PT ;  /* 0x000000ff4d00720c */ /* 0x004fda0003fa6270 */
[----:B------:R-:W-:Y:S01]  /*11930*/  @!P5 IMAD.MOV R10, RZ, RZ, -R10 ;  /* 0x000000ffff0ad224 */ /* 0x000fe200078e0a0a */
[----:B------:R-:W-:-:S04]  /*11940*/  IADD3 R80, P5, PT, R9, R2, RZ ;  /* 0x0000000209507210 */ /* 0x000fc80007fbe0ff */
[----:B------:R-:W-:Y:S01]  /*11950*/  LEA.HI.X.SX32 R78, R9, R3, 0x1, P5 ;  /* 0x00000003094e7211 */ /* 0x000fe200028f0eff */
[----:B------:R-:W-:Y:S01]  /*11960*/  STL [R1+0x244], R80 ;  /* 0x0002445001007387 */ /* 0x000fe20000100800 */
[----:B------:R-:W-:Y:S02]  /*11970*/  IADD3 R9, P5, PT, R5, R2, RZ ;  /* 0x0000000205097210 */ /* 0x000fe40007fbe0ff */
[----:B------:R-:W-:Y:S01]  /*11980*/  SEL R28, R21, R10, !P4 ;  /* 0x0000000a151c7207 */ /* 0x000fe20006000000 */
[----:B------:R-:W-:Y:S01]  /*11990*/  STL [R1+0x1548], R80 ;  /* 0x0015485001007387 */ /* 0x000fe20000100800 */
[----:B------:R-:W-:-:S03]  /*119a0*/  IMAD R10, R73, UR11, RZ ;  /* 0x0000000b490a7c24 */ /* 0x000fc6000f8e02ff */
[----:B------:R2:W-:Y:S04]  /*119b0*/  STL [R1+0x154c], R2 ;  /* 0x00154c0201007387 */ /* 0x0005e80000100800 */
[----:B------:R-:W-:Y:S01]  /*119c0*/  STL [R1+0x240], R78 ;  /* 0x0002404e01007387 */ /* 0x000fe20000100800 */
[----:B------:R-:W-:-:S03]  /*119d0*/  LEA.HI.X.SX32 R81, R5, R3, 0x1, P5 ;  /* 0x0000000305517211 */ /* 0x000fc600028f0eff */
[----:B------:R-:W-:Y:S04]  /*119e0*/  STL [R1+0x1550], R78 ;  /* 0x0015504e01007387 */ /* 0x000fe80000100800 */
[----:B------:R-:W-:Y:S04]  /*119f0*/  STL [R1+0x24c], R9 ;  /* 0x00024c0901007387 */ /* 0x000fe80000100800 */
[----:B------:R-:W-:Y:S04]  /*11a00*/  STL [R1+0x1554], R9 ;  /* 0x0015540901007387 */ /* 0x000fe80000100800 */
[----:B------:R4:W-:Y:S01]  /*11a10*/  STL [R1+0x1558], R3 ;  /* 0x0015580301007387 */ /* 0x0009e20000100800 */
[----:B--2---:R-:W-:-:S02]  /*11a20*/  IADD3 R2, P6, PT, R30, R7, RZ ;  /* 0x000000071e027210 */ /* 0x004fc40007fde0ff */
[----:B----4-:R-:W-:-:S05]  /*11a30*/  IADD3 R3, P5, PT, R10, R7, RZ ;  /* 0x000000070a037210 */ /* 0x010fca0007fbe0ff */
[----:B------:R2:W-:Y:S04]  /*11a40*/  STL [R1+0x264], R3 ;  /* 0x0002640301007387 */ /* 0x0005e80000100800 */
[----:B------:R-:W-:Y:S04]  /*11a50*/  STL [R1+0x248], R81 ;  /* 0x0002485101007387 */ /* 0x000fe80000100800 */
[----:B------:R-:W-:Y:S01]  /*11a60*/  STL [R1+0x1560], R81 ;  /* 0x0015605101007387 */ /* 0x000fe20000100800 */
[----:B--2---:R-:W-:-:S03]  /*11a70*/  LEA.HI.X.SX32 R3, R10, R6, 0x1, P5 ;  /* 0x000000060a037211 */ /* 0x004fc600028f0eff */
[----:B------:R2:W-:Y:S01]  /*11a80*/  STL [R1+0x2a4], R2 ;  /* 0x0002a40201007387 */ /* 0x0005e20000100800 */
[----:B------:R-:W-:-:S03]  /*11a90*/  IADD3 R5, P5, PT, R32, R7, RZ ;  /* 0x0000000720057210 */ /* 0x000fc60007fbe0ff */
[----:B------:R4:W-:Y:S01]  /*11aa0*/  STL [R1+0x260], R3 ;  /* 0x0002600301007387 */ /* 0x0009e20000100800 */
[----:B--2---:R-:W-:-:S03]  /*11ab0*/  LEA.HI.X.SX32 R2, R30, R6, 0x1, P6 ;  /* 0x000000061e027211 */ /* 0x004fc600030f0eff */
[----:B------:R-:W-:Y:S01]  /*11ac0*/  STL [R1+0x2e4], R5 ;  /* 0x0002e40501007387 */ /* 0x000fe20000100800 */
[----:B----4-:R-:W-:-:S03]  /*11ad0*/  IADD3 R3, P6, PT, R34, R7, RZ ;  /* 0x0000000722037210 */ /* 0x010fc60007fde0ff */
[----:B------:R2:W-:Y:S04]  /*11ae0*/  STL [R1+0x2a0], R2 ;  /* 0x0002a00201007387 */ /* 0x0005e80000100800 */
[----:B------:R4:W-:Y:S01]  /*11af0*/  STL [R1+0x344], R3 ;  /* 0x0003440301007387 */ /* 0x0009e20000100800 */
[-C--:B--2---:R-:W-:Y:S02]  /*11b00*/  LEA.HI.X.SX32 R2, R32, R6.reuse, 0x1, P5 ;  /* 0x0000000620027211 */ /* 0x084fe400028f0eff */
[-C--:B------:R-:W-:Y:S02]  /*11b10*/  IADD3 R5, P5, PT, R36, R7.reuse, RZ ;  /* 0x0000000724057210 */ /* 0x080fe40007fbe0ff */
[----:B----4-:R-:W-:Y:S01]  /*11b20*/  LEA.HI.X.SX32 R3, R34, R6, 0x1, P6 ;  /* 0x0000000622037211 */ /* 0x010fe200030f0eff */
[----:B------:R2:W-:Y:S04]  /*11b30*/  STL [R1+0x2e0], R2 ;  /* 0x0002e00201007387 */ /* 0x0005e80000100800 */
[----:B------:R-:W-:Y:S01]  /*11b40*/  STL [R1+0x384], R5 ;  /* 0x0003840501007387 */ /* 0x000fe20000100800 */
[----:B--2---:R-:W-:-:S03]  /*11b50*/  IADD3 R2, P6, PT, R38, R7, RZ ;  /* 0x0000000726027210 */ /* 0x004fc60007fde0ff */
[----:B------:R2:W-:Y:S04]  /*11b60*/  STL [R1+0x340], R3 ;  /* 0x0003400301007387 */ /* 0x0005e80000100800 */
[----:B------:R4:W-:Y:S01]  /*11b70*/  STL [R1+0x3c4], R2 ;  /* 0x0003c40201007387 */ /* 0x0009e20000100800 */
[-C--:B--2---:R-:W-:Y:S02]  /*11b80*/  LEA.HI.X.SX32 R3, R36, R6.reuse, 0x1, P5 ;  /* 0x0000000624037211 */ /* 0x084fe400028f0eff */
[-C--:B------:R-:W-:Y:S02]  /*11b90*/  IADD3 R5, P5, PT, R40, R7.reuse, RZ ;  /* 0x0000000728057210 */ /* 0x080fe40007fbe0ff */
[----:B----4-:R-:W-:Y:S01]  /*11ba0*/  LEA.HI.X.SX32 R2, R38, R6, 0x1, P6 ;  /* 0x0000000626027211 */ /* 0x010fe200030f0eff */
[----:B------:R2:W-:Y:S04]  /*11bb0*/  STL [R1+0x380], R3 ;  /* 0x0003800301007387 */ /* 0x0005e80000100800 */
[----:B------:R-:W-:Y:S04]  /*11bc0*/  STL [R1+0x404], R5 ;  /* 0x0004040501007387 */ /* 0x000fe80000100800 */
[----:B------:R4:W-:Y:S01]  /*11bd0*/  STL [R1+0x3c0], R2 ;  /* 0x0003c00201007387 */ /* 0x0009e20000100800 */
[----:B--2---:R-:W-:-:S05]  /*11be0*/  IADD3 R3, P6, PT, R42, R7, RZ ;  /* 0x000000072a037210 */ /* 0x004fca0007fde0ff */
[----:B------:R2:W-:Y:S01]  /*11bf0*/  STL [R1+0x444], R3 ;  /* 0x0004440301007387 */ /* 0x0005e20000100800 */
[----:B----4-:R-:W-:Y:S02]  /*11c00*/  LEA.HI.X.SX32 R2, R40, R6, 0x1, P5 ;  /* 0x0000000628027211 */ /* 0x010fe400028f0eff */
[----:B------:R-:W-:-:S03]  /*11c10*/  IADD3 R5, P5, PT, R57, R7, RZ ;  /* 0x0000000739057210 */ /* 0x000fc60007fbe0ff */
[----:B------:R4:W-:Y:S01]  /*11c20*/  STL [R1+0x400], R2 ;  /* 0x0004000201007387 */ /* 0x0009e20000100800 */
[----:B--2---:R-:W-:-:S03]  /*11c30*/  LEA.HI.X.SX32 R3, R42, R6, 0x1, P6 ;  /* 0x000000062a037211 */ /* 0x004fc600030f0eff */
[----:B------:R-:W-:Y:S01]  /*11c40*/  STL [R1+0x484], R5 ;  /* 0x0004840501007387 */ /* 0x000fe20000100800 */
[----:B----4-:R-:W-:-:S03]  /*11c50*/  IADD3 R2, P6, PT, R55, R7, RZ ;  /* 0x0000000737027210 */ /* 0x010fc60007fde0ff */
[----:B------:R2:W-:Y:S04]  /*11c60*/  STL [R1+0x440], R3 ;  /* 0x0004400301007387 */ /* 0x0005e80000100800 */
[----:B------:R4:W-:Y:S01]  /*11c70*/  STL [R1+0x4c4], R2 ;  /* 0x0004c40201007387 */ /* 0x0009e20000100800 */
[----:B--2---:R-:W-:-:S03]  /*11c80*/  LEA.HI.X.SX32 R3, R57, R6, 0x1, P5 ;  /* 0x0000000639037211 */ /* 0x004fc600028f0eff */
[----:B------:R-:W-:Y:S01]  /*11c90*/  STL [R1+0x15e4], R57 ;  /* 0x0015e43901007387 */ /* 0x000fe20000100800 */
[----:B----4-:R-:W-:-:S03]  /*11ca0*/  IADD3 R2, P5, PT, R53, R7, RZ ;  /* 0x0000000735027210 */ /* 0x010fc60007fbe0ff */
[----:B------:R2:W-:Y:S04]  /*11cb0*/  STL [R1+0x480], R3 ;  /* 0x0004800301007387 */ /* 0x0005e80000100800 */
[----:B------:R-:W-:Y:S04]  /*11cc0*/  STL [R1+0x15e0], R55 ;  /* 0x0015e03701007387 */ /* 0x000fe80000100800 */
[----:B------:R4:W-:Y:S01]  /*11cd0*/  STL [R1+0x504], R2 ;  /* 0x0005040201007387 */ /* 0x0009e20000100800 */
[----:B--2---:R-:W-:-:S05]  /*11ce0*/  LEA.HI.X.SX32 R3, R55, R6, 0x1, P6 ;  /* 0x0000000637037211 */ /* 0x004fca00030f0eff */
[----:B------:R-:W-:Y:S01]  /*11cf0*/  STL [R1+0x4c0], R3 ;  /* 0x0004c00301007387 */ /* 0x000fe20000100800 */
[----:B----4-:R-:W-:-:S03]  /*11d00*/  IADD3 R2, P6, PT, R51, R7, RZ ;  /* 0x0000000733027210 */ /* 0x010fc60007fde0ff */
[----:B------:R-:W-:Y:S04]  /*11d10*/  STL [R1+0x1568], R68 ;  /* 0x0015684401007387 */ /* 0x000fe80000100800 */
[----:B------:R2:W-:Y:S04]  /*11d20*/  STL [R1+0x544], R2 ;  /* 0x0005440201007387 */ /* 0x0005e80000100800 */
[----:B------:R-:W-:Y:S01]  /*11d30*/  STL [R1+0x15dc], R53 ;  /* 0x0015dc3501007387 */ /* 0x000fe20000100800 */
[----:B--2---:R-:W-:Y:S02]  /*11d40*/  LEA.HI.X.SX32 R2, R53, R6, 0x1, P5 ;  /* 0x0000000635027211 */ /* 0x004fe400028f0eff */
[----:B------:R-:W-:-:S03]  /*11d50*/  IADD3 R69, P5, PT, R49, R7, RZ ;  /* 0x0000000731457210 */ /* 0x000fc60007fbe0ff */
[----:B------:R2:W-:Y:S04]  /*11d60*/  STL [R1+0x500], R2 ;  /* 0x0005000201007387 */ /* 0x0005e80000100800 */
[----:B------:R-:W-:Y:S01]  /*11d70*/  STL [R1+0x15d8], R51 ;  /* 0x0015d83301007387 */ /* 0x000fe20000100800 */
[----:B--2---:R-:W-:Y:S02]  /*11d80*/  LEA.HI.X.SX32 R2, R51, R6, 0x1, P6 ;  /* 0x0000000633027211 */ /* 0x004fe400030f0eff */
[----:B------:R-:W-:-:S03]  /*11d90*/  IADD3 R67, P6, PT, R47, R7, RZ ;  /* 0x000000072f437210 */ /* 0x000fc60007fde0ff */
[----:B------:R2:W-:Y:S01]  /*11da0*/  STL [R1+0x540], R2 ;  /* 0x0005400201007387 */ /* 0x0005e20000100800 */
[----:B------:R-:W-:-:S03]  /*11db0*/  SEL R41, R21, R41, !P4 ;  /* 0x0000002915297207 */ /* 0x000fc60006000000 */
[----:B------:R-:W-:Y:S01]  /*11dc0*/  STL [R1+0x584], R69 ;  /* 0x0005844501007387 */ /* 0x000fe20000100800 */
[----:B------:R-:W-:-:S03]  /*11dd0*/  LEA.HI.X.SX32 R3, R47, R6, 0x1, P6 ;  /* 0x000000062f037211 */ /* 0x000fc600030f0eff */
[----:B------:R-:W-:Y:S01]  /*11de0*/  STL [R1+0x1570], R66 ;  /* 0x0015704201007387 */ /* 0x000fe20000100800 */
[----:B--2---:R-:W-:-:S03]  /*11df0*/  LEA.HI.X.SX32 R2, R49, R6, 0x1, P5 ;  /* 0x0000000631027211 */ /* 0x004fc600028f0eff */
[----:B------:R-:W-:Y:S01]  /*11e00*/  STL [R1+0x5c4], R67 ;  /* 0x0005c44301007387 */ /* 0x000fe20000100800 */
[----:B------:R-:W-:-:S03]  /*11e10*/  IADD3 R63, P5, PT, R45, R7, RZ ;  /* 0x000000072d3f7210 */ /* 0x000fc60007fbe0ff */
[----:B------:R-:W-:Y:S01]  /*11e20*/  STL [R1+0x15d4], R49 ;  /* 0x0015d43101007387 */ /* 0x000fe20000100800 */
[----:B------:R-:W-:-:S03]  /*11e30*/  SEL R39, R21, R39, !P4 ;  /* 0x0000002715277207 */ /* 0x000fc60006000000 */
[----:B------:R2:W-:Y:S01]  /*11e40*/  STL [R1+0x580], R2 ;  /* 0x0005800201007387 */ /* 0x0005e20000100800 */
[----:B------:R-:W-:Y:S01]  /*11e50*/  SEL R64, R21, R64, !P4 ;  /* 0x0000004015407207 */ /* 0x000fe20006000000 */
[----:B------:R-:W-:Y:S02]  /*11e60*/  IMAD R41, R41, UR43, RZ ;  /* 0x0000002b29297c24 */ /* 0x000fe4000f8e02ff */
[----:B------:R-:W-:Y:S01]  /*11e70*/  STL [R1+0x15cc], R47 ;  /* 0x0015cc2f01007387 */ /* 0x000fe20000100800 */
[----:B------:R-:W-:Y:S02]  /*11e80*/  LEA.HI.X.SX32 R65, R45, R6, 0x1, P5 ;  /* 0x000000062d417211 */ /* 0x000fe400028f0eff */
[----:B--2---:R-:W-:Y:S01]  /*11e90*/  IADD3 R2, P6, PT, R43, R7, RZ ;  /* 0x000000072b027210 */ /* 0x004fe20007fde0ff */
[----:B------:R-:W-:Y:S01]  /*11ea0*/  STL [R1+0x5c0], R3 ;  /* 0x0005c00301007387 */ /* 0x000fe20000100800 */
[----:B------:R-:W-:-:S03]  /*11eb0*/  IMAD R39, R39, UR44, RZ ;  /* 0x0000002c27277c24 */ /* 0x000fc6000f8e02ff */
[----:B------:R-:W-:Y:S01]  /*11ec0*/  STL [R1+0x604], R63 ;  /* 0x0006043f01007387 */ /* 0x000fe20000100800 */
[----:B------:R-:W-:-:S03]  /*11ed0*/  IADD3 R61, P5, PT, R41, R7, RZ ;  /* 0x00000007293d7210 */ /* 0x000fc60007fbe0ff */
[----:B------:R2:W-:Y:S01]  /*11ee0*/  STL [R1+0x644], R2 ;  /* 0x0006440201007387 */ /* 0x0005e20000100800 */
[----:B------:R-:W-:-:S03]  /*11ef0*/  SEL R62, R21, R62, !P4 ;  /* 0x0000003e153e7207 */ /* 0x000fc60006000000 */
[----:B------:R-:W-:Y:S01]  /*11f00*/  STL [R1+0x1578], R64 ;  /* 0x0015784001007387 */ /* 0x000fe20000100800 */
[----:B------:R-:W-:-:S03]  /*11f10*/  SEL R37, R21, R37, !P4 ;  /* 0x0000002515257207 */ /* 0x000fc60006000000 */
[----:B------:R-:W-:Y:S01]  /*11f20*/  STL [R1+0x1580], R45 ;  /* 0x0015802d01007387 */ /* 0x000fe20000100800 */
[----:B--2---:R-:W-:-:S03]  /*11f30*/  LEA.HI.X.SX32 R2, R43, R6, 0x1, P6 ;  /* 0x000000062b027211 */ /* 0x004fc600030f0eff */
[----:B------:R-:W-:Y:S01]  /*11f40*/  STL [R1+0x600], R65 ;  /* 0x0006004101007387 */ /* 0x000fe20000100800 */
[----:B------:R-:W-:-:S03]  /*11f50*/  IADD3 R59, P6, PT, R39, R7, RZ ;  /* 0x00000007273b7210 */ /* 0x000fc60007fde0ff */
[----:B------:R-:W-:Y:S01]  /*11f60*/  STL [R1+0x1588], R43 ;  /* 0x0015882b01007387 */ /* 0x000fe20000100800 */
[----:B------:R-:W-:-:S03]  /*11f70*/  SEL R35, R21, R35, !P4 ;  /* 0x0000002315237207 */ /* 0x000fc60006000000 */
[----:B------:R2:W-:Y:S01]  /*11f80*/  STL [R1+0x640], R2 ;  /* 0x0006400201007387 */ /* 0x0005e20000100800 */
[----:B------:R-:W-:-:S03]  /*11f90*/  IMAD R37, R37, UR45, RZ ;  /* 0x0000002d25257c24 */ /* 0x000fc6000f8e02ff */
[----:B------:R-:W-:Y:S01]  /*11fa0*/  STL [R1+0x684], R61 ;  /* 0x0006843d01007387 */ /* 0x000fe20000100800 */
[----:B------:R-:W-:-:S03]  /*11fb0*/  IMAD R35, R35, UR47, RZ ;  /* 0x0000002f23237c24 */ /* 0x000fc6000f8e02ff */
[----:B------:R-:W-:Y:S01]  /*11fc0*/  STL [R1+0x1590], R62 ;  /* 0x0015903e01007387 */ /* 0x000fe20000100800 */
[----:B--2---:R-:W-:-:S03]  /*11fd0*/  LEA.HI.X.SX32 R2, R41, R6, 0x1, P5 ;  /* 0x0000000629027211 */ /* 0x004fc600028f0eff */
[----:B------:R-:W-:Y:S01]  /*11fe0*/  STL [R1+0x6c4], R59 ;  /* 0x0006c43b01007387 */ /* 0x000fe20000100800 */
[----:B------:R-:W-:-:S03]  /*11ff0*/  SEL R33, R21, R33, !P4 ;  /* 0x0000002115217207 */ /* 0x000fc60006000000 */
[----:B------:R-:W-:Y:S01]  /*12000*/  STL [R1+0x1598], R41 ;  /* 0x0015982901007387 */ /* 0x000fe20000100800 */
[----:B------:R-:W-:-:S03]  /*12010*/  SEL R31, R21, R31, !P4 ;  /* 0x0000001f151f7207 */ /* 0x000fc60006000000 */
[----:B------:R2:W-:Y:S01]  /*12020*/  STL [R1+0x680], R2 ;  /* 0x0006800201007387 */ /* 0x0005e20000100800 */
[-C--:B------:R-:W-:Y:S02]  /*12030*/  IADD3 R57, P5, PT, R37, R7.reuse, RZ ;  /* 0x0000000725397210 */ /* 0x080fe40007fbe0ff */
[----:B------:R-:W-:Y:S01]  /*12040*/  SEL R60, R21, R60, !P4 ;  /* 0x0000003c153c7207 */ /* 0x000fe20006000000 */
[----:B------:R-:W-:Y:S01]  /*12050*/  STL [R1+0x15a0], R39 ;  /* 0x0015a02701007387 */ /* 0x000fe20000100800 */
[----:B--2---:R-:W-:Y:S02]  /*12060*/  LEA.HI.X.SX32 R2, R39, R6, 0x1, P6 ;  /* 0x0000000627027211 */ /* 0x004fe400030f0eff */
[----:B------:R-:W-:Y:S01]  /*12070*/  IADD3 R55, P6, PT, R35, R7, RZ ;  /* 0x0000000723377210 */ /* 0x000fe20007fde0ff */
[----:B------:R-:W-:Y:S02]  /*12080*/  IMAD R33, R33, UR49, RZ ;  /* 0x0000003121217c24 */ /* 0x000fe4000f8e02ff */
[----:B------:R2:W-:Y:S01]  /*12090*/  STL [R1+0x6c0], R2 ;  /* 0x0006c00201007387 */ /* 0x0005e20000100800 */
[----:B------:R-:W-:-:S03]  /*120a0*/  IMAD R31, R31, UR51, RZ ;  /* 0x000000331f1f7c24 */ /* 0x000fc6000f8e02ff */
        /* <DEDUP_REMOVED lines=9> */
[----:B------:R-:W-:-:S03]  /*12140*/  SEL R27, R21, R27, !P4 ;  /* 0x0000001b151b7207 */ /* 0x000fc60006000000 */
[----:B------:R-:W-:Y:S01]  /*12150*/  STL [R1+0x15b8], R35 ;  /* 0x0015b82301007387 */ /* 0x000fe20000100800 */
[----:B------:R-:W-:Y:S02]  /*12160*/  SEL R58, R21, R58, !P4 ;  /* 0x0000003a153a7207 */ /* 0x000fe40006000000 */
[----:B--2---:R-:W-:Y:S01]  /*12170*/  IADD3 R2, P6, PT, R31, R7, RZ ;  /* 0x000000071f027210 */ /* 0x004fe20007fde0ff */
[----:B------:R2:W-:Y:S01]  /*12180*/  STL [R1+0x740], R3 ;  /* 0x0007400301007387 */ /* 0x0005e20000100800 */
[----:B------:R-:W-:-:S03]  /*12190*/  IMAD R29, R29, UR53, RZ ;  /* 0x000000351d1d7c24 */ /* 0x000fc6000f8e02ff */
[----:B------:R-:W-:Y:S01]  /*121a0*/  STL [R1+0x784], R53 ;  /* 0x0007843501007387 */ /* 0x000fe20000100800 */
[----:B------:R-:W-:-:S03]  /*121b0*/  IMAD R27, R27, UR55, RZ ;  /* 0x000000371b1b7c24 */ /* 0x000fc6000f8e02ff */
[----:B------:R4:W-:Y:S01]  /*121c0*/  STL [R1+0x7c4], R2 ;  /* 0x0007c40201007387 */ /* 0x0009e20000100800 */
[----:B--2---:R-:W-:-:S03]  /*121d0*/  LEA.HI.X.SX32 R3, R31, R6, 0x1, P6 ;  /* 0x000000061f037211 */ /* 0x004fc600030f0eff */
[----:B------:R-:W-:Y:S01]  /*121e0*/  STL [R1+0x15bc], R58 ;  /* 0x0015bc3a01007387 */ /* 0x000fe20000100800 */
[----:B----4-:R-:W-:-:S03]  /*121f0*/  LEA.HI.X.SX32 R2, R33, R6, 0x1, P5 ;  /* 0x0000000621027211 */ /* 0x010fc600028f0eff */
[----:B------:R-:W-:Y:S01]  /*12200*/  STL [R1+0x15c0], R33 ;  /* 0x0015c02101007387 */ /* 0x000fe20000100800 */
[----:B------:R-:W-:-:S03]  /*12210*/  IADD3 R51, P5, PT, R29, R7, RZ ;  /* 0x000000071d337210 */ /* 0x000fc60007fbe0ff */
[----:B------:R2:W-:Y:S01]  /*12220*/  STL [R1+0x780], R2 ;  /* 0x0007800201007387 */ /* 0x0005e20000100800 */
[C---:B------:R-:W-:Y:S02]  /*12230*/  SEL R25, R21.reuse, R25, !P4 ;  /* 0x0000001915197207 */ /* 0x040fe40006000000 */
[C---:B------:R-:W-:Y:S01]  /*12240*/  SEL R23, R21.reuse, R23, !P4 ;  /* 0x0000001715177207 */ /* 0x040fe20006000000 */
        /* <DEDUP_REMOVED lines=8> */
[----:B------:R-:W-:Y:S02]  /*122d0*/  SEL R17, R21, R17, !P4 ;  /* 0x0000001115117207 */ /* 0x000fe40006000000 */
[-C--:B--2---:R-:W-:Y:S01]  /*122e0*/  LEA.HI.X.SX32 R3, R27, R6.reuse, 0x1, P6 ;  /* 0x000000061b037211 */ /* 0x084fe200030f0eff */
[----:B------:R-:W-:Y:S01]  /*122f0*/  STL [R1+0x15c8], R56 ;  /* 0x0015c83801007387 */ /* 0x000fe20000100800 */
[----:B----4-:R-:W-:-:S03]  /*12300*/  LEA.HI.X.SX32 R2, R29, R6, 0x1, P5 ;  /* 0x000000061d027211 */ /* 0x010fc600028f0eff */
[----:B------:R-:W-:Y:S01]  /*12310*/  STL [R1+0x15d0], R29 ;  /* 0x0015d01d01007387 */ /* 0x000fe20000100800 */
[----:B------:R-:W-:-:S03]  /*12320*/  IADD3 R49, P5, PT, R25, R7, RZ ;  /* 0x0000000719317210 */ /* 0x000fc60007fbe0ff */
[----:B------:R2:W-:Y:S01]  /*12330*/  STL [R1+0x800], R2 ;  /* 0x0008000201007387 */ /* 0x0005e20000100800 */
[----:B------:R-:W-:Y:S01]  /*12340*/  SEL R13, R21, R13, !P4 ;  /* 0x0000000d150d7207 */ /* 0x000fe20006000000 */
[----:B------:R-:W-:Y:S02]  /*12350*/  IMAD R17, R17, UR59, RZ ;  /* 0x0000003b11117c24 */ /* 0x000fe4000f8e02ff */
[----:B------:R-:W-:Y:S01]  /*12360*/  STL [R1+0x840], R3 ;  /* 0x0008400301007387 */ /* 0x000fe20000100800 */
[----:B--2---:R-:W-:-:S03]  /*12370*/  IADD3 R2, P6, PT, R23, R7, RZ ;  /* 0x0000000717027210 */ /* 0x004fc60007fde0ff */
[----:B------:R-:W-:Y:S01]  /*12380*/  STL [R1+0x884], R49 ;  /* 0x0008843101007387 */ /* 0x000fe20000100800 */
[----:B------:R-:W-:Y:S01]  /*12390*/  SEL R19, R21, R19, !P4 ;  /* 0x0000001315137207 */ /* 0x000fe20006000000 */
[----:B------:R-:W-:Y:S02]  /*123a0*/  IMAD R13, R13, UR61, RZ ;  /* 0x0000003d0d0d7c24 */ /* 0x000fe4000f8e02ff */
[----:B------:R2:W-:Y:S01]  /*123b0*/  STL [R1+0x8c4], R2 ;  /* 0x0008c40201007387 */ /* 0x0005e20000100800 */
[----:B------:R-:W-:Y:S01]  /*123c0*/  IMAD R30, R56, UR28, RZ ;  /* 0x0000001c381e7c24 */ /* 0x000fe2000f8e02ff */
[----:B------:R-:W-:Y:S01]  /*123d0*/  SEL R70, R21, R70, !P4 ;  /* 0x0000004615467207 */ /* 0x000fe20006000000 */
[----:B------:R-:W-:Y:S01]  /*123e0*/  IMAD R19, R19, UR58, RZ ;  /* 0x0000003a13137c24 */ /* 0x000fe2000f8e02ff */
[----:B------:R-:W-:Y:S02]  /*123f0*/  SEL R15, R21, R15, !P4 ;  /* 0x0000000f150f7207 */ /* 0x000fe40006000000 */
[----:B--2---:R-:W-:-:S02]  /*12400*/  LEA.HI.X.SX32 R2, R23, R6, 0x1, P6 ;  /* 0x0000000617027211 */ /* 0x004fc400030f0eff */
[----:B------:R-:W-:Y:S01]  /*12410*/  IADD3 R31, P6, PT, R17, R7, RZ ;  /* 0x00000007111f7210 */ /* 0x000fe20007fde0ff */
[----:B------:R-:W-:-:S03]  /*12420*/  IMAD R28, R28, UR63, RZ ;  /* 0x0000003f1c1c7c24 */ /* 0x000fc6000f8e02ff */
[-C--:B------:R-:W-:Y:S02]  /*12430*/  LEA.HI.X.SX32 R56, R17, R6.reuse, 0x1, P6 ;  /* 0x0000000611387211 */ /* 0x080fe400030f0eff */
[----:B------:R-:W-:Y:S01]  /*12440*/  IADD3 R5, P6, PT, R13, R7, RZ ;  /* 0x000000070d057210 */ /* 0x000fe20007fde0ff */
[----:B------:R-:W-:Y:S01]  /*12450*/  IMAD R70, R70, UR11, RZ ;  /* 0x0000000b46467c24 */ /* 0x000fe2000f8e02ff */
[-C--:B------:R-:W-:Y:S01]  /*12460*/  LEA.HI.X.SX32 R3, R25, R6.reuse, 0x1, P5 ;  /* 0x0000000619037211 */ /* 0x080fe200028f0eff */
[----:B------:R-:W-:Y:S01]  /*12470*/  IMAD R15, R15, UR60, RZ ;  /* 0x0000003c0f0f7c24 */ /* 0x000fe2000f8e02ff */
[----:B------:R-:W-:Y:S02]  /*12480*/  LEA.HI.X.SX32 R35, R13, R6, 0x1, P6 ;  /* 0x000000060d237211 */ /* 0x000fe400030f0eff */
[----:B------:R-:W-:Y:S02]  /*12490*/  SEL R11, R21, R11, !P4 ;  /* 0x0000000b150b7207 */ /* 0x000fe40006000000 */
[----:B------:R-:W-:-:S02]  /*124a0*/  IADD3 R47, P5, PT, R19, R7, RZ ;  /* 0x00000007132f7210 */ /* 0x000fc40007fbe0ff */
[-C--:B------:R-:W-:Y:S01]  /*124b0*/  IADD3 R83, P6, PT, R28, R7.reuse, RZ ;  /* 0x000000071c537210 */ /* 0x080fe20007fde0ff */
[----:B------:R-:W-:Y:S01]  /*124c0*/  IMAD R34, R60, UR24, RZ ;  /* 0x000000183c227c24 */ /* 0x000fe2000f8e02ff */
[-C--:B------:R-:W-:Y:S01]  /*124d0*/  LEA.HI.X.SX32 R29, R19, R6.reuse, 0x1, P5 ;  /* 0x00000006131d7211 */ /* 0x080fe200028f0eff */
[----:B------:R-:W-:Y:S01]  /*124e0*/  IMAD R32, R58, UR26, RZ ;  /* 0x0000001a3a207c24 */ /* 0x000fe2000f8e02ff */
[----:B------:R-:W-:Y:S01]  /*124f0*/  LEA.HI.X.SX32 R60, R28, R6, 0x1, P6 ;  /* 0x000000061c3c7211 */ /* 0x000fe200030f0eff */
[----:B------:R-:W-:Y:S01]  /*12500*/  IMAD R11, R11, UR62, RZ ;  /* 0x0000003e0b0b7c24 */ /* 0x000fe2000f8e02ff */
[----:B------:R-:W-:Y:S01]  /*12510*/  SEL R72, R21, R72, !P4 ;  /* 0x0000004815487207 */ /* 0x000fe20006000000 */
[----:B------:R-:W-:Y:S01]  /*12520*/  IMAD R40, R66, UR16, RZ ;  /* 0x0000001042287c24 */ /* 0x000fe2000f8e02ff */
[CC--:B------:R-:W-:Y:S02]  /*12530*/  IADD3 R58, P5, PT, R15.reuse, R7.reuse, RZ ;  /* 0x000000070f3a7210 */ /* 0x0c0fe40007fbe0ff */
[----:B------:R-:W-:Y:S01]  /*12540*/  IADD3 R91, P6, PT, R70, R7, RZ ;  /* 0x00000007465b7210 */ /* 0x000fe20007fde0ff */
[----:B------:R-:W-:Y:S01]  /*12550*/  IMAD R72, R72, UR11, RZ ;  /* 0x0000000b48487c24 */ /* 0x000fe2000f8e02ff */
[-C--:B------:R-:W-:Y:S01]  /*12560*/  LEA.HI.X.SX32 R33, R15, R6.reuse, 0x1, P5 ;  /* 0x000000060f217211 */ /* 0x080fe200028f0eff */
[----:B------:R-:W-:Y:S01]  /*12570*/  IMAD R36, R62, UR22, RZ ;  /* 0x000000163e247c24 */ /* 0x000fe2000f8e02ff */
[----:B------:R-:W-:-:S02]  /*12580*/  LEA.HI.X.SX32 R41, R70, R6, 0x1, P6 ;  /* 0x0000000646297211 */ /* 0x000fc400030f0eff */
[CC--:B------:R-:W-:Y:S02]  /*12590*/  IADD3 R93, P5, PT, R11.reuse, R7.reuse, RZ ;  /* 0x000000070b5d7210 */ /* 0x0c0fe40007fbe0ff */
[----:B------:R-:W-:Y:S01]  /*125a0*/  IADD3 R85, P6, PT, R40, R7, RZ ;  /* 0x0000000728557210 */ /* 0x000fe20007fde0ff */
[----:B------:R-:W-:Y:S01]  /*125b0*/  IMAD R42, R68, UR12, RZ ;  /* 0x0000000c442a7c24 */ /* 0x000fe2000f8e02ff */
[----:B------:R-:W-:Y:S02]  /*125c0*/  LEA.HI.X.SX32 R37, R11, R6, 0x1, P5 ;  /* 0x000000060b257211 */ /* 0x000fe400028f0eff */
[C---:B------:R-:W-:Y:S01]  /*125d0*/  SEL R54, R21.reuse, R54, !P4 ;  /* 0x0000003615367207 */ /* 0x040fe20006000000 */
[----:B------:R-:W-:Y:S01]  /*125e0*/  IMAD R38, R64, UR20, RZ ;  /* 0x0000001440267c24 */ /* 0x000fe2000f8e02ff */
[----:B------:R-:W-:Y:S02]  /*125f0*/  LEA.HI.X.SX32 R43, R40, R6, 0x1, P6 ;  /* 0x00000006282b7211 */ /* 0x000fe400030f0eff */
[----:B------:R-:W-:-:S02]  /*12600*/  SEL R50, R21, R50, !P4 ;  /* 0x0000003215327207 */ /* 0x000fc40006000000 */
[C---:B------:R-:W-:Y:S01]  /*12610*/  SEL R46, R21.reuse, R46, !P4 ;  /* 0x0000002e152e7207 */ /* 0x040fe20006000000 */
[----:B------:R2:W-:Y:S01]  /*12620*/  STL [R1+0x880], R3 ;  /* 0x0008800301007387 */ /* 0x0005e20000100800 */
[-C--:B------:R-:W-:Y:S02]  /*12630*/  IADD3 R82, P5, PT, R72, R7.reuse, RZ ;  /* 0x0000000748527210 */ /* 0x080fe40007fbe0ff */
[C---:B------:R-:W-:Y:S02]  /*12640*/  SEL R52, R21.reuse, R52, !P4 ;  /* 0x0000003415347207 */ /* 0x040fe40006000000 */
[C---:B------:R-:W-:Y:S02]  /*12650*/  SEL R48, R21.reuse, R48, !P4 ;  /* 0x0000003015307207 */ /* 0x040fe40006000000 */
[----:B------:R-:W-:Y:S01]  /*12660*/  SEL R44, R21, R44, !P4 ;  /* 0x0000002c152c7207 */ /* 0x000fe20006000000 */
[----:B------:R-:W-:Y:S01]  /*12670*/  IMAD R19, R16, UR42, RZ ;  /* 0x0000002a10137c24 */ /* 0x000fe2000f8e02ff */
[-C--:B------:R-:W-:Y:S01]  /*12680*/  IADD3 R87, P6, PT, R36, R7.reuse, RZ ;  /* 0x0000000724577210 */ /* 0x080fe20007fde0ff */
[----:B------:R-:W-:Y:S01]  /*12690*/  IMAD R27, R54, UR30, RZ ;  /* 0x0000001e361b7c24 */ /* 0x000fe2000f8e02ff */
[-C--:B------:R-:W-:Y:S01]  /*126a0*/  LEA.HI.X.SX32 R39, R72, R6.reuse, 0x1, P5 ;  /* 0x0000000648277211 */ /* 0x080fe200028f0eff */
[----:B-1----:R-:W-:Y:S01]  /*126b0*/  IMAD R15, R14, UR14, RZ ;  /* 0x0000000e0e0f7c24 */ /* 0x002fe2000f8e02ff */
[-C--:B------:R-:W-:Y:S01]  /*126c0*/  LEA.HI.X.SX32 R64, R36, R6.reuse, 0x1, P6 ;  /* 0x0000000624407211 */ /* 0x080fe200030f0eff */
[----:B------:R-:W-:Y:S01]  /*126d0*/  IMAD R17, R50, UR34, RZ ;  /* 0x0000002232117c24 */ /* 0x000fe2000f8e02ff */
[-C--:B------:R-:W-:Y:S01]  /*126e0*/  IADD3 R84, P5, PT, R42, R7.reuse, RZ ;  /* 0x000000072a547210 */ /* 0x080fe20007fbe0ff */
[----:B------:R-:W-:Y:S01]  /*126f0*/  IMAD R10, R46, UR38, RZ ;  /* 0x000000262e0a7c24 */ /* 0x000fe2000f8e02ff */
[-C--:B------:R-:W-:Y:S01]  /*12700*/  IADD3 R89, P6, PT, R32, R7.reuse, RZ ;  /* 0x0000000720597210 */ /* 0x080fe20007fde0ff */
[----:B------:R1:W-:Y:S01]  /*12710*/  STL [R1+0x8c0], R2 ;  /* 0x0008c00201007387 */ /* 0x0003e20000100800 */
[-C--:B------:R-:W-:Y:S01]  /*12720*/  LEA.HI.X.SX32 R62, R42, R6.reuse, 0x1, P5 ;  /* 0x000000062a3e7211 */ /* 0x080fe200028f0eff */
[----:B------:R-:W-:Y:S01]  /*12730*/  IMAD R23, R52, UR32, RZ ;  /* 0x0000002034177c24 */ /* 0x000fe2000f8e02ff */
[-C--:B------:R-:W-:Y:S01]  /*12740*/  LEA.HI.X.SX32 R68, R32, R6.reuse, 0x1, P6 ;  /* 0x0000000620447211 */ /* 0x080fe200030f0eff */
[----:B------:R-:W-:Y:S01]  /*12750*/  IMAD R13, R48, UR36, RZ ;  /* 0x00000024300d7c24 */ /* 0x000fe2000f8e02ff */
[-C--:B------:R-:W-:Y:S01]  /*12760*/  IADD3 R86, P5, PT, R38, R7.reuse, RZ ;  /* 0x0000000726567210 */ /* 0x080fe20007fbe0ff */
[----:B------:R-:W-:Y:S01]  /*12770*/  IMAD R11, R12, UR15, RZ ;  /* 0x0000000f0c0b7c24 */ /* 0x000fe2000f8e02ff */
[C---:B------:R-:W-:Y:S01]  /*12780*/  IADD3 R9, P6, PT, R27.reuse, R7, RZ ;  /* 0x000000071b097210 */ /* 0x040fe20007fde0ff */
[----:B------:R-:W-:Y:S01]  /*12790*/  IMAD R25, R44, UR40, RZ ;  /* 0x000000282c197c24 */ /* 0x000fe2000f8e02ff */
[-C--:B------:R-:W-:Y:S01]  /*127a0*/  LEA.HI.X.SX32 R45, R38, R6.reuse, 0x1, P5 ;  /* 0x00000006262d7211 */ /* 0x080fe200028f0eff */
[----:B------:R-:W4:Y:S01]  /*127b0*/  LDCU UR12, c[0x0][0x3b0] ;  /* 0x00007600ff0c77ac */ /* 0x000f220008000800 */
[----:B--2---:R-:W-:-:S02]  /*127c0*/  LEA.HI.X.SX32 R3, R27, R6, 0x1, P6 ;  /* 0x000000061b037211 */ /* 0x004fc400030f0eff */
[CC--:B------:R-:W-:Y:S01]  /*127d0*/  IADD3 R88, P5, PT, R34.reuse, R7.reuse, RZ ;  /* 0x0000000722587210 */ /* 0x0c0fe20007fbe0ff */
[----:B------:R-:W2:Y:S01]  /*127e0*/  LDCU UR14, c[0x0][0x3b0] ;  /* 0x00007600ff0e77ac */ /* 0x000ea20008000800 */
[CC--:B------:R-:W-:Y:S01]  /*127f0*/  IADD3 R21, P6, PT, R17.reuse, R7.reuse, RZ ;  /* 0x0000000711157210 */ /* 0x0c0fe20007fde0ff */
[----:B------:R-:W-:Y:S01]  /*12800*/  STL [R1+0x904], R47 ;  /* 0x0009042f01007387 */ /* 0x000fe20000100800 */
[-C--:B------:R-:W-:Y:S02]  /*12810*/  LEA.HI.X.SX32 R66, R34, R6.reuse, 0x1, P5 ;  /* 0x0000000622427211 */ /* 0x080fe400028f0eff */
[-C--:B------:R-:W-:Y:S01]  /*12820*/  LEA.HI.X.SX32 R80, R17, R6.reuse, 0x1, P6 ;  /* 0x0000000611507211 */ /* 0x080fe200030f0eff */
[----:B------:R-:W-:Y:S01]  /*12830*/  STL [R1+0x944], R31 ;  /* 0x0009441f01007387 */ /* 0x000fe20000100800 */
[-C--:B------:R-:W-:Y:S02]  /*12840*/  IADD3 R90, P5, PT, R30, R7.reuse, RZ ;  /* 0x000000071e5a7210 */ /* 0x080fe40007fbe0ff */
[----:B------:R-:W-:Y:S01]  /*12850*/  IADD3 R16, P6, PT, R10, R7, RZ ;  /* 0x000000070a107210 */ /* 0x000fe20007fde0ff */
[----:B------:R-:W-:Y:S01]  /*12860*/  STL [R1+0x900], R29 ;  /* 0x0009001d01007387 */ /* 0x000fe20000100800 */
[----:B------:R-:W-:-:S02]  /*12870*/  LEA.HI.X.SX32 R81, R30, R6, 0x1, P5 ;  /* 0x000000061e517211 */ /* 0x000fc400028f0eff */
[-C--:B------:R-:W-:Y:S01]  /*12880*/  LEA.HI.X.SX32 R14, R10, R6.reuse, 0x1, P6 ;  /* 0x000000060a0e7211 */ /* 0x080fe200030f0eff */
[----:B------:R-:W-:Y:S01]  /*12890*/  STL [R1+0x984], R58 ;  /* 0x0009843a01007387 */ /* 0x000fe20000100800 */
[-C--:B-1----:R-:W-:Y:S02]  /*128a0*/  IADD3 R2, P5, PT, R23, R7.reuse, RZ ;  /* 0x0000000717027210 */ /* 0x082fe40007fbe0ff */
[----:B------:R-:W-:Y:S01]  /*128b0*/  IADD3 R26, P6, PT, R19, R7, RZ ;  /* 0x00000007131a7210 */ /* 0x000fe20007fde0ff */
[----:B------:R-:W-:Y:S04]  /*128c0*/  STL [R1+0x940], R56 ;  /* 0x0009403801007387 */ /* 0x000fe80000100800 */
[----:B------:R-:W-:Y:S01]  /*128d0*/  STL [R1+0x9c4], R5 ;  /* 0x0009c40501007387 */ /* 0x000fe20000100800 */
[----:B------:R-:W-:-:S03]  /*128e0*/  LEA.HI.X.SX32 R78, R23, R6, 0x1, P5 ;  /* 0x00000006174e7211 */ /* 0x000fc600028f0eff */
[----:B------:R-:W-:Y:S01]  /*128f0*/  STL [R1+0x980], R33 ;  /* 0x0009802101007387 */ /* 0x000fe20000100800 */
[----:B------:R-:W-:Y:S01]  /*12900*/  IMAD R17, R0, UR50, RZ ;  /* 0x0000003200117c24 */ /* 0x000fe2000f8e02ff */
[----:B------:R-:W-:Y:S02]  /*12910*/  LEA.HI.X.SX32 R24, R19, R6, 0x1, P6 ;  /* 0x0000000613187211 */ /* 0x000fe400030f0eff */
[----:B------:R-:W-:Y:S01]  /*12920*/  STL [R1+0x9fc], R93 ;  /* 0x0009fc5d01007387 */ /* 0x000fe20000100800 */
[-C--:B------:R-:W-:Y:S01]  /*12930*/  IADD3 R12, P5, PT, R13, R7.reuse, RZ ;  /* 0x000000070d0c7210 */ /* 0x080fe20007fbe0ff */
[----:B------:R-:W-:Y:S02]  /*12940*/  IMAD R23, R4, UR48, RZ ;  /* 0x0000003004177c24 */ /* 0x000fe4000f8e02ff */
[----:B------:R-:W-:Y:S01]  /*12950*/  STL [R1+0x9c0], R35 ;  /* 0x0009c02301007387 */ /* 0x000fe20000100800 */
[----:B------:R-:W-:-:S03]  /*12960*/  IADD3 R0, P6, PT, R11, R7, RZ ;  /* 0x000000070b007210 */ /* 0x000fc60007fde0ff */
[----:B------:R-:W-:Y:S04]  /*12970*/  STL [R1+0xa34], R83 ;  /* 0x000a345301007387 */ /* 0x000fe80000100800 */
[----:B------:R-:W-:Y:S01]  /*12980*/  STL [R1+0x9f8], R37 ;  /* 0x0009f82501007387 */ /* 0x000fe20000100800 */
[----:B------:R-:W-:-:S03]  /*12990*/  LEA.HI.X.SX32 R4, R13, R6, 0x1, P5 ;  /* 0x000000060d047211 */ /* 0x000fc600028f0eff */
[----:B------:R-:W-:Y:S01]  /*129a0*/  STL [R1+0x26c], R82 ;  /* 0x00026c5201007387 */ /* 0x000fe20000100800 */
[----:B------:R-:W-:-:S03]  /*129b0*/  LEA.HI.X.SX32 R74, R11, R6, 0x1, P6 ;  /* 0x000000060b4a7211 */ /* 0x000fc600030f0eff */
[----:B------:R-:W-:Y:S01]  /*129c0*/  STL [R1+0xa30], R60 ;  /* 0x000a303c01007387 */ /* 0x000fe20000100800 */
[-C--:B------:R-:W-:Y:S01]  /*129d0*/  IADD3 R22, P5, PT, R25, R7.reuse, RZ ;  /* 0x0000000719167210 */ /* 0x080fe20007fbe0ff */
[----:B------:R-:W-:Y:S02]  /*129e0*/  IMAD R13, R20, UR52, RZ ;  /* 0x00000034140d7c24 */ /* 0x000fe4000f8e02ff */
[----:B------:R-:W-:Y:S01]  /*129f0*/  STL [R1+0x2ac], R91 ;  /* 0x0002ac5b01007387 */ /* 0x000fe20000100800 */
[----:B------:R-:W-:-:S03]  /*12a00*/  IADD3 R77, P6, PT, R23, R7, RZ ;  /* 0x00000007174d7210 */ /* 0x000fc60007fde0ff */
[----:B------:R-:W-:Y:S01]  /*12a10*/  STL [R1+0x268], R39 ;  /* 0x0002682701007387 */ /* 0x000fe20000100800 */
[----:B------:R-:W-:-:S03]  /*12a20*/  IMAD R10, R76, UR54, RZ ;  /* 0x000000364c0a7c24 */ /* 0x000fc6000f8e02ff */
[----:B------:R-:W-:Y:S01]  /*12a30*/  STL [R1+0x2ec], R84 ;  /* 0x0002ec5401007387 */ /* 0x000fe20000100800 */
[----:B------:R-:W-:-:S03]  /*12a40*/  IMAD R27, R8, UR46, RZ ;  /* 0x0000002e081b7c24 */ /* 0x000fc6000f8e02ff */
[----:B------:R-:W-:Y:S01]  /*12a50*/  STL [R1+0x2a8], R41 ;  /* 0x0002a82901007387 */ /* 0x000fe20000100800 */
[----:B------:R-:W-:-:S03]  /*12a60*/  LEA.HI.X.SX32 R18, R25, R6, 0x1, P5 ;  /* 0x0000000619127211 */ /* 0x000fc600028f0eff */
[----:B------:R-:W-:Y:S01]  /*12a70*/  STL [R1+0x34c], R85 ;  /* 0x00034c5501007387 */ /* 0x000fe20000100800 */
[----:B------:R-:W-:-:S03]  /*12a80*/  LEA.HI.X.SX32 R76, R23, R6, 0x1, P6 ;  /* 0x00000006174c7211 */ /* 0x000fc600030f0eff */
[----:B------:R-:W-:Y:S01]  /*12a90*/  STL [R1+0x2e8], R62 ;  /* 0x0002e83e01007387 */ /* 0x000fe20000100800 */
[-C--:B------:R-:W-:Y:S02]  /*12aa0*/  IADD3 R8, P5, PT, R15, R7.reuse, RZ ;  /* 0x000000070f087210 */ /* 0x080fe40007fbe0ff */
[-C--:B------:R-:W-:Y:S01]  /*12ab0*/  IADD3 R19, P6, PT, R13, R7.reuse, RZ ;  /* 0x000000070d137210 */ /* 0x080fe20007fde0ff */
[----:B------:R-:W-:Y:S04]  /*12ac0*/  STL [R1+0x38c], R86 ;  /* 0x00038c5601007387 */ /* 0x000fe80000100800 */
[----:B------:R-:W-:Y:S01]  /*12ad0*/  STL [R1+0x348], R43 ;  /* 0x0003482b01007387 */ /* 0x000fe20000100800 */
[-C--:B------:R-:W-:Y:S02]  /*12ae0*/  LEA.HI.X.SX32 R20, R15, R6.reuse, 0x1, P5 ;  /* 0x000000060f147211 */ /* 0x080fe400028f0eff */
[----:B------:R-:W-:Y:S01]  /*12af0*/  LEA.HI.X.SX32 R23, R13, R6, 0x1, P6 ;  /* 0x000000060d177211 */ /* 0x000fe200030f0eff */
[----:B------:R-:W-:Y:S01]  /*12b00*/  STL [R1+0x3cc], R87 ;  /* 0x0003cc5701007387 */ /* 0x000fe20000100800 */
[----:B------:R-:W1:Y:S03]  /*12b10*/  LDC R15, c[0x0][0x3a0] ;  /* 0x0000e800ff0f7b82 */ /* 0x000e660000000800 */
[----:B------:R-:W-:Y:S04]  /*12b20*/  STL [R1+0x388], R45 ;  /* 0x0003882d01007387 */ /* 0x000fe80000100800 */
[----:B------:R-:W-:Y:S01]  /*12b30*/  STL [R1+0x40c], R88 ;  /* 0x00040c5801007387 */ /* 0x000fe20000100800 */
[----:B------:R-:W0:Y:S03]  /*12b40*/  LDC R13, c[0x0][0x3a0] ;  /* 0x0000e800ff0d7b82 */ /* 0x000e260000000800 */
        /* <DEDUP_REMOVED lines=12> */
[----:B------:R-:W-:Y:S01]  /*12c10*/  STL [R1+0x548], R80 ;  /* 0x0005485001007387 */ /* 0x000fe20000100800 */
[----:B------:R-:W-:-:S03]  /*12c20*/  IADD3 R75, P5, PT, R27, R7, RZ ;  /* 0x000000071b4b7210 */ /* 0x000fc60007fbe0ff */
[----:B------:R-:W-:Y:S04]  /*12c30*/  STL [R1+0x5cc], R16 ;  /* 0x0005cc1001007387 */ /* 0x000fe80000100800 */
[----:B------:R-:W-:Y:S04]  /*12c40*/  STL [R1+0x588], R4 ;  /* 0x0005880401007387 */ /* 0x000fe80000100800 */
[----:B------:R-:W-:Y:S04]  /*12c50*/  STL [R1+0x60c], R22 ;  /* 0x00060c1601007387 */ /* 0x000fe80000100800 */
[----:B------:R-:W-:Y:S01]  /*12c60*/  STL [R1+0x5c8], R14 ;  /* 0x0005c80e01007387 */ /* 0x000fe20000100800 */
[----:B------:R-:W-:-:S03]  /*12c70*/  LEA.HI.X.SX32 R92, R27, R6, 0x1, P5 ;  /* 0x000000061b5c7211 */ /* 0x000fc600028f0eff */
[----:B------:R-:W-:Y:S01]  /*12c80*/  STL [R1+0x64c], R26 ;  /* 0x00064c1a01007387 */ /* 0x000fe20000100800 */
[----:B------:R-:W-:-:S03]  /*12c90*/  IADD3 R79, P5, PT, R17, R7, RZ ;  /* 0x00000007114f7210 */ /* 0x000fc60007fbe0ff */
[----:B------:R-:W-:Y:S04]  /*12ca0*/  STL [R1+0x608], R18 ;  /* 0x0006081201007387 */ /* 0x000fe80000100800 */
[----:B------:R-:W-:Y:S04]  /*12cb0*/  STL [R1+0x68c], R8 ;  /* 0x00068c0801007387 */ /* 0x000fe80000100800 */
[----:B------:R-:W-:Y:S04]  /*12cc0*/  STL [R1+0x648], R24 ;  /* 0x0006481801007387 */ /* 0x000fe80000100800 */
[----:B------:R-:W-:Y:S01]  /*12cd0*/  STL [R1+0x6cc], R0 ;  /* 0x0006cc0001007387 */ /* 0x000fe20000100800 */
[----:B-1----:R-:W-:-:S03]  /*12ce0*/  VIADD R11, R15, 0xffffff80 ;  /* 0xffffff800f0b7836 */ /* 0x002fc60000000000 */
[----:B------:R-:W-:Y:S01]  /*12cf0*/  STL [R1+0x688], R20 ;  /* 0x0006881401007387 */ /* 0x000fe20000100800 */
[----:B------:R-:W-:Y:S01]  /*12d00*/  LEA.HI.X.SX32 R17, R17, R6, 0x1, P5 ;  /* 0x0000000611117211 */ /* 0x000fe200028f0eff */
[----:B0-----:R-:W-:Y:S02]  /*12d10*/  VIADD R13, R13, 0xffffff88 ;  /* 0xffffff880d0d7836 */ /* 0x001fe40000000000 */
[----:B------:R-:W-:Y:S01]  /*12d20*/  STL [R1+0x70c], R75 ;  /* 0x00070c4b01007387 */ /* 0x000fe20000100800 */
[----:B------:R-:W-:-:S03]  /*12d30*/  IADD3 R15, P5, PT, R10, R7, RZ ;  /* 0x000000070a0f7210 */ /* 0x000fc60007fbe0ff */
[----:B------:R-:W-:Y:S04]  /*12d40*/  STL [R1+0x6c8], R74 ;  /* 0x0006c84a01007387 */ /* 0x000fe80000100800 */
[----:B------:R-:W-:Y:S04]  /*12d50*/  STL [R1+0x74c], R77 ;  /* 0x00074c4d01007387 */ /* 0x000fe80000100800 */
[----:B------:R-:W-:Y:S01]  /*12d60*/  STL [R1+0x708], R92 ;  /* 0x0007085c01007387 */ /* 0x000fe20000100800 */
[----:B------:R-:W-:-:S03]  /*12d70*/  ISETP.GE.U32.AND P6, PT, R13, 0x7fffff09, PT ;  /* 0x7fffff090d00780c */ /* 0x000fc60003fc6070 */
[----:B------:R-:W-:Y:S01]  /*12d80*/  STL [R1+0x78c], R79 ;  /* 0x00078c4f01007387 */ /* 0x000fe20000100800 */
[----:B------:R-:W-:-:S03]  /*12d90*/  LEA.HI.X.SX32 R13, R10, R6, 0x1, P5 ;  /* 0x000000060a0d7211 */ /* 0x000fc600028f0eff */
[----:B------:R-:W-:Y:S01]  /*12da0*/  STL [R1+0x748], R76 ;  /* 0x0007484c01007387 */ /* 0x000fe20000100800 */
[----:B------:R-:W-:-:S03]  /*12db0*/  ISETP.GE.U32.AND P5, PT, R11, 0x7fffff01, PT ;  /* 0x7fffff010b00780c */ /* 0x000fc60003fa6070 */
[----:B------:R-:W-:Y:S04]  /*12dc0*/  STL [R1+0x7cc], R19 ;  /* 0x0007cc1301007387 */ /* 0x000fe80000100800 */
[----:B------:R-:W-:Y:S04]  /*12dd0*/  STL [R1+0x788], R17 ;  /* 0x0007881101007387 */ /* 0x000fe80000100800 */
[----:B------:R-:W-:Y:S04]  /*12de0*/  STL [R1+0x80c], R15 ;  /* 0x00080c0f01007387 */ /* 0x000fe80000100800 */
[----:B------:R-:W-:Y:S04]  /*12df0*/  STL [R1+0x7c8], R23 ;  /* 0x0007c81701007387 */ /* 0x000fe80000100800 */
[----:B------:R-:W2:Y:S04]  /*12e00*/  LDL R10, [R1+0x264] ;  /* 0x00026400010a7983 */ /* 0x000ea80000100800 */
[----:B------:R-:W2:Y:S01]  /*12e10*/  LDL R11, [R1+0x260] ;  /* 0x00026000010b7983 */ /* 0x000ea20000100800 */
[----:B------:R-:W-:-:S06]  /*12e20*/  PRMT R71, RZ, 0x7610, R71 ;  /* 0x00007610ff477816 */ /* 0x000fcc0000000047 */
[----:B--2---:R-:W2:Y:S04]  /*12e30*/  @P0 LDG.E.U8 R71, desc[UR18][R10.64] ;  /* 0x000000120a470981 */ /* 0x004ea8000c1e1100 */
[----:B------:R-:W-:Y:S04]  /*12e40*/  STL [R1+0x808], R13 ;  /* 0x0008080d01007387 */ /* 0x000fe80000100800 */
[----:B--2---:R0:W-:Y:S04]  /*12e50*/  STL [R1+0x328], R71 ;  /* 0x0003284701007387 */ /* 0x0041e80000100800 */
[----:B0-----:R-:W2:Y:S04]  /*12e60*/  LDL.LU R71, [R1+0x1630] ;  /* 0x0016300001477983 */ /* 0x001ea80000300800 */
[----:B------:R-:W2:Y:S04]  /*12e70*/  LDL R10, [R1+0x2a0] ;  /* 0x0002a000010a7983 */ /* 0x000ea80000100800 */
[----:B------:R-:W2:Y:S01]  /*12e80*/  LDL R11, [R1+0x2a4] ;  /* 0x0002a400010b7983 */ /* 0x000ea20000100800 */
[----:B------:R-:W-:-:S02]  /*12e90*/  PRMT R73, RZ, 0x7610, R73 ;  /* 0x00007610ff497816 */ /* 0x000fc40000000049 */
[----:B--2---:R-:W-:-:S04]  /*12ea0*/  @P0 LOP3.LUT R11, R11, R10, RZ, 0x3c, !PT ;  /* 0x0000000a0b0b0212 */ /* 0x004fc800078e3cff */
[----:B------:R-:W-:-:S04]  /*12eb0*/  @P0 LOP3.LUT R10, R11, R10, RZ, 0x3c, !PT ;  /* 0x0000000a0b0a0212 */ /* 0x000fc800078e3cff */
[----:B------:R-:W-:-:S05]  /*12ec0*/  @P0 LOP3.LUT R11, R11, R10, RZ, 0x3c, !PT ;  /* 0x0000000a0b0b0212 */ /* 0x000fca00078e3cff */
[----:B------:R-:W2:Y:S04]  /*12ed0*/  @P0 LDG.E.U8 R73, desc[UR18][R10.64] ;  /* 0x000000120a490981 */ /* 0x000ea8000c1e1100 */
        /* <DEDUP_REMOVED lines=89> */
[----:B------:R-:W2:Y:S01]  /*13470*/  @P0 LDG.E.U8 R73, desc[UR18][R10.64] ;  /* 0x000000120a490981 */ /* 0x000ea2000c1e1100 */
[----:B------:R-:W-:-:S03]  /*13480*/  PRMT R71, RZ, 0x7610, R71 ;  /* 0x00007610ff477816 */ /* 0x000fc60000000047 */
[----:B--2---:R0:W-:Y:S04]  /*13490*/  STL [R1+0x280], R73 ;  /* 0x0002804901007387 */ /* 0x0041e80000100800 */
[----:B0-----:R-:W2:Y:S04]  /*134a0*/  LDL.LU R73, [R1+0x1604] ;  /* 0x0016040001497983 */ /* 0x001ea80000300800 */
[----:B------:R-:W2:Y:S01]  /*134b0*/  LDL R11, [R1+0x580] ;  /* 0x00058000010b7983 */ /* 0x000ea20000100800 */
[----:B------:R-:W-:-:S03]  /*134c0*/  @P0 IMAD.MOV.U32 R10, RZ, RZ, R69 ;  /* 0x000000ffff0a0224 */ /* 0x000fc600078e0045 */
[----:B------:R-:W3:Y:S04]  /*134d0*/  LDL.LU R69, [R1+0x1600] ;  /* 0x0016000001457983 */ /* 0x000ee80000300800 */
[----:B--2---:R-:W2:Y:S01]  /*134e0*/  @P0 LDG.E.U8 R71, desc[UR18][R10.64] ;  /* 0x000000120a470981 */ /* 0x004ea2000c1e1100 */
[----:B------:R-:W-:-:S03]  /*134f0*/  PRMT R73, RZ, 0x7610, R73 ;  /* 0x00007610ff497816 */ /* 0x000fc60000000049 */
[----:B--2---:R0:W-:Y:S04]  /*13500*/  STL [R1+0x278], R71 ;  /* 0x0002784701007387 */ /* 0x0041e80000100800 */
[----:B0-----:R-:W2:Y:S04]  /*13510*/  LDL.LU R71, [R1+0x15fc] ;  /* 0x0015fc0001477983 */ /* 0x001ea80000300800 */
[----:B------:R-:W2:Y:S01]  /*13520*/  LDL R11, [R1+0x5c0] ;  /* 0x0005c000010b7983 */ /* 0x000ea20000100800 */
[----:B------:R-:W-:-:S03]  /*13530*/  @P0 IMAD.MOV.U32 R10, RZ, RZ, R67 ;  /* 0x000000ffff0a0224 */ /* 0x000fc600078e0043 */
[----:B------:R-:W3:Y:S04]  /*13540*/  LDL.LU R67, [R1+0x15f8] ;  /* 0x0015f80001437983 */ /* 0x000ee80000300800 */
[----:B--2---:R0:W2:Y:S01]  /*13550*/  @P0 LDG.E.U8 R73, desc[UR18][R10.64] ;  /* 0x000000120a490981 */ /* 0x0040a2000c1e1100 */
[----:B------:R-:W-:Y:S01]  /*13560*/  PRMT R71, RZ, 0x7610, R71 ;  /* 0x00007610ff477816 */ /* 0x000fe20000000047 */
[----:B0-----:R-:W-:Y:S02]  /*13570*/  @P0 IMAD.MOV.U32 R10, RZ, RZ, R63 ;  /* 0x000000ffff0a0224 */ /* 0x001fe400078e003f */
[----:B------:R-:W-:-:S05]  /*13580*/  @P0 IMAD.MOV.U32 R11, RZ, RZ, R65 ;  /* 0x000000ffff0b0224 */ /* 0x000fca00078e0041 */
[----:B------:R-:W3:Y:S04]  /*13590*/  @P0 LDG.E.U8 R71, desc[UR18][R10.64] ;  /* 0x000000120a470981 */ /* 0x000ee8000c1e1100 */
[----:B--2---:R0:W-:Y:S04]  /*135a0*/  STL [R1+0x1484], R73 ;  /* 0x0014844901007387 */ /* 0x0041e80000100800 */
[----:B0-----:R-:W2:Y:S04]  /*135b0*/  LDL R73, [R1+0x6c0] ;  /* 0x0006c00001497983 */ /* 0x001ea80000100800 */
[----:B------:R-:W2:Y:S04]  /*135c0*/  LDL.LU R65, [R1+0x15f4] ;  /* 0x0015f40001417983 */ /* 0x000ea80000300800 */
[----:B------:R-:W2:Y:S04]  /*135d0*/  LDL.LU R63, [R1+0x15f0] ;  /* 0x0015f000013f7983 */ /* 0x000ea80000300800 */
[----:B------:R-:W2:Y:S04]  /*135e0*/  LDL R10, [R1+0x640] ;  /* 0x00064000010a7983 */ /* 0x000ea80000100800 */
[----:B------:R-:W2:Y:S04]  /*135f0*/  LDL R11, [R1+0x644] ;  /* 0x00064400010b7983 */ /* 0x000ea80000100800 */
[----:B---3--:R0:W-:Y:S04]  /*13600*/  STL [R1+0x1488], R71 ;  /* 0x0014884701007387 */ /* 0x0081e80000100800 */
[----:B0-----:R-:W3:Y:S01]  /*13610*/  LDL R71, [R1+0x680] ;  /* 0x0006800001477983 */ /* 0x001ee20000100800 */
[----:B------:R-:W-:-:S02]  /*13620*/  PRMT R69, RZ, 0x7610, R69 ;  /* 0x00007610ff457816 */ /* 0x000fc40000000045 */
[----:B------:R-:W-:Y:S02]  /*13630*/  PRMT R67, RZ, 0x7610, R67 ;  /* 0x00007610ff437816 */ /* 0x000fe40000000043 */
[----:B--2---:R-:W-:-:S04]  /*13640*/  @P0 LOP3.LUT R11, R11, R10, RZ, 0x3c, !PT ;  /* 0x0000000a0b0b0212 */ /* 0x004fc800078e3cff */
[----:B------:R-:W-:-:S04]  /*13650*/  @P0 LOP3.LUT R10, R11, R10, RZ, 0x3c, !PT ;  /* 0x0000000a0b0a0212 */ /* 0x000fc800078e3cff */
[----:B------:R-:W-:-:S05]  /*13660*/  @P0 LOP3.LUT R11, R11, R10, RZ, 0x3c, !PT ;  /* 0x0000000a0b0b0212 */ /* 0x000fca00078e3cff */
[----:B------:R0:W2:Y:S02]  /*13670*/  @P0 LDG.E.U8 R69, desc[UR18][R10.64] ;  /* 0x000000120a450981 */ /* 0x0000a4000c1e1100 */
[----:B0-----:R-:W-:Y:S02]  /*13680*/  @P0 IMAD.MOV.U32 R10, RZ, RZ, R61 ;  /* 0x000000ffff0a0224 */ /* 0x001fe400078e003d */
[----:B---3--:R-:W-:-:S05]  /*13690*/  @P0 IMAD.MOV.U32 R11, RZ, RZ, R71 ;  /* 0x000000ffff0b0224 */ /* 0x008fca00078e0047 */
[----:B------:R0:W3:Y:S01]  /*136a0*/  @P0 LDG.E.U8 R67, desc[UR18][R10.64] ;  /* 0x000000120a430981 */ /* 0x0000e2000c1e1100 */
[----:B------:R-:W-:Y:S01]  /*136b0*/  PRMT R65, RZ, 0x7610, R65 ;  /* 0x00007610ff417816 */ /* 0x000fe20000000041 */
[----:B0-----:R-:W-:Y:S02]  /*136c0*/  @P0 IMAD.MOV.U32 R10, RZ, RZ, R59 ;  /* 0x000000ffff0a0224 */ /* 0x001fe400078e003b */
[----:B------:R-:W-:-:S05]  /*136d0*/  @P0 IMAD.MOV.U32 R11, RZ, RZ, R73 ;  /* 0x000000ffff0b0224 */ /* 0x000fca00078e0049 */
[----:B------:R0:W4:Y:S04]  /*136e0*/  @P0 LDG.E.U8 R65, desc[UR18][R10.64] ;  /* 0x000000120a410981 */ /* 0x000128000c1e1100 */
[----:B--2---:R1:W-:Y:S04]  /*136f0*/  STL [R1+0x148c], R69 ;  /* 0x00148c4501007387 */ /* 0x0043e80000100800 */
[----:B------:R-:W2:Y:S04]  /*13700*/  LDL.LU R61, [R1+0x15ec] ;  /* 0x0015ec00013d7983 */ /* 0x000ea80000300800 */
[----:B-1----:R-:W2:Y:S04]  /*13710*/  LDL R69, [R1+0x880] ;  /* 0x0008800001457983 */ /* 0x002ea80000100800 */
[----:B---3--:R1:W-:Y:S04]  /*13720*/  STL [R1+0x1490], R67 ;  /* 0x0014904301007387 */ /* 0x0083e80000100800 */
[----:B-1----:R-:W3:Y:S04]  /*13730*/  LDL R67, [R1+0x844] ;  /* 0x0008440001437983 */ /* 0x002ee80000100800 */
[----:B------:R-:W2:Y:S04]  /*13740*/  LDL.LU R59, [R1+0x15e8] ;  /* 0x0015e800013b7983 */ /* 0x000ea80000300800 */
[----:B------:R-:W2:Y:S01]  /*13750*/  LDL R11, [R1+0x700] ;  /* 0x00070000010b7983 */ /* 0x000ea20000100800 */
[----:B------:R-:W-:Y:S01]  /*13760*/  PRMT R63, RZ, 0x7610, R63 ;  /* 0x00007610ff3f7816 */ /* 0x000fe2000000003f */
[----:B0-----:R-:W-:-:S02]  /*13770*/  @P0 IMAD.MOV.U32 R10, RZ, RZ, R57 ;  /* 0x000000ffff0a0224 */ /* 0x001fc400078e0039 */
[----:B------:R-:W3:Y:S04]  /*13780*/  LDL R71, [R1+0x8c0] ;  /* 0x0008c00001477983 */ /* 0x000ee80000100800 */
[----:B------:R-:W3:Y:S04]  /*13790*/  LDL R73, [R1+0x8c4] ;  /* 0x0008c40001497983 */ /* 0x000ee80000100800 */
[----:B----4-:R0:W-:Y:S04]  /*137a0*/  STL [R1+0x1494], R65 ;  /* 0x0014944101007387 */ /* 0x0101e80000100800 */
[----:B0-----:R-:W4:Y:S04]  /*137b0*/  LDL R65, [R1+0x840] ;  /* 0x0008400001417983 */ /* 0x001f280000100800 */
[----:B------:R-:W3:Y:S04]  /*137c0*/  LDL.LU R57, [R1+0x15e4] ;  /* 0x0015e40001397983 */ /* 0x000ee80000300800 */
[----:B--2---:R0:W2:Y:S04]  /*137d0*/  @P0 LDG.E.U8 R63, desc[UR18][R10.64] ;  /* 0x000000120a3f0981 */ /* 0x0040a8000c1e1100 */
[----:B------:R-:W3:Y:S01]  /*137e0*/  LDL R11, [R1+0x740] ;  /* 0x00074000010b7983 */ /* 0x000ee20000100800 */
[----:B------:R-:W-:Y:S01]  /*137f0*/  PRMT R61, RZ, 0x7610, R61 ;  /* 0x00007610ff3d7816 */ /* 0x000fe2000000003d */
[----:B0-----:R-:W-:-:S02]  /*13800*/  @P0 IMAD.MOV.U32 R10, RZ, RZ, R55 ;  /* 0x000000ffff0a0224 */ /* 0x001fc400078e0037 */
[----:B--2---:R0:W-:Y:S04]  /*13810*/  STL [R1+0x1498], R63 ;  /* 0x0014983f01007387 */ /* 0x0041e80000100800 */
[----:B---3--:R1:W2:Y:S04]  /*13820*/  @P0 LDG.E.U8 R61, desc[UR18][R10.64] ;  /* 0x000000120a3d0981 */ /* 0x0082a8000c1e1100 */
[----:B0-----:R-:W3:Y:S04]  /*13830*/  LDL R63, [R1+0x800] ;  /* 0x00080000013f7983 */ /* 0x001ee80000100800 */
[----:B------:R-:W3:Y:S04]  /*13840*/  LDL.LU R55, [R1+0x15e0] ;  /* 0x0015e00001377983 */ /* 0x000ee80000300800 */
[----:B------:R-:W3:Y:S01]  /*13850*/  LDL R11, [R1+0x780] ;  /* 0x00078000010b7983 */ /* 0x000ee20000100800 */
[----:B------:R-:W-:Y:S01]  /*13860*/  PRMT R59, RZ, 0x7610, R59 ;  /* 0x00007610ff3b7816 */ /* 0x000fe2000000003b */
[----:B-1----:R-:W-:-:S02]  /*13870*/  @P0 IMAD.MOV.U32 R10, RZ, RZ, R53 ;  /* 0x000000ffff0a0224 */ /* 0x002fc400078e0035 */
[----:B--2---:R0:W-:Y:S04]  /*13880*/  STL [R1+0x149c], R61 ;  /* 0x00149c3d01007387 */ /* 0x0041e80000100800 */
[----:B0-----:R-:W2:Y:S04]  /*13890*/  LDL R61, [R1+0x7c4] ;  /* 0x0007c400013d7983 */ /* 0x001ea80000100800 */
[----:B------:R-:W4:Y:S04]  /*138a0*/  LDL.LU R53, [R1+0x15dc] ;  /* 0x0015dc0001357983 */ /* 0x000f280000300800 */
[----:B---3--:R2:W3:Y:S04]  /*138b0*/  @P0 LDG.E.U8 R59, desc[UR18][R10.64] ;  /* 0x000000120a3b0981 */ /* 0x0084e8000c1e1100 */
[----:B------:R-:W3:Y:S01]  /*138c0*/  LDL R11, [R1+0x7c0] ;  /* 0x0007c000010b7983 */ /* 0x000ee20000100800 */
[----:B------:R-:W-:-:S02]  /*138d0*/  PRMT R57, RZ, 0x7610, R57 ;  /* 0x00007610ff397816 */ /* 0x000fc40000000039 */
[----:B------:R-:W-:Y:S02]  /*138e0*/  PRMT R55, RZ, 0x7610, R55 ;  /* 0x00007610ff377816 */ /* 0x000fe40000000037 */
[----:B------:R-:W-:Y:S01]  /*138f0*/  PRMT R54, RZ, 0x7610, R54 ;  /* 0x00007610ff367816 */ /* 0x000fe20000000036 */
[----:B--2---:R-:W-:-:S05]  /*13900*/  @P0 IMAD.MOV.U32 R10, RZ, RZ, R61 ;  /* 0x000000ffff0a0224 */ /* 0x004fca00078e003d */
[----:B---3--:R0:W2:Y:S02]  /*13910*/  @P0 LDG.E.U8 R57, desc[UR18][R10.64] ;  /* 0x000000120a390981 */ /* 0x0080a4000c1e1100 */
[----:B0-----:R-:W-:Y:S02]  /*13920*/  @P0 IMAD.MOV.U32 R10, RZ, RZ, R51 ;  /* 0x000000ffff0a0224 */ /* 0x001fe400078e0033 */
[----:B------:R-:W-:-:S05]  /*13930*/  @P0 IMAD.MOV.U32 R11, RZ, RZ, R63 ;  /* 0x000000ffff0b0224 */ /* 0x000fca00078e003f */
[----:B------:R0:W3:Y:S02]  /*13940*/  @P0 LDG.E.U8 R55, desc[UR18][R10.64] ;  /* 0x000000120a370981 */ /* 0x0000e4000c1e1100 */
[----:B0-----:R-:W-:Y:S02]  /*13950*/  @P0 IMAD.MOV.U32 R10, RZ, RZ, R67 ;  /* 0x000000ffff0a0224 */ /* 0x001fe400078e0043 */
[----:B----4-:R-:W-:-:S05]  /*13960*/  @P0 IMAD.MOV.U32 R11, RZ, RZ, R65 ;  /* 0x000000ffff0b0224 */ /* 0x010fca00078e0041 */
[----:B------:R0:W4:Y:S04]  /*13970*/  @P0 LDG.E.U8 R54, desc[UR18][R10.64] ;  /* 0x000000120a360981 */ /* 0x000128000c1e1100 */
[----:B------:R-:W-:Y:S01]  /*13980*/  STL [R1+0x14a0], R59 ;  /* 0x0014a03b01007387 */ /* 0x000fe20000100800 */
[----:B------:R-:W-:Y:S01]  /*13990*/  PRMT R53, RZ, 0x7610, R53 ;  /* 0x00007610ff357816 */ /* 0x000fe20000000035 */
[----:B0-----:R-:W-:Y:S02]  /*139a0*/  @P0 IMAD.MOV.U32 R10, RZ, RZ, R49 ;  /* 0x000000ffff0a0224 */ /* 0x001fe400078e0031 */
[----:B------:R-:W-:Y:S01]  /*139b0*/  @P0 IMAD.MOV.U32 R11, RZ, RZ, R69 ;  /* 0x000000ffff0b0224 */ /* 0x000fe200078e0045 */
[----:B------:R-:W-:-:S04]  /*139c0*/  PRMT R52, RZ, 0x7610, R52 ;  /* 0x00007610ff347816 */ /* 0x000fc80000000034 */
[----:B------:R0:W4:Y:S02]  /*139d0*/  @P0 LDG.E.U8 R53, desc[UR18][R10.64] ;  /* 0x000000120a350981 */ /* 0x000124000c1e1100 */
[----:B0-----:R-:W-:Y:S02]  /*139e0*/  @P0 IMAD.MOV.U32 R10, RZ, RZ, R73 ;  /* 0x000000ffff0a0224 */ /* 0x001fe400078e0049 */
[----:B------:R-:W-:-:S05]  /*139f0*/  @P0 IMAD.MOV.U32 R11, RZ, RZ, R71 ;  /* 0x000000ffff0b0224 */ /* 0x000fca00078e0047 */
[----:B------:R0:W4:Y:S04]  /*13a00*/  @P0 LDG.E.U8 R52, desc[UR18][R10.64] ;  /* 0x000000120a340981 */ /* 0x000128000c1e1100 */
[----:B--2---:R-:W-:Y:S04]  /*13a10*/  STL [R1+0x14a4], R57 ;  /* 0x0014a43901007387 */ /* 0x004fe80000100800 */
[----:B------:R-:W2:Y:S04]  /*13a20*/  LDL.LU R51, [R1+0x15d8] ;  /* 0x0015d80001337983 */ /* 0x000ea80000300800 */
[----:B---3--:R-:W-:Y:S04]  /*13a30*/  STL [R1+0x14a8], R55 ;  /* 0x0014a83701007387 */ /* 0x008fe80000100800 */
[----:B----4-:R-:W-:Y:S04]  /*13a40*/  STL [R1+0x14ac], R54 ;  /* 0x0014ac3601007387 */ /* 0x010fe80000100800 */
[----:B------:R-:W3:Y:S01]  /*13a50*/  LDL.LU R49, [R1+0x15d4] ;  /* 0x0015d40001317983 */ /* 0x000ee20000300800 */
[----:B0-----:R-:W-:-:S02]  /*13a60*/  @P0 IMAD.MOV.U32 R10, RZ, RZ, R47 ;  /* 0x000000ffff0a0224 */ /* 0x001fc400078e002f */
[----:B------:R-:W-:Y:S01]  /*13a70*/  @P0 IMAD.MOV.U32 R11, RZ, RZ, R29 ;  /* 0x000000ffff0b0224 */ /* 0x000fe200078e001d */
[----:B------:R-:W-:Y:S02]  /*13a80*/  PRMT R50, RZ, 0x7610, R50 ;  /* 0x00007610ff327816 */ /* 0x000fe40000000032 */
[----:B------:R-:W-:Y:S01]  /*13a90*/  PRMT R48, RZ, 0x7610, R48 ;  /* 0x00007610ff307816 */ /* 0x000fe20000000030 */
[----:B------:R-:W-:Y:S04]  /*13aa0*/  STL [R1+0x14b0], R53 ;  /* 0x0014b03501007387 */ /* 0x000fe80000100800 */
[----:B------:R-:W-:Y:S04]  /*13ab0*/  STL [R1+0x14b4], R52 ;  /* 0x0014b43401007387 */ /* 0x000fe80000100800 */
[----:B------:R-:W4:Y:S04]  /*13ac0*/  LDL.LU R29, [R1+0x15d0] ;  /* 0x0015d000011d7983 */ /* 0x000f280000300800 */
[----:B------:R-:W4:Y:S01]  /*13ad0*/  LDL.LU R47, [R1+0x15cc] ;  /* 0x0015cc00012f7983 */ /* 0x000f220000300800 */
[----:B--2---:R-:W-:-:S06]  /*13ae0*/  PRMT R51, RZ, 0x7610, R51 ;  /* 0x00007610ff337816 */ /* 0x004fcc0000000033 */
[----:B------:R0:W2:Y:S02]  /*13af0*/  @P0 LDG.E.U8 R51, desc[UR18][R10.64] ;  /* 0x000000120a330981 */ /* 0x0000a4000c1e1100 */
[----:B0-----:R-:W-:Y:S02]  /*13b00*/  @P0 IMAD.MOV.U32 R10, RZ, RZ, R31 ;  /* 0x000000ffff0a0224 */ /* 0x001fe400078e001f */
[----:B------:R-:W-:-:S05]  /*13b10*/  @P0 IMAD.MOV.U32 R11, RZ, RZ, R56 ;  /* 0x000000ffff0b0224 */ /* 0x000fca00078e0038 */
[----:B------:R0:W2:Y:S02]  /*13b20*/  @P0 LDG.E.U8 R50, desc[UR18][R10.64] ;  /* 0x000000120a320981 */ /* 0x0000a4000c1e1100 */
[----:B0-----:R-:W-:Y:S01]  /*13b30*/  @P0 IMAD.MOV.U32 R10, RZ, RZ, R58 ;  /* 0x000000ffff0a0224 */ /* 0x001fe200078e003a */
[----:B---3--:R-:W-:Y:S01]  /*13b40*/  PRMT R49, RZ, 0x7610, R49 ;  /* 0x00007610ff317816 */ /* 0x008fe20000000031 */
[----:B------:R-:W-:-:S05]  /*13b50*/  @P0 IMAD.MOV.U32 R11, RZ, RZ, R33 ;  /* 0x000000ffff0b0224 */ /* 0x000fca00078e0021 */
[----:B------:R0:W3:Y:S02]  /*13b60*/  @P0 LDG.E.U8 R49, desc[UR18][R10.64] ;  /* 0x000000120a310981 */ /* 0x0000e4000c1e1100 */
[----:B0-----:R-:W-:Y:S02]  /*13b70*/  @P0 IMAD.MOV.U32 R10, RZ, RZ, R5 ;  /* 0x000000ffff0a0224 */ /* 0x001fe400078e0005 */
[----:B------:R-:W-:-:S05]  /*13b80*/  @P0 IMAD.MOV.U32 R11, RZ, RZ, R35 ;  /* 0x000000ffff0b0224 */ /* 0x000fca00078e0023 */
[----:B------:R0:W3:Y:S01]  /*13b90*/  @P0 LDG.E.U8 R48, desc[UR18][R10.64] ;  /* 0x000000120a300981 */ /* 0x0000e2000c1e1100 */
[----:B------:R-:W-:Y:S01]  /*13ba0*/  PRMT R46, RZ, 0x7610, R46 ;  /* 0x00007610ff2e7816 */ /* 0x000fe2000000002e */
[----:B0-----:R-:W-:Y:S02]  /*13bb0*/  @P0 IMAD.MOV.U32 R10, RZ, RZ, R93 ;  /* 0x000000ffff0a0224 */ /* 0x001fe400078e005d */
[----:B------:R-:W-:Y:S01]  /*13bc0*/  @P0 IMAD.MOV.U32 R11, RZ, RZ, R37 ;  /* 0x000000ffff0b0224 */ /* 0x000fe200078e0025 */
[----:B----4-:R-:W-:-:S06]  /*13bd0*/  PRMT R47, RZ, 0x7610, R47 ;  /* 0x00007610ff2f7816 */ /* 0x010fcc000000002f */
[----:B------:R0:W4:Y:S02]  /*13be0*/  @P0 LDG.E.U8 R47, desc[UR18][R10.64] ;  /* 0x000000120a2f0981 */ /* 0x000124000c1e1100 */
[----:B0-----:R-:W-:Y:S02]  /*13bf0*/  @P0 IMAD.MOV.U32 R10, RZ, RZ, R83 ;  /* 0x000000ffff0a0224 */ /* 0x001fe400078e0053 */
[----:B------:R-:W-:-:S05]  /*13c00*/  @P0 IMAD.MOV.U32 R11, RZ, RZ, R60 ;  /* 0x000000ffff0b0224 */ /* 0x000fca00078e003c */
[----:B------:R0:W4:Y:S04]  /*13c10*/  @P0 LDG.E.U8 R46, desc[UR18][R10.64] ;  /* 0x000000120a2e0981 */ /* 0x000128000c1e1100 */
[----:B--2---:R-:W-:Y:S04]  /*13c20*/  STL [R1+0x14b8], R51 ;  /* 0x0014b83301007387 */ /* 0x004fe80000100800 */
[----:B------:R-:W2:Y:S04]  /*13c30*/  LDL.LU R56, [R1+0x15c8] ;  /* 0x0015c80001387983 */ /* 0x000ea80000300800 */
[----:B------:R-:W2:Y:S04]  /*13c40*/  LDL.LU R31, [R1+0x15c4] ;  /* 0x0015c400011f7983 */ /* 0x000ea80000300800 */
[----:B------:R-:W-:Y:S04]  /*13c50*/  STL [R1+0x14bc], R50 ;  /* 0x0014bc3201007387 */ /* 0x000fe80000100800 */
[----:B------:R-:W2:Y:S04]  /*13c60*/  LDL.LU R33, [R1+0x15c0] ;  /* 0x0015c00001217983 */ /* 0x000ea80000300800 */
[----:B------:R-:W2:Y:S04]  /*13c70*/  LDL.LU R58, [R1+0x15bc] ;  /* 0x0015bc00013a7983 */ /* 0x000ea80000300800 */
[----:B---3--:R-:W-:Y:S04]  /*13c80*/  STL [R1+0x14c0], R49 ;  /* 0x0014c03101007387 */ /* 0x008fe80000100800 */
[----:B------:R-:W3:Y:S04]  /*13c90*/  LDL.LU R35, [R1+0x15b8] ;  /* 0x0015b80001237983 */ /* 0x000ee80000300800 */
[----:B------:R-:W2:Y:S04]  /*13ca0*/  LDL.LU R5, [R1+0x15b4] ;  /* 0x0015b40001057983 */ /* 0x000ea80000300800 */
[----:B------:R1:W-:Y:S04]  /*13cb0*/  STL [R1+0x14c4], R48 ;  /* 0x0014c43001007387 */ /* 0x0003e80000100800 */
[----:B------:R-:W3:Y:S04]  /*13cc0*/  LDL.LU R37, [R1+0x15b0] ;  /* 0x0015b00001257983 */ /* 0x000ee80000300800 */
[----:B------:R-:W3:Y:S01]  /*13cd0*/  LDL.LU R93, [R1+0x15ac] ;  /* 0x0015ac00015d7983 */ /* 0x000ee20000300800 */
[----:B0-----:R-:W-:Y:S01]  /*13ce0*/  @P0 IMAD.MOV.U32 R10, RZ, RZ, R82 ;  /* 0x000000ffff0a0224 */ /* 0x001fe200078e0052 */
[----:B-1----:R-:W-:Y:S01]  /*13cf0*/  PRMT R48, RZ, 0x7610, R48 ;  /* 0x00007610ff307816 */ /* 0x002fe20000000030 */
[----:B------:R-:W-:-:S05]  /*13d00*/  @P0 IMAD.MOV.U32 R11, RZ, RZ, R39 ;  /* 0x000000ffff0b0224 */ /* 0x000fca00078e0027 */
[----:B------:R0:W3:Y:S02]  /*13d10*/  @P0 LDG.E.U8 R48, desc[UR18][R10.64] ;  /* 0x000000120a300981 */ /* 0x0000e4000c1e1100 */
[----:B0-----:R-:W-:Y:S02]  /*13d20*/  @P0 IMAD.MOV.U32 R10, RZ, RZ, R91 ;  /* 0x000000ffff0a0224 */ /* 0x001fe400078e005b */
[----:B------:R-:W-:Y:S01]  /*13d30*/  @P0 IMAD.MOV.U32 R11, RZ, RZ, R41 ;  /* 0x000000ffff0b0224 */ /* 0x000fe200078e0029 */
[----:B----4-:R-:W-:Y:S04]  /*13d40*/  STL [R1+0x14c8], R47 ;  /* 0x0014c82f01007387 */ /* 0x010fe80000100800 */
[----:B------:R-:W4:Y:S04]  /*13d50*/  LDL.LU R60, [R1+0x15a8] ;  /* 0x0015a800013c7983 */ /* 0x000f280000300800 */
[----:B------:R-:W4:Y:S04]  /*13d60*/  LDL.LU R83, [R1+0x15a4] ;  /* 0x0015a40001537983 */ /* 0x000f280000300800 */
[----:B------:R-:W-:Y:S04]  /*13d70*/  STL [R1+0x14cc], R46 ;  /* 0x0014cc2e01007387 */ /* 0x000fe80000100800 */
[----:B------:R-:W4:Y:S04]  /*13d80*/  LDL.LU R39, [R1+0x15a0] ;  /* 0x0015a00001277983 */ /* 0x000f280000300800 */
[----:B------:R-:W4:Y:S04]  /*13d90*/  LDL.LU R82, [R1+0x159c] ;  /* 0x00159c0001527983 */ /* 0x000f280000300800 */
[----:B------:R-:W4:Y:S04]  /*13da0*/  LDL.LU R41, [R1+0x1598] ;  /* 0x0015980001297983 */ /* 0x000f280000300800 */
[----:B------:R-:W4:Y:S01]  /*13db0*/  LDL.LU R91, [R1+0x1594] ;  /* 0x00159400015b7983 */ /* 0x000f220000300800 */
[----:B--2---:R-:W-:-:S06]  /*13dc0*/  PRMT R5, RZ, 0x7610, R5 ;  /* 0x00007610ff057816 */ /* 0x004fcc0000000005 */
[----:B------:R0:W2:Y:S02]  /*13dd0*/  @P0 LDG.E.U8 R5, desc[UR18][R10.64] ;  /* 0x000000120a050981 */ /* 0x0000a4000c1e1100 */
[----:B0-----:R-:W-:Y:S01]  /*13de0*/  @P0 IMAD.MOV.U32 R10, RZ, RZ, R84 ;  /* 0x000000ffff0a0224 */ /* 0x001fe200078e0054 */
[----:B---3--:R-:W-:Y:S01]  /*13df0*/  PRMT R93, RZ, 0x7610, R93 ;  /* 0x00007610ff5d7816 */ /* 0x008fe2000000005d */
[----:B------:R-:W-:-:S05]  /*13e00*/  @P0 IMAD.MOV.U32 R11, RZ, RZ, R62 ;  /* 0x000000ffff0b0224 */ /* 0x000fca00078e003e */
[----:B------:R0:W3:Y:S02]  /*13e10*/  @P0 LDG.E.U8 R93, desc[UR18][R10.64] ;  /* 0x000000120a5d0981 */ /* 0x0000e4000c1e1100 */
[----:B0-----:R-:W-:Y:S02]  /*13e20*/  @P0 IMAD.MOV.U32 R10, RZ, RZ, R85 ;  /* 0x000000ffff0a0224 */ /* 0x001fe400078e0055 */
[----:B------:R-:W-:Y:S01]  /*13e30*/  @P0 IMAD.MOV.U32 R11, RZ, RZ, R43 ;  /* 0x000000ffff0b0224 */ /* 0x000fe200078e002b */
[----:B----4-:R-:W-:-:S06]  /*13e40*/  PRMT R83, RZ, 0x7610, R83 ;  /* 0x00007610ff537816 */ /* 0x010fcc0000000053 */
[----:B------:R0:W4:Y:S01]  /*13e50*/  @P0 LDG.E.U8 R83, desc[UR18][R10.64] ;  /* 0x000000120a530981 */ /* 0x000122000c1e1100 */
[----:B------:R-:W-:Y:S01]  /*13e60*/  PRMT R82, RZ, 0x7610, R82 ;  /* 0x00007610ff527816 */ /* 0x000fe20000000052 */
[----:B0-----:R-:W-:Y:S02]  /*13e70*/  @P0 IMAD.MOV.U32 R10, RZ, RZ, R86 ;  /* 0x000000ffff0a0224 */ /* 0x001fe400078e0056 */
[----:B------:R-:W-:-:S05]  /*13e80*/  @P0 IMAD.MOV.U32 R11, RZ, RZ, R45 ;  /* 0x000000ffff0b0224 */ /* 0x000fca00078e002d */
[----:B------:R0:W4:Y:S04]  /*13e90*/  @P0 LDG.E.U8 R82, desc[UR18][R10.64] ;  /* 0x000000120a520981 */ /* 0x000128000c1e1100 */
[----:B--2---:R1:W-:Y:S04]  /*13ea0*/  STL [R1+0x1480], R5 ;  /* 0x0014800501007387 */ /* 0x0043e80000100800 */
[----:B------:R-:W2:Y:S04]  /*13eb0*/  LDL.LU R62, [R1+0x1590] ;  /* 0x00159000013e7983 */ /* 0x000ea80000300800 */
[----:B------:R-:W2:Y:S04]  /*13ec0*/  LDL.LU R84, [R1+0x158c] ;  /* 0x00158c0001547983 */ /* 0x000ea80000300800 */
[----:B---3--:R-:W-:Y:S04]  /*13ed0*/  STL [R1+0x14d0], R93 ;  /* 0x0014d05d01007387 */ /* 0x008fe80000100800 */
[----:B------:R-:W3:Y:S04]  /*13ee0*/  LDL.LU R43, [R1+0x1588] ;  /* 0x00158800012b7983 */ /* 0x000ee80000300800 */
[----:B------:R-:W3:Y:S01]  /*13ef0*/  LDL.LU R85, [R1+0x1584] ;  /* 0x0015840001557983 */ /* 0x000ee20000300800 */
[----:B------:R-:W-:Y:S01]  /*13f00*/  PRMT R91, RZ, 0x7610, R91 ;  /* 0x00007610ff5b7816 */ /* 0x000fe2000000005b */
[----:B0-----:R-:W-:-:S02]  /*13f10*/  @P0 IMAD.MOV.U32 R10, RZ, RZ, R87 ;  /* 0x000000ffff0a0224 */ /* 0x001fc400078e0057 */
        /* <DEDUP_REMOVED lines=9> */
[----:B------:R-:W4:Y:S01]  /*13fb0*/  LDL.LU R87, [R1+0x1574] ;  /* 0x0015740001577983 */ /* 0x000f220000300800 */
[----:B--2---:R-:W-:-:S06]  /*13fc0*/  PRMT R84, RZ, 0x7610, R84 ;  /* 0x00007610ff547816 */ /* 0x004fcc0000000054 */
[----:B------:R0:W2:Y:S02]  /*13fd0*/  @P0 LDG.E.U8 R84, desc[UR18][R10.64] ;  /* 0x000000120a540981 */ /* 0x0000a4000c1e1100 */
[----:B0-----:R-:W-:Y:S01]  /*13fe0*/  @P0 IMAD.MOV.U32 R10, RZ, RZ, R89 ;  /* 0x000000ffff0a0224 */ /* 0x001fe200078e0059 */
[----:B---3--:R-:W-:Y:S01]  /*13ff0*/  PRMT R85, RZ, 0x7610, R85 ;  /* 0x00007610ff557816 */ /* 0x008fe20000000055 */
[----:B------:R-:W-:-:S05]  /*14000*/  @P0 IMAD.MOV.U32 R11, RZ, RZ, R68 ;  /* 0x000000ffff0b0224 */ /* 0x000fca00078e0044 */
[----:B------:R0:W3:Y:S04]  /*14010*/  @P0 LDG.E.U8 R85, desc[UR18][R10.64] ;  /* 0x000000120a550981 */ /* 0x0000e8000c1e1100 */
[----:B------:R-:W-:Y:S04]  /*14020*/  STL [R1+0x14dc], R91 ;  /* 0x0014dc5b01007387 */ /* 0x000fe80000100800 */
[----:B------:R-:W-:Y:S04]  /*14030*/  STL [R1+0x324], R48 ;  /* 0x0003243001007387 */ /* 0x000fe80000100800 */
[----:B------:R-:W3:Y:S04]  /*14040*/  LDL.LU R66, [R1+0x1570] ;  /* 0x0015700001427983 */ /* 0x000ee80000300800 */
[----:B------:R-:W3:Y:S01]  /*14050*/  LDL.LU R88, [R1+0x156c] ;  /* 0x00156c0001587983 */ /* 0x000ee20000300800 */
[----:B0-----:R-:W-:-:S02]  /*14060*/  @P0 IMAD.MOV.U32 R10, RZ, RZ, R90 ;  /* 0x000000ffff0a0224 */ /* 0x001fc400078e005a */
[----:B------:R-:W-:Y:S01]  /*14070*/  @P0 IMAD.MOV.U32 R11, RZ, RZ, R81 ;  /* 0x000000ffff0b0224 */ /* 0x000fe200078e0051 */
[----:B----4-:R-:W-:-:S06]  /*14080*/  PRMT R86, RZ, 0x7610, R86 ;  /* 0x00007610ff567816 */ /* 0x010fcc0000000056 */
[----:B------:R0:W4:Y:S01]  /*14090*/  @P0 LDG.E.U8 R86, desc[UR18][R10.64] ;  /* 0x000000120a560981 */ /* 0x000122000c1e1100 */
[----:B------:R-:W-:Y:S01]  /*140a0*/  PRMT R87, RZ, 0x7610, R87 ;  /* 0x00007610ff577816 */ /* 0x000fe20000000057 */
[----:B0-----:R-:W-:Y:S02]  /*140b0*/  @P0 IMAD.MOV.U32 R10, RZ, RZ, R9 ;  /* 0x000000ffff0a0224 */ /* 0x001fe400078e0009 */
[----:B------:R-:W-:-:S05]  /*140c0*/  @P0 IMAD.MOV.U32 R11, RZ, RZ, R3 ;  /* 0x000000ffff0b0224 */ /* 0x000fca00078e0003 */
[----:B------:R0:W4:Y:S04]  /*140d0*/  @P0 LDG.E.U8 R87, desc[UR18][R10.64] ;  /* 0x000000120a570981 */ /* 0x000128000c1e1100 */
[----:B--2---:R-:W-:Y:S04]  /*140e0*/  STL [R1+0x14e0], R84 ;  /* 0x0014e05401007387 */ /* 0x004fe80000100800 */
[----:B------:R-:W2:Y:S04]  /*140f0*/  LDL.LU R68, [R1+0x1568] ;  /* 0x0015680001447983 */ /* 0x000ea80000300800 */
[----:B------:R-:W2:Y:S04]  /*14100*/  LDL.LU R89, [R1+0x1564] ;  /* 0x0015640001597983 */ /* 0x000ea80000300800 */
[----:B---3--:R-:W-:Y:S04]  /*14110*/  STL [R1+0x14e4], R85 ;  /* 0x0014e45501007387 */ /* 0x008fe80000100800 */
[----:B------:R-:W3:Y:S04]  /*14120*/  LDL.LU R81, [R1+0x1560] ;  /* 0x0015600001517983 */ /* 0x000ee80000300800 */
[----:B------:R-:W3:Y:S01]  /*14130*/  LDL.LU R90, [R1+0x155c] ;  /* 0x00155c00015a7983 */ /* 0x000ee20000300800 */
[----:B0-----:R-:W-:-:S02]  /*14140*/  @P0 IMAD.MOV.U32 R10, RZ, RZ, R2 ;  /* 0x000000ffff0a0224 */ /* 0x001fc400078e0002 */
[----:B------:R-:W-:Y:S01]  /*14150*/  @P0 IMAD.MOV.U32 R11, RZ, RZ, R78 ;  /* 0x000000ffff0b0224 */ /* 0x000fe200078e004e */
[----:B------:R-:W-:-:S06]  /*14160*/  PRMT R88, RZ, 0x7610, R88 ;  /* 0x00007610ff587816 */ /* 0x000fcc0000000058 */
[----:B------:R0:W3:Y:S02]  /*14170*/  @P0 LDG.E.U8 R88, desc[UR18][R10.64] ;  /* 0x000000120a580981 */ /* 0x0000e4000c1e1100 */
[----:B0-----:R-:W-:Y:S02]  /*14180*/  @P0 IMAD.MOV.U32 R10, RZ, RZ, R21 ;  /* 0x000000ffff0a0224 */ /* 0x001fe400078e0015 */
[----:B------:R-:W-:Y:S01]  /*14190*/  @P0 IMAD.MOV.U32 R11, RZ, RZ, R80 ;  /* 0x000000ffff0b0224 */ /* 0x000fe200078e0050 */
[----:B----4-:R-:W-:Y:S01]  /*141a0*/  STL [R1+0x14e8], R86 ;  /* 0x0014e85601007387 */ /* 0x010fe20000100800 */
[----:B------:R-:W-:-:S03]  /*141b0*/  PRMT R72, RZ, 0x7610, R72 ;  /* 0x00007610ff487816 */ /* 0x000fc60000000048 */
[----:B------:R-:W4:Y:S04]  /*141c0*/  LDL.LU R3, [R1+0x1558] ;  /* 0x0015580001037983 */ /* 0x000f280000300800 */
[----:B------:R-:W4:Y:S01]  /*141d0*/  LDL.LU R9, [R1+0x1554] ;  /* 0x0015540001097983 */ /* 0x000f220000300800 */
[----:B------:R-:W-:-:S03]  /*141e0*/  PRMT R70, RZ, 0x7610, R70 ;  /* 0x00007610ff467816 */ /* 0x000fc60000000046 */
        /* <DEDUP_REMOVED lines=9> */
[----:B------:R-:W-:Y:S02]  /*14280*/  @P0 IMAD.MOV.U32 R11, RZ, RZ, R4 ;  /* 0x000000ffff0b0224 */ /* 0x000fe400078e0004 */
[----:B------:R-:W3:Y:S04]  /*14290*/  LDL.LU R4, [R1+0x1540] ;  /* 0x0015400001047983 */ /* 0x000ee80000300800 */
[----:B------:R0:W2:Y:S04]  /*142a0*/  @P0 LDG.E.U8 R90, desc[UR18][R10.64] ;  /* 0x000000120a5a0981 */ /* 0x0000a8000c1e1100 */
[----:B------:R-:W2:Y:S01]  /*142b0*/  LDL.LU R12, [R1+0x153c] ;  /* 0x00153c00010c7983 */ /* 0x000ea20000300800 */
[----:B0-----:R-:W-:-:S02]  /*142c0*/  @P0 IMAD.MOV.U32 R10, RZ, RZ, R16 ;  /* 0x000000ffff0a0224 */ /* 0x001fc400078e0010 */
[----:B------:R-:W-:Y:S02]  /*142d0*/  @P0 IMAD.MOV.U32 R11, RZ, RZ, R14 ;  /* 0x000000ffff0b0224 */ /* 0x000fe400078e000e */
[----:B------:R-:W2:Y:S04]  /*142e0*/  LDL.LU R14, [R1+0x1538] ;  /* 0x00153800010e7983 */ /* 0x000ea80000300800 */
[----:B------:R0:W2:Y:S04]  /*142f0*/  @P0 LDG.E.U8 R72, desc[UR18][R10.64] ;  /* 0x000000120a480981 */ /* 0x0000a8000c1e1100 */
[----:B------:R-:W2:Y:S01]  /*14300*/  LDL.LU R16, [R1+0x1534] ;  /* 0x0015340001107983 */ /* 0x000ea20000300800 */
[----:B0-----:R-:W-:-:S02]  /*14310*/  @P0 IMAD.MOV.U32 R10, RZ, RZ, R22 ;  /* 0x000000ffff0a0224 */ /* 0x001fc400078e0016 */
[----:B------:R-:W-:Y:S02]  /*14320*/  @P0 IMAD.MOV.U32 R11, RZ, RZ, R18 ;  /* 0x000000ffff0b0224 */ /* 0x000fe400078e0012 */
[----:B------:R-:W2:Y:S04]  /*14330*/  LDL.LU R18, [R1+0x1530] ;  /* 0x0015300001127983 */ /* 0x000ea80000300800 */
[----:B------:R0:W3:Y:S04]  /*14340*/  @P0 LDG.E.U8 R70, desc[UR18][R10.64] ;  /* 0x000000120a460981 */ /* 0x0000e8000c1e1100 */
[----:B------:R-:W3:Y:S01]  /*14350*/  LDL.LU R22, [R1+0x152c] ;  /* 0x00152c0001167983 */ /* 0x000ee20000300800 */
[----:B0-----:R-:W-:-:S02]  /*14360*/  @P0 IMAD.MOV.U32 R11, RZ, RZ, R24 ;  /* 0x000000ffff0b0224 */ /* 0x001fc400078e0018 */
[----:B------:R-:W-:Y:S01]  /*14370*/  @P0 IMAD.MOV.U32 R10, RZ, RZ, R26 ;  /* 0x000000ffff0a0224 */ /* 0x000fe200078e001a */
[----:B------:R-:W3:Y:S04]  /*14380*/  LDL.LU R24, [R1+0x1528] ;  /* 0x0015280001187983 */ /* 0x000ee80000300800 */
[----:B------:R-:W3:Y:S01]  /*14390*/  LDL.LU R26, [R1+0x1524] ;  /* 0x00152400011a7983 */ /* 0x000ee20000300800 */
[----:B------:R-:W-:Y:S02]  /*143a0*/  PRMT R68, RZ, 0x7610, R68 ;  /* 0x00007610ff447816 */ /* 0x000fe40000000044 */
[----:B------:R-:W-:-:S04]  /*143b0*/  PRMT R66, RZ, 0x7610, R66 ;  /* 0x00007610ff427816 */ /* 0x000fc80000000042 */
[----:B------:R0:W3:Y:S01]  /*143c0*/  @P0 LDG.E.U8 R68, desc[UR18][R10.64] ;  /* 0x000000120a440981 */ /* 0x0000e2000c1e1100 */
[----:B------:R-:W-:Y:S01]  /*143d0*/  PRMT R64, RZ, 0x7610, R64 ;  /* 0x00007610ff407816 */ /* 0x000fe20000000040 */
[----:B0-----:R-:W-:Y:S02]  /*143e0*/  @P0 IMAD.MOV.U32 R10, RZ, RZ, R8 ;  /* 0x000000ffff0a0224 */ /* 0x001fe400078e0008 */
[----:B------:R-:W-:Y:S01]  /*143f0*/  @P0 IMAD.MOV.U32 R11, RZ, RZ, R20 ;  /* 0x000000ffff0b0224 */ /* 0x000fe200078e0014 */
[----:B------:R-:W-:Y:S01]  /*14400*/  PRMT R62, RZ, 0x7610, R62 ;  /* 0x00007610ff3e7816 */ /* 0x000fe2000000003e */
[----:B------:R-:W3:Y:S04]  /*14410*/  LDL.LU R20, [R1+0x1520] ;  /* 0x0015200001147983 */ /* 0x000ee80000300800 */
[----:B------:R0:W3:Y:S01]  /*14420*/  @P0 LDG.E.U8 R66, desc[UR18][R10.64] ;  /* 0x000000120a420981 */ /* 0x0000e2000c1e1100 */
[----:B------:R-:W-:-:S02]  /*14430*/  PRMT R60, RZ, 0x7610, R60 ;  /* 0x00007610ff3c7816 */ /* 0x000fc4000000003c */
[----:B------:R-:W-:Y:S01]  /*14440*/  PRMT R58, RZ, 0x7610, R58 ;  /* 0x00007610ff3a7816 */ /* 0x000fe2000000003a */
[----:B------:R-:W3:Y:S01]  /*14450*/  LDL.LU R8, [R1+0x151c] ;  /* 0x00151c0001087983 */ /* 0x000ee20000300800 */
        /* <DEDUP_REMOVED lines=9> */
[----:B------:R-:W-:Y:S02]  /*144f0*/  @P0 IMAD.MOV.U32 R11, RZ, RZ, R92 ;  /* 0x000000ffff0b0224 */ /* 0x000fe400078e005c */
[----:B------:R-:W3:Y:S04]  /*14500*/  LDL.LU R92, [R1+0x1510] ;  /* 0x00151000015c7983 */ /* 0x000ee80000300800 */
[----:B------:R0:W3:Y:S04]  /*14510*/  @P0 LDG.E.U8 R62, desc[UR18][R10.64] ;  /* 0x000000120a3e0981 */ /* 0x0000e8000c1e1100 */
[----:B------:R-:W3:Y:S01]  /*14520*/  LDL.LU R75, [R1+0x150c] ;  /* 0x00150c00014b7983 */ /* 0x000ee20000300800 */
[----:B0-----:R-:W-:-:S02]  /*14530*/  @P0 IMAD.MOV.U32 R10, RZ, RZ, R77 ;  /* 0x000000ffff0a0224 */ /* 0x001fc400078e004d */
[----:B------:R-:W-:Y:S02]  /*14540*/  @P0 IMAD.MOV.U32 R11, RZ, RZ, R76 ;  /* 0x000000ffff0b0224 */ /* 0x000fe400078e004c */
[----:B------:R-:W3:Y:S04]  /*14550*/  LDL.LU R76, [R1+0x1508] ;  /* 0x00150800014c7983 */ /* 0x000ee80000300800 */
[----:B------:R0:W3:Y:S04]  /*14560*/  @P0 LDG.E.U8 R60, desc[UR18][R10.64] ;  /* 0x000000120a3c0981 */ /* 0x0000e8000c1e1100 */
[----:B------:R-:W3:Y:S01]  /*14570*/  LDL.LU R77, [R1+0x1504] ;  /* 0x00150400014d7983 */ /* 0x000ee20000300800 */
[----:B0-----:R-:W-:-:S02]  /*14580*/  @P0 IMAD.MOV.U32 R10, RZ, RZ, R79 ;  /* 0x000000ffff0a0224 */ /* 0x001fc400078e004f */
[----:B------:R-:W-:Y:S01]  /*14590*/  @P0 IMAD.MOV.U32 R11, RZ, RZ, R17 ;  /* 0x000000ffff0b0224 */ /* 0x000fe200078e0011 */
[----:B------:R-:W3:Y:S04]  /*145a0*/  LDL.LU R79, [R1+0x1500] ;  /* 0x00150000014f7983 */ /* 0x000ee80000300800 */
[----:B------:R0:W3:Y:S02]  /*145b0*/  @P0 LDG.E.U8 R58, desc[UR18][R10.64] ;  /* 0x000000120a3a0981 */ /* 0x0000e4000c1e1100 */
[----:B0-----:R-:W-:Y:S02]  /*145c0*/  @P0 IMAD.MOV.U32 R10, RZ, RZ, R19 ;  /* 0x000000ffff0a0224 */ /* 0x001fe400078e0013 */
[----:B------:R-:W-:-:S05]  /*145d0*/  @P0 IMAD.MOV.U32 R11, RZ, RZ, R23 ;  /* 0x000000ffff0b0224 */ /* 0x000fca00078e0017 */
[----:B------:R0:W3:Y:S02]  /*145e0*/  @P0 LDG.E.U8 R56, desc[UR18][R10.64] ;  /* 0x000000120a380981 */ /* 0x0000e4000c1e1100 */
[----:B0-----:R-:W-:Y:S02]  /*145f0*/  @P0 IMAD.MOV.U32 R10, RZ, RZ, R15 ;  /* 0x000000ffff0a0224 */ /* 0x001fe400078e000f */
[----:B------:R-:W-:-:S05]  /*14600*/  @P0 IMAD.MOV.U32 R11, RZ, RZ, R13 ;  /* 0x000000ffff0b0224 */ /* 0x000fca00078e000d */
[----:B------:R4:W3:Y:S02]  /*14610*/  @P0 LDG.E.U8 R44, desc[UR18][R10.64] ;  /* 0x000000120a2c0981 */ /* 0x0008e4000c1e1100 */
[----:B----4-:R-:W-:Y:S02]  /*14620*/  @!P1 IMAD.MOV.U32 R10, RZ, RZ, R80 ;  /* 0x000000ffff0a9224 */ /* 0x010fe400078e0050 */
[----:B------:R-:W-:Y:S02]  /*14630*/  @!P1 IMAD.MOV.U32 R11, RZ, RZ, R78 ;  /* 0x000000ffff0b9224 */ /* 0x000fe400078e004e */
[----:B------:R-:W4:Y:S04]  /*14640*/  LDL.LU R78, [R1+0x14fc] ;  /* 0x0014fc00014e7983 */ /* 0x000f280000300800 */
[----:B------:R0:W4:Y:S04]  /*14650*/  @!P1 LDG.E.U8 R45, desc[UR18][R10.64] ;  /* 0x000000120a2d9981 */ /* 0x000128000c1e1100 */
[----:B------:R-:W4:Y:S04]  /*14660*/  LDL.LU R80, [R1+0x14f8] ;  /* 0x0014f80001507983 */ /* 0x000f280000300800 */
[----:B------:R-:W4:Y:S01]  /*14670*/  LDL R15, [R1+0x122c] ;  /* 0x00122c00010f7983 */ /* 0x000f220000100800 */
[----:B------:R-:W-:-:S02]  /*14680*/  PRMT R43, RZ, 0x7610, R43 ;  /* 0x00007610ff2b7816 */ /* 0x000fc4000000002b */
[----:B------:R-:W-:Y:S02]  /*14690*/  PRMT R42, RZ, 0x7610, R42 ;  /* 0x00007610ff2a7816 */ /* 0x000fe4000000002a */
[C---:B--2---:R-:W-:Y:S02]  /*146a0*/  SEL R18, R21.reuse, R18, !P4 ;  /* 0x0000001215127207 */ /* 0x044fe40006000000 */
[C---:B---3--:R-:W-:Y:S02]  /*146b0*/  SEL R22, R21.reuse, R22, !P4 ;  /* 0x0000001615167207 */ /* 0x048fe40006000000 */
[C---:B------:R-:W-:Y:S02]  /*146c0*/  SEL R26, R21.reuse, R26, !P4 ;  /* 0x0000001a151a7207 */ /* 0x040fe40006000000 */
[----:B------:R-:W-:-:S03]  /*146d0*/  SEL R24, R21, R24, !P4 ;  /* 0x0000001815187207 */ /* 0x000fc60006000000 */
[----:B------:R-:W-:Y:S01]  /*146e0*/  IMAD R26, R26, UR5, RZ ;  /* 0x000000051a1a7c24 */ /* 0x000fe2000f8e02ff */
[----:B------:R-:W2:Y:S01]  /*146f0*/  LDCU UR5, c[0x0][0x3b0] ;  /* 0x00007600ff0577ac */ /* 0x000ea20008000800 */
[----:B------:R-:W-:-:S03]  /*14700*/  IMAD R24, R24, UR12, RZ ;  /* 0x0000000c18187c24 */ /* 0x000fc6000f8e02ff */
[-C--:B-1----:R-:W-:Y:S01]  /*14710*/  IADD3 R5, P1, PT, R26, R7.reuse, RZ ;  /* 0x000000071a057210 */ /* 0x082fe20007f3e0ff */
[----:B------:R-:W-:Y:S01]  /*14720*/  IMAD R22, R22, UR13, RZ ;  /* 0x0000000d16167c24 */ /* 0x000fe2000f8e02ff */
[----:B------:R-:W-:Y:S01]  /*14730*/  SEL R16, R21, R16, !P4 ;  /* 0x0000001015107207 */ /* 0x000fe20006000000 */
[----:B------:R-:W-:Y:S01]  /*14740*/  IMAD R18, R18, UR14, RZ ;  /* 0x0000000e12127c24 */ /* 0x000fe2000f8e02ff */
[-C--:B------:R-:W-:Y:S01]  /*14750*/  LEA.HI.X.SX32 R19, R26, R6.reuse, 0x1, P1 ;  /* 0x000000061a137211 */ /* 0x080fe200008f0eff */
[----:B0-----:R-:W-:Y:S01]  /*14760*/  @P0 IMAD.MOV.U32 R10, RZ, RZ, R5 ;  /* 0x000000ffff0a0224 */ /* 0x001fe200078e0005 */
[CC--:B------:R-:W-:Y:S01]  /*14770*/  IADD3 R13, P1, PT, R24.reuse, R7.reuse, RZ ;  /* 0x00000007180d7210 */ /* 0x0c0fe20007f3e0ff */
[----:B------:R0:W-:Y:S01]  /*14780*/  STL [R1+0x84c], R5 ;  /* 0x00084c0501007387 */ /* 0x0001e20000100800 */
[----:B------:R-:W-:Y:S01]  /*14790*/  PRMT R41, RZ, 0x7610, R41 ;  /* 0x00007610ff297816 */ /* 0x000fe20000000029 */
[----:B------:R-:W-:Y:S01]  /*147a0*/  @P0 IMAD.MOV.U32 R11, RZ, RZ, R19 ;  /* 0x000000ffff0b0224 */ /* 0x000fe200078e0013 */
[-C--:B------:R-:W-:Y:S01]  /*147b0*/  LEA.HI.X.SX32 R17, R24, R6.reuse, 0x1, P1 ;  /* 0x0000000618117211 */ /* 0x080fe200008f0eff */
[----:B------:R1:W-:Y:S01]  /*147c0*/  STL [R1+0x848], R19 ;  /* 0x0008481301007387 */ /* 0x0003e20000100800 */
[----:B------:R-:W3:Y:S03]  /*147d0*/  LDCU UR12, c[0x0][0x3b0] ;  /* 0x00007600ff0c77ac */ /* 0x000ee60008000800 */
[----:B------:R2:W4:Y:S01]  /*147e0*/  @P0 LDG.E.U8 R43, desc[UR18][R10.64] ;  /* 0x000000120a2b0981 */ /* 0x000522000c1e1100 */
[----:B------:R-:W-:Y:S01]  /*147f0*/  PRMT R40, RZ, 0x7610, R40 ;  /* 0x00007610ff287816 */ /* 0x000fe20000000028 */
[----:B------:R-:W3:Y:S01]  /*14800*/  LDCU UR13, c[0x0][0x3b0] ;  /* 0x00007600ff0d77ac */ /* 0x000ee20008000800 */
[CC--:B0-----:R-:W-:Y:S01]  /*14810*/  IADD3 R5, P1, PT, R22.reuse, R7.reuse, RZ ;  /* 0x0000000716057210 */ /* 0x0c1fe20007f3e0ff */
[----:B------:R0:W-:Y:S03]  /*14820*/  STL [R1+0x88c], R13 ;  /* 0x00088c0d01007387 */ /* 0x0001e60000100800 */
[----:B-1----:R-:W-:Y:S01]  /*14830*/  LEA.HI.X.SX32 R19, R22, R6, 0x1, P1 ;  /* 0x0000000616137211 */ /* 0x002fe200008f0eff */
[----:B--2---:R-:W-:Y:S01]  /*14840*/  @P0 IMAD.MOV.U32 R10, RZ, RZ, R13 ;  /* 0x000000ffff0a0224 */ /* 0x004fe200078e000d */
[----:B------:R1:W-:Y:S01]  /*14850*/  STL [R1+0x888], R17 ;  /* 0x0008881101007387 */ /* 0x0003e20000100800 */
[----:B0-----:R-:W-:Y:S01]  /*14860*/  IADD3 R13, P1, PT, R18, R7, RZ ;  /* 0x00000007120d7210 */ /* 0x001fe20007f3e0ff */
[----:B------:R-:W-:-:S02]  /*14870*/  @P0 IMAD.MOV.U32 R11, RZ, RZ, R17 ;  /* 0x000000ffff0b0224 */ /* 0x000fc400078e0011 */
[----:B------:R-:W-:Y:S01]  /*14880*/  STL [R1+0x8cc], R5 ;  /* 0x0008cc0501007387 */ /* 0x000fe20000100800 */
[----:B-1----:R-:W-:-:S03]  /*14890*/  LEA.HI.X.SX32 R17, R18, R6, 0x1, P1 ;  /* 0x0000000612117211 */ /* 0x002fc600008f0eff */
[----:B------:R0:W-:Y:S04]  /*148a0*/  STL [R1+0x8c8], R19 ;  /* 0x0008c81301007387 */ /* 0x0001e80000100800 */
[----:B------:R1:W2:Y:S04]  /*148b0*/  @P0 LDG.E.U8 R42, desc[UR18][R10.64] ;  /* 0x000000120a2a0981 */ /* 0x0002a8000c1e1100 */
[----:B------:R0:W-:Y:S04]  /*148c0*/  STL [R1+0x90c], R13 ;  /* 0x00090c0d01007387 */ /* 0x0001e80000100800 */
[----:B------:R-:W-:Y:S01]  /*148d0*/  STL [R1+0x908], R17 ;  /* 0x0009081101007387 */ /* 0x000fe20000100800 */
[----:B-1----:R-:W-:-:S03]  /*148e0*/  @P0 IMAD.MOV.U32 R11, RZ, RZ, R19 ;  /* 0x000000ffff0b0224 */ /* 0x002fc600078e0013 */
[----:B0-----:R-:W2:Y:S01]  /*148f0*/  LDL R19, [R1+0x11c8] ;  /* 0x0011c80001137983 */ /* 0x001ea20000100800 */
[----:B------:R-:W-:Y:S01]  /*14900*/  IMAD R16, R16, UR5, RZ ;  /* 0x0000000510107c24 */ /* 0x000fe2000f8e02ff */
[----:B------:R-:W0:Y:S01]  /*14910*/  LDCU UR5, c[0x0][0x3b0] ;  /* 0x00007600ff0577ac */ /* 0x000e220008000800 */
[----:B------:R-:W-:Y:S01]  /*14920*/  @P0 IMAD.MOV.U32 R10, RZ, RZ, R5 ;  /* 0x000000ffff0a0224 */ /* 0x000fe200078e0005 */
[----:B------:R-:W2:Y:S02]  /*14930*/  LDL R23, [R1+0xf70] ;  /* 0x000f700001177983 */ /* 0x000ea40000100800 */
[C---:B------:R-:W-:Y:S02]  /*14940*/  IADD3 R5, P1, PT, R16.reuse, R7, RZ ;  /* 0x0000000710057210 */ /* 0x040fe40007f3e0ff */
[----:B------:R1:W2:Y:S01]  /*14950*/  @P0 LDG.E.U8 R41, desc[UR18][R10.64] ;  /* 0x000000120a290981 */ /* 0x0002a2000c1e1100 */
[----:B------:R-:W-:Y:S01]  /*14960*/  PRMT R38, RZ, 0x7610, R38 ;  /* 0x00007610ff267816 */ /* 0x000fe20000000026 */
[----:B-1----:R-:W-:Y:S01]  /*14970*/  @P0 IMAD.MOV.U32 R10, RZ, RZ, R13 ;  /* 0x000000ffff0a0224 */ /* 0x002fe200078e000d */
[----:B------:R-:W-:Y:S01]  /*14980*/  LEA.HI.X.SX32 R13, R16, R6, 0x1, P1 ;  /* 0x00000006100d7211 */ /* 0x000fe200008f0eff */
[----:B------:R-:W-:Y:S01]  /*14990*/  @P0 IMAD.MOV.U32 R11, RZ, RZ, R17 ;  /* 0x000000ffff0b0224 */ /* 0x000fe200078e0011 */
[----:B------:R-:W-:-:S04]  /*149a0*/  SEL R14, R21, R14, !P4 ;  /* 0x0000000e150e7207 */ /* 0x000fc80006000000 */
[----:B------:R1:W2:Y:S01]  /*149b0*/  @P0 LDG.E.U8 R40, desc[UR18][R10.64] ;  /* 0x000000120a280981 */ /* 0x0002a2000c1e1100 */
[----:B------:R-:W-:Y:S01]  /*149c0*/  PRMT R39, RZ, 0x7610, R39 ;  /* 0x00007610ff277816 */ /* 0x000fe20000000027 */
[----:B---3--:R-:W-:Y:S01]  /*149d0*/  IMAD R14, R14, UR12, RZ ;  /* 0x0000000c0e0e7c24 */ /* 0x008fe2000f8e02ff */
[----:B------:R-:W-:Y:S01]  /*149e0*/  SEL R12, R21, R12, !P4 ;  /* 0x0000000c150c7207 */ /* 0x000fe20006000000 */
[----:B------:R-:W-:Y:S01]  /*149f0*/  STL [R1+0x94c], R5 ;  /* 0x00094c0501007387 */ /* 0x000fe20000100800 */
[----:B------:R-:W3:Y:S01]  /*14a00*/  LDCU UR12, c[0x0][0x3b0] ;  /* 0x00007600ff0c77ac */ /* 0x000ee20008000800 */
[----:B-1----:R-:W-:Y:S02]  /*14a10*/  @P0 IMAD.MOV.U32 R10, RZ, RZ, R5 ;  /* 0x000000ffff0a0224 */ /* 0x002fe400078e0005 */
[----:B------:R-:W-:-:S05]  /*14a20*/  @P0 IMAD.MOV.U32 R11, RZ, RZ, R13 ;  /* 0x000000ffff0b0224 */ /* 0x000fca00078e000d */
[----:B------:R1:W2:Y:S01]  /*14a30*/  @P0 LDG.E.U8 R38, desc[UR18][R10.64] ;  /* 0x000000120a260981 */ /* 0x0002a2000c1e1100 */
[----:B0-----:R-:W-:Y:S01]  /*14a40*/  IMAD R12, R12, UR5, RZ ;  /* 0x000000050c0c7c24 */ /* 0x001fe2000f8e02ff */
[----:B------:R-:W-:Y:S01]  /*14a50*/  PRMT R36, RZ, 0x7610, R36 ;  /* 0x00007610ff247816 */ /* 0x000fe20000000024 */
[----:B------:R-:W0:Y:S01]  /*14a60*/  LDCU UR5, c[0x0][0x3b0] ;  /* 0x00007600ff0577ac */ /* 0x000e220008000800 */
[----:B------:R1:W-:Y:S02]  /*14a70*/  STL [R1+0x948], R13 ;  /* 0x0009480d01007387 */ /* 0x0003e40000100800 */
[----:B-1----:R-:W-:Y:S02]  /*14a80*/  @!P3 IMAD.MOV.U32 R10, RZ, RZ, R9 ;  /* 0x000000ffff0ab224 */ /* 0x002fe400078e0009 */
[----:B------:R-:W-:Y:S02]  /*14a90*/  @!P3 IMAD.MOV.U32 R11, RZ, RZ, R81 ;  /* 0x000000ffff0bb224 */ /* 0x000fe400078e0051 */
[----:B------:R-:W-:Y:S01]  /*14aa0*/  IMAD R13, R4, 0x77, RZ ;  /* 0x00000077040d7824 */ /* 0x000fe200078e02ff */
[----:B------:R-:W2:Y:S04]  /*14ab0*/  LDL.LU R81, [R1+0x14f4] ;  /* 0x0014f40001517983 */ /* 0x000ea80000300800 */
[----:B------:R1:W2:Y:S01]  /*14ac0*/  @!P3 LDG.E.U8 R39, desc[UR18][R10.64] ;  /* 0x000000120a27b981 */ /* 0x0002a2000c1e1100 */
[----:B------:R-:W-:-:S03]  /*14ad0*/  IADD3 R5, P3, PT, R14, R7, RZ ;  /* 0x000000070e057210 */ /* 0x000fc60007f7e0ff */
[----:B------:R-:W2:Y:S01]  /*14ae0*/  LDL.LU R9, [R1+0x14f0] ;  /* 0x0014f00001097983 */ /* 0x000ea20000300800 */
[----:B------:R-:W-:-:S03]  /*14af0*/  LEA.HI.X.SX32 R16, R14, R6, 0x1, P3 ;  /* 0x000000060e107211 */ /* 0x000fc600018f0eff */
[----:B------:R0:W-:Y:S01]  /*14b00*/  STL [R1+0x98c], R5 ;  /* 0x00098c0501007387 */ /* 0x0001e20000100800 */
[----:B-1----:R-:W-:-:S03]  /*14b10*/  @P0 IMAD.MOV.U32 R10, RZ, RZ, R5 ;  /* 0x000000ffff0a0224 */ /* 0x002fc600078e0005 */
[----:B------:R-:W-:Y:S01]  /*14b20*/  STL [R1+0x988], R16 ;  /* 0x0009881001007387 */ /* 0x000fe20000100800 */
[----:B----4-:R-:W-:Y:S02]  /*14b30*/  ISETP.GE.AND P1, PT, R15, RZ, PT ;  /* 0x000000ff0f00720c */ /* 0x010fe40003f26270 */
[----:B------:R-:W-:-:S04]  /*14b40*/  IADD3 R15, P3, PT, R12, R7, RZ ;  /* 0x000000070c0f7210 */ /* 0x000fc80007f7e0ff */
[----:B------:R-:W-:-:S07]  /*14b50*/  LEA.HI.X.SX32 R12, R12, R6, 0x1, P3 ;  /* 0x000000060c0c7211 */ /* 0x000fce00018f0eff */
[----:B------:R-:W-:Y:S01]  /*14b60*/  @!P1 IMAD.MOV R74, RZ, RZ, -R74 ;  /* 0x000000ffff4a9224 */ /* 0x000fe200078e0a4a */
[C---:B0-----:R-:W-:Y:S01]  /*14b70*/  IADD3 R5, P1, PT, R13.reuse, R2, RZ ;  /* 0x000000020d057210 */ /* 0x041fe20007f3e0ff */
[----:B------:R-:W-:Y:S03]  /*14b80*/  STL [R1+0x9cc], R15 ;  /* 0x0009cc0f01007387 */ /* 0x000fe60000100800 */
[----:B------:R-:W-:Y:S01]  /*14b90*/  LEA.HI.X.SX32 R14, R13, R3, 0x1, P1 ;  /* 0x000000030d0e7211 */ /* 0x000fe200008f0eff */
[----:B------:R-:W-:Y:S04]  /*14ba0*/  STL [R1+0x254], R5 ;  /* 0x0002540501007387 */ /* 0x000fe80000100800 */
[----:B------:R-:W-:Y:S04]  /*14bb0*/  STL [R1+0x9c8], R12 ;  /* 0x0009c80c01007387 */ /* 0x000fe80000100800 */
[----:B------:R0:W-:Y:S01]  /*14bc0*/  STL [R1+0x250], R14 ;  /* 0x0002500e01007387 */ /* 0x0001e20000100800 */
[----:B--2---:R-:W-:Y:S01]  /*14bd0*/  ISETP.GE.AND P3, PT, R19, RZ, PT ;  /* 0x000000ff1300720c */ /* 0x004fe20003f66270 */
[----:B------:R-:W-:-:S02]  /*14be0*/  @P0 IMAD.MOV.U32 R11, RZ, RZ, R16 ;  /* 0x000000ffff0b0224 */ /* 0x000fc400078e0010 */
[----:B------:R-:W2:Y:S01]  /*14bf0*/  LDL R19, [R1+0xf88] ;  /* 0x000f880001137983 */ /* 0x000ea20000100800 */
[----:B------:R-:W-:-:S03]  /*14c00*/  PRMT R35, RZ, 0x7610, R35 ;  /* 0x00007610ff237816 */ /* 0x000fc60000000023 */
[----:B------:R1:W4:Y:S01]  /*14c10*/  @P0 LDG.E.U8 R36, desc[UR18][R10.64] ;  /* 0x000000120a240981 */ /* 0x000322000c1e1100 */
[----:B------:R-:W-:Y:S02]  /*14c20*/  ISETP.GE.AND P1, PT, R23, RZ, PT ;  /* 0x000000ff1700720c */ /* 0x000fe40003f26270 */
[----:B------:R-:W-:Y:S01]  /*14c30*/  SEL R74, R21, R74, !P4 ;  /* 0x0000004a154a7207 */ /* 0x000fe20006000000 */
[----:B------:R-:W4:Y:S01]  /*14c40*/  LDL R17, [R1+0xfa8] ;  /* 0x000fa80001117983 */ /* 0x000f220000100800 */
[----:B------:R-:W-:Y:S01]  /*14c50*/  PRMT R37, RZ, 0x7610, R37 ;  /* 0x00007610ff257816 */ /* 0x000fe20000000025 */
[----:B-1----:R-:W-:Y:S02]  /*14c60*/  @P0 IMAD.MOV.U32 R10, RZ, RZ, R15 ;  /* 0x000000ffff0a0224 */ /* 0x002fe400078e000f */
[----:B------:R-:W-:Y:S01]  /*14c70*/  @P0 IMAD.MOV.U32 R11, RZ, RZ, R12 ;  /* 0x000000ffff0b0224 */ /* 0x000fe200078e000c */
[----:B------:R-:W-:Y:S04]  /*14c80*/  STL [R1+0x12e4], R4 ;  /* 0x0012e40401007387 */ /* 0x000fe80000100800 */
[----:B------:R1:W4:Y:S01]  /*14c90*/  @P0 LDG.E.U8 R35, desc[UR18][R10.64] ;  /* 0x000000120a230981 */ /* 0x000322000c1e1100 */
[----:B---3--:R-:W-:Y:S01]  /*14ca0*/  IMAD R74, R74, UR12, RZ ;  /* 0x0000000c4a4a7c24 */ /* 0x008fe2000f8e02ff */
[----:B------:R-:W-:Y:S01]  /*14cb0*/  PRMT R33, RZ, 0x7610, R33 ;  /* 0x00007610ff217816 */ /* 0x000fe20000000021 */
[----:B------:R-:W-:Y:S01]  /*14cc0*/  @!P3 IMAD.MOV R20, RZ, RZ, -R20 ;  /* 0x000000ffff14b224 */ /* 0x000fe200078e0a14 */
[----:B------:R-:W-:Y:S01]  /*14cd0*/  STL [R1+0x1338], R4 ;  /* 0x0013380401007387 */ /* 0x000fe20000100800 */
[----:B------:R-:W-:Y:S01]  /*14ce0*/  @!P1 IMAD.MOV R75, RZ, RZ, -R75 ;  /* 0x000000ffff4b9224 */ /* 0x000fe200078e0a4b */
[----:B------:R-:W-:Y:S01]  /*14cf0*/  PRMT R34, RZ, 0x7610, R34 ;  /* 0x00007610ff227816 */ /* 0x000fe20000000022 */
[----:B------:R-:W3:Y:S01]  /*14d00*/  LDCU UR12, c[0x0][0x3b0] ;  /* 0x00007600ff0c77ac */ /* 0x000ee20008000800 */
[----:B-1----:R-:W-:-:S02]  /*14d10*/  @!P6 IMAD.MOV.U32 R10, RZ, RZ, R5 ;  /* 0x000000ffff0ae224 */ /* 0x002fc400078e0005 */
[----:B------:R-:W-:Y:S01]  /*14d20*/  @!P6 IMAD.MOV.U32 R11, RZ, RZ, R14 ;  /* 0x000000ffff0be224 */ /* 0x000fe200078e000e */
[----:B------:R-:W-:Y:S01]  /*14d30*/  STL [R1+0x1348], R4 ;  /* 0x0013480401007387 */ /* 0x000fe20000100800 */
[----:B------:R-:W-:-:S03]  /*14d40*/  IADD3 R13, P3, PT, R74, R7, RZ ;  /* 0x000000074a0d7210 */ /* 0x000fc60007f7e0ff */
[----:B------:R1:W3:Y:S04]  /*14d50*/  @!P6 LDG.E.U8 R37, desc[UR18][R10.64] ;  /* 0x000000120a25e981 */ /* 0x0002e8000c1e1100 */
[----:B------:R-:W-:Y:S04]  /*14d60*/  STL [R1+0x134c], R4 ;  /* 0x00134c0401007387 */ /* 0x000fe80000100800 */
[----:B------:R-:W-:Y:S01]  /*14d70*/  STL [R1+0x1368], R4 ;  /* 0x0013680401007387 */ /* 0x000fe20000100800 */
[----:B-1----:R-:W-:-:S03]  /*14d80*/  IMAD R10, R4, 0x7f, RZ ;  /* 0x0000007f040a7824 */ /* 0x002fc600078e02ff */
[----:B------:R-:W-:Y:S01]  /*14d90*/  STL [R1+0x13b0], R4 ;  /* 0x0013b00401007387 */ /* 0x000fe20000100800 */
[----:B0-----:R-:W-:-:S03]  /*14da0*/  LEA.HI.X.SX32 R14, R74, R6, 0x1, P3 ;  /* 0x000000064a0e7211 */ /* 0x001fc600018f0eff */
[----:B------:R-:W-:Y:S01]  /*14db0*/  STL [R1+0x1400], R4 ;  /* 0x0014000401007387 */ /* 0x000fe20000100800 */
[----:B------:R-:W-:-:S03]  /*14dc0*/  IADD3 R5, P1, PT, R10, R2, RZ ;  /* 0x000000020a057210 */ /* 0x000fc60007f3e0ff */
[----:B------:R-:W-:Y:S04]  /*14dd0*/  STL [R1+0x1414], R4 ;  /* 0x0014140401007387 */ /* 0x000fe80000100800 */
[----:B------:R-:W-:Y:S04]  /*14de0*/  STL [R1+0x1420], R4 ;  /* 0x0014200401007387 */ /* 0x000fe80000100800 */
[----:B------:R-:W-:Y:S01]  /*14df0*/  STL [R1+0x12e8], R2 ;  /* 0x0012e80201007387 */ /* 0x000fe20000100800 */
[----:B------:R-:W-:-:S03]  /*14e00*/  LEA.HI.X.SX32 R12, R10, R3, 0x1, P1 ;  /* 0x000000030a0c7211 */ /* 0x000fc600008f0eff */
[----:B------:R-:W-:Y:S01]  /*14e10*/  STL [R1+0xa04], R13 ;  /* 0x000a040d01007387 */ /* 0x000fe20000100800 */
[----:B------:R-:W-:-:S03]  /*14e20*/  @P0 IMAD.MOV.U32 R10, RZ, RZ, R13 ;  /* 0x000000ffff0a0224 */ /* 0x000fc600078e000d */
[----:B------:R-:W-:Y:S01]  /*14e30*/  STL [R1+0x1350], R2 ;  /* 0x0013500201007387 */ /* 0x000fe20000100800 */
[----:B------:R-:W-:-:S03]  /*14e40*/  @P0 IMAD.MOV.U32 R11, RZ, RZ, R14 ;  /* 0x000000ffff0b0224 */ /* 0x000fc600078e000e */
        /* <DEDUP_REMOVED lines=8> */
[----:B------:R1:W3:Y:S04]  /*14ed0*/  @P0 LDG.E.U8 R33, desc[UR18][R10.64] ;  /* 0x000000120a210981 */ /* 0x0002e8000c1e1100 */
[----:B------:R-:W-:Y:S04]  /*14ee0*/  STL [R1+0xa00], R14 ;  /* 0x000a000e01007387 */ /* 0x000fe80000100800 */
[----:B------:R-:W-:Y:S01]  /*14ef0*/  STL [R1+0x136c], R3 ;  /* 0x00136c0301007387 */ /* 0x000fe20000100800 */
[----:B-1----:R-:W-:-:S02]  /*14f00*/  @!P5 IMAD.MOV.U32 R10, RZ, RZ, R5 ;  /* 0x000000ffff0ad224 */ /* 0x002fc400078e0005 */
[----:B------:R-:W-:Y:S01]  /*14f10*/  @!P5 IMAD.MOV.U32 R11, RZ, RZ, R12 ;  /* 0x000000ffff0bd224 */ /* 0x000fe200078e000c */
[----:B------:R-:W-:Y:S04]  /*14f20*/  STL [R1+0x139c], R3 ;  /* 0x00139c0301007387 */ /* 0x000fe80000100800 */
[----:B------:R1:W-:Y:S04]  /*14f30*/  STL [R1+0x258], R12 ;  /* 0x0002580c01007387 */ /* 0x0003e80000100800 */
[----:B------:R-:W-:Y:S04]  /*14f40*/  STL [R1+0x13b8], R3 ;  /* 0x0013b80301007387 */ /* 0x000fe80000100800 */
[----:B------:R-:W-:Y:S04]  /*14f50*/  STL [R1+0x13e4], R3 ;  /* 0x0013e40301007387 */ /* 0x000fe80000100800 */
[----:B------:R0:W3:Y:S04]  /*14f60*/  @!P5 LDG.E.U8 R34, desc[UR18][R10.64] ;  /* 0x000000120a22d981 */ /* 0x0000e8000c1e1100 */
[----:B------:R-:W-:Y:S04]  /*14f70*/  STL [R1+0x1434], R3 ;  /* 0x0014340301007387 */ /* 0x000fe80000100800 */
[----:B------:R-:W3:Y:S01]  /*14f80*/  LDL R23, [R1+0xfcc] ;  /* 0x000fcc0001177983 */ /* 0x000ee20000100800 */
[----:B------:R-:W-:-:S03]  /*14f90*/  ISETP.GT.U32.AND P6, PT, R8, R76, PT ;  /* 0x0000004c0800720c */ /* 0x000fc60003fc4070 */
[----:B------:R-:W3:Y:S01]  /*14fa0*/  LDL R15, [R1+0x1094] ;  /* 0x00109400010f7983 */ /* 0x000ee20000100800 */
[----:B--2---:R-:W-:-:S03]  /*14fb0*/  ISETP.GE.AND P5, PT, R19, RZ, PT ;  /* 0x000000ff1300720c */ /* 0x004fc60003fa6270 */
[----:B------:R-:W2:Y:S01]  /*14fc0*/  LDL R19, [R1+0x116c] ;  /* 0x00116c0001137983 */ /* 0x000ea20000100800 */
[----:B------:R-:W-:Y:S02]  /*14fd0*/  ISETP.GT.U32.AND P3, PT, R8, R79, PT ;  /* 0x0000004f0800720c */ /* 0x000fe40003f64070 */
[C---:B------:R-:W-:Y:S02]  /*14fe0*/  SEL R20, R21.reuse, R20, !P4 ;  /* 0x0000001415147207 */ /* 0x040fe40006000000 */
[----:B------:R-:W-:Y:S01]  /*14ff0*/  SEL R75, R21, R75, !P4 ;  /* 0x0000004b154b7207 */ /* 0x000fe20006000000 */
[----:B------:R-:W-:Y:S01]  /*15000*/  @!P6 IMAD.IADD R76, R76, 0x1, -R8 ;  /* 0x000000014c4ce824 */ /* 0x000fe200078e0a08 */
[----:B------:R-:W-:Y:S01]  /*15010*/  ISETP.GT.U32.AND P1, PT, R8, R77, PT ;  /* 0x0000004d0800720c */ /* 0x000fe20003f24070 */
[----:B------:R-:W-:Y:S01]  /*15020*/  IMAD R20, R20, UR5, RZ ;  /* 0x0000000514147c24 */ /* 0x000fe2000f8e02ff */
[----:B------:R-:W-:Y:S01]  /*15030*/  PRMT R31, RZ, 0x7610, R31 ;  /* 0x00007610ff1f7816 */ /* 0x000fe2000000001f */
[----:B------:R-:W-:Y:S01]  /*15040*/  IMAD R75, R75, UR11, RZ ;  /* 0x0000000b4b4b7c24 */ /* 0x000fe2000f8e02ff */
[----:B------:R-:W-:Y:S01]  /*15050*/  PRMT R32, RZ, 0x7610, R32 ;  /* 0x00007610ff207816 */ /* 0x000fe20000000020 */
[----:B------:R-:W-:Y:S01]  /*15060*/  @!P5 IMAD.MOV R76, RZ, RZ, -R76 ;  /* 0x000000ffff4cd224 */ /* 0x000fe200078e0a4c */
[----:B----4-:R-:W-:Y:S01]  /*15070*/  ISETP.GE.AND P5, PT, R17, RZ, PT ;  /* 0x000000ff1100720c */ /* 0x010fe20003fa6270 */
[----:B------:R-:W-:Y:S01]  /*15080*/  @!P3 IMAD.IADD R79, R79, 0x1, -R8 ;  /* 0x000000014f4fb824 */ /* 0x000fe200078e0a08 */
[-C--:B0-----:R-:W-:Y:S01]  /*15090*/  IADD3 R10, P6, PT, R20, R7.reuse, RZ ;  /* 0x00000007140a7210 */ /* 0x081fe20007fde0ff */
[----:B------:R-:W0:Y:S01]  /*150a0*/  LDCU UR5, c[0x0][0x3b0] ;  /* 0x00007600ff0577ac */ /* 0x000e220008000800 */
[----:B------:R-:W-:-:S02]  /*150b0*/  IADD3 R5, P3, PT, R75, R7, RZ ;  /* 0x000000074b057210 */ /* 0x000fc40007f7e0ff */
[----:B------:R-:W-:Y:S02]  /*150c0*/  SEL R76, R21, R76, !P4 ;  /* 0x0000004c154c7207 */ /* 0x000fe40006000000 */
[-C--:B------:R-:W-:Y:S02]  /*150d0*/  LEA.HI.X.SX32 R11, R20, R6.reuse, 0x1, P6 ;  /* 0x00000006140b7211 */ /* 0x080fe400030f0eff */
[----:B-1----:R-:W-:Y:S01]  /*150e0*/  LEA.HI.X.SX32 R12, R75, R6, 0x1, P3 ;  /* 0x000000064b0c7211 */ /* 0x002fe200018f0eff */
[----:B------:R-:W-:Y:S01]  /*150f0*/  @!P1 IMAD.IADD R77, R77, 0x1, -R8 ;  /* 0x000000014d4d9824 */ /* 0x000fe200078e0a08 */
[----:B------:R1:W-:Y:S01]  /*15100*/  STL [R1+0xa3c], R10 ;  /* 0x000a3c0a01007387 */ /* 0x0003e20000100800 */
[----:B------:R-:W-:-:S03]  /*15110*/  IMAD R76, R76, UR11, RZ ;  /* 0x0000000b4c4c7c24 */ /* 0x000fc6000f8e02ff */
[----:B------:R-:W-:Y:S01]  /*15120*/  STL [R1+0x274], R5 ;  /* 0x0002740501007387 */ /* 0x000fe20000100800 */
[----:B------:R-:W-:-:S03]  /*15130*/  @!P5 IMAD.MOV R77, RZ, RZ, -R77 ;  /* 0x000000ffff4dd224 */ /* 0x000fc600078e0a4d */
[----:B------:R4:W-:Y:S04]  /*15140*/  STL [R1+0xa38], R11 ;  /* 0x000a380b01007387 */ /* 0x0009e80000100800 */
[----:B------:R1:W3:Y:S02]  /*15150*/  @P0 LDG.E.U8 R31, desc[UR18][R10.64] ;  /* 0x000000120a1f0981 */ /* 0x0002e4000c1e1100 */
[----:B-1----:R-:W-:Y:S02]  /*15160*/  @P0 IMAD.MOV.U32 R10, RZ, RZ, R5 ;  /* 0x000000ffff0a0224 */ /* 0x002fe400078e0005 */
[----:B----4-:R-:W-:Y:S01]  /*15170*/  @P0 IMAD.MOV.U32 R11, RZ, RZ, R12 ;  /* 0x000000ffff0b0224 */ /* 0x010fe200078e000c */
[----:B------:R-:W-:-:S04]  /*15180*/  IADD3 R5, P5, PT, R76, R7, RZ ;  /* 0x000000074c057210 */ /* 0x000fc80007fbe0ff */
[----:B------:R1:W4:Y:S04]  /*15190*/  @P0 LDG.E.U8 R32, desc[UR18][R10.64] ;  /* 0x000000120a200981 */ /* 0x000328000c1e1100 */
[----:B------:R-:W-:Y:S01]  /*151a0*/  STL [R1+0x270], R12 ;  /* 0x0002700c01007387 */ /* 0x000fe20000100800 */
[----:B-1----:R-:W-:-:S03]  /*151b0*/  LEA.HI.X.SX32 R10, R76, R6, 0x1, P5 ;  /* 0x000000064c0a7211 */ /* 0x002fc600028f0eff */
[----:B------:R-:W-:Y:S04]  /*151c0*/  STL [R1+0x2b4], R5 ;  /* 0x0002b40501007387 */ /* 0x000fe80000100800 */
[----:B------:R1:W-:Y:S01]  /*151d0*/  STL [R1+0x2b0], R10 ;  /* 0x0002b00a01007387 */ /* 0x0003e20000100800 */
[----:B--2---:R-:W-:-:S03]  /*151e0*/  ISETP.GE.AND P5, PT, R19, RZ, PT ;  /* 0x000000ff1300720c */ /* 0x004fc60003fa6270 */
[----:B------:R-:W2:Y:S01]  /*151f0*/  LDL R19, [R1+0x10a8] ;  /* 0x0010a80001137983 */ /* 0x000ea20000100800 */
[C---:B------:R-:W-:Y:S02]  /*15200*/  ISETP.GT.U32.AND P1, PT, R8.reuse, R78, PT ;  /* 0x0000004e0800720c */ /* 0x040fe40003f24070 */
[----:B---3--:R-:W-:Y:S02]  /*15210*/  ISETP.GE.AND P3, PT, R15, RZ, PT ;  /* 0x000000ff0f00720c */ /* 0x008fe40003f66270 */
[----:B------:R-:W-:-:S09]  /*15220*/  ISETP.GT.U32.AND P6, PT, R8, R80, PT ;  /* 0x000000500800720c */ /* 0x000fd20003fc4070 */
[----:B------:R-:W-:Y:S01]  /*15230*/  @!P1 IMAD.IADD R78, R78, 0x1, -R8 ;  /* 0x000000014e4e9824 */ /* 0x000fe200078e0a08 */
[----:B------:R-:W-:Y:S02]  /*15240*/  ISETP.GE.AND P1, PT, R23, RZ, PT ;  /* 0x000000ff1700720c */ /* 0x000fe40003f26270 */
[----:B------:R-:W-:Y:S01]  /*15250*/  SEL R77, R21, R77, !P4 ;  /* 0x0000004d154d7207 */ /* 0x000fe20006000000 */
[----:B------:R-:W-:-:S04]  /*15260*/  @P0 IMAD.MOV.U32 R11, RZ, RZ, R10 ;  /* 0x000000ffff0b0224 */ /* 0x000fc800078e000a */
[----:B0-----:R-:W-:Y:S01]  /*15270*/  IMAD R77, R77, UR5, RZ ;  /* 0x000000054d4d7c24 */ /* 0x001fe2000f8e02ff */
[----:B------:R-:W0:Y:S01]  /*15280*/  LDCU UR5, c[0x0][0x3b0] ;  /* 0x00007600ff0577ac */ /* 0x000e220008000800 */
[----:B-1----:R-:W-:-:S04]  /*15290*/  @P0 IMAD.MOV.U32 R10, RZ, RZ, R5 ;  /* 0x000000ffff0a0224 */ /* 0x002fc800078e0005 */
[----:B------:R-:W-:Y:S02]  /*152a0*/  @!P1 IMAD.MOV R79, RZ, RZ, -R79 ;  /* 0x000000ffff4f9224 */ /* 0x000fe400078e0a4f */
[----:B------:R-:W-:Y:S01]  /*152b0*/  @!P3 IMAD.MOV R78, RZ, RZ, -R78 ;  /* 0x000000ffff4eb224 */ /* 0x000fe200078e0a4e */
[----:B------:R-:W-:Y:S02]  /*152c0*/  IADD3 R5, P3, PT, R77, R7, RZ ;  /* 0x000000074d057210 */ /* 0x000fe40007f7e0ff */
[----:B------:R-:W-:Y:S01]  /*152d0*/  SEL R79, R21, R79, !P4 ;  /* 0x0000004f154f7207 */ /* 0x000fe20006000000 */
[----:B------:R-:W-:Y:S01]  /*152e0*/  @!P6 IMAD.IADD R80, R80, 0x1, -R8 ;  /* 0x000000015050e824 */ /* 0x000fe200078e0a08 */
[----:B------:R-:W-:Y:S02]  /*152f0*/  PRMT R30, RZ, 0x7610, R30 ;  /* 0x00007610ff1e7816 */ /* 0x000fe4000000001e */
[----:B------:R-:W-:Y:S01]  /*15300*/  LEA.HI.X.SX32 R12, R77, R6, 0x1, P3 ;  /* 0x000000064d0c7211 */ /* 0x000fe200018f0eff */
[----:B------:R-:W-:Y:S01]  /*15310*/  IMAD R79, R79, UR12, RZ ;  /* 0x0000000c4f4f7c24 */ /* 0x000fe2000f8e02ff */
[----:B------:R-:W-:Y:S01]  /*15320*/  SEL R78, R21, R78, !P4 ;  /* 0x0000004e154e7207 */ /* 0x000fe20006000000 */
[----:B------:R-:W-:Y:S01]  /*15330*/  @!P5 IMAD.MOV R80, RZ, RZ, -R80 ;  /* 0x000000ffff50d224 */ /* 0x000fe200078e0a50 */
[----:B------:R1:W3:Y:S01]  /*15340*/  @P0 LDG.E.U8 R30, desc[UR18][R10.64] ;  /* 0x000000120a1e0981 */ /* 0x0002e2000c1e1100 */
[----:B------:R-:W-:-:S02]  /*15350*/  ISETP.GT.U32.AND P1, PT, R8, R81, PT ;  /* 0x000000510800720c */ /* 0x000fc40003f24070 */
[----:B------:R-:W-:Y:S01]  /*15360*/  PRMT R29, RZ, 0x7610, R29 ;  /* 0x00007610ff1d7816 */ /* 0x000fe2000000001d */
[----:B------:R-:W-:Y:S01]  /*15370*/  STL [R1+0x2f4], R5 ;  /* 0x0002f40501007387 */ /* 0x000fe20000100800 */
[----:B------:R-:W-:Y:S01]  /*15380*/  IMAD R78, R78, UR13, RZ ;  /* 0x0000000d4e4e7c24 */ /* 0x000fe2000f8e02ff */
[----:B------:R-:W-:Y:S02]  /*15390*/  PRMT R28, RZ, 0x7610, R28 ;  /* 0x00007610ff1c7816 */ /* 0x000fe4000000001c */
[----:B------:R-:W-:Y:S01]  /*153a0*/  PRMT R27, RZ, 0x7610, R27 ;  /* 0x00007610ff1b7816 */ /* 0x000fe2000000001b */
[----:B------:R0:W-:Y:S01]  /*153b0*/  STL [R1+0x2f0], R12 ;  /* 0x0002f00c01007387 */ /* 0x0001e20000100800 */
[----:B-1----:R-:W-:Y:S01]  /*153c0*/  @P0 IMAD.MOV.U32 R11, RZ, RZ, R12 ;  /* 0x000000ffff0b0224 */ /* 0x002fe200078e000c */
[----:B------:R-:W-:Y:S01]  /*153d0*/  SEL R80, R21, R80, !P4 ;  /* 0x0000005015507207 */ /* 0x000fe20006000000 */
[----:B------:R-:W-:Y:S01]  /*153e0*/  @P0 IMAD.MOV.U32 R10, RZ, RZ, R5 ;  /* 0x000000ffff0a0224 */ /* 0x000fe200078e0005 */
[----:B------:R-:W-:-:S02]  /*153f0*/  IADD3 R13, P5, PT, R78, R7, RZ ;  /* 0x000000074e0d7210 */ /* 0x000fc40007fbe0ff */
[----:B------:R-:W-:Y:S01]  /*15400*/  PRMT R25, RZ, 0x7610, R25 ;  /* 0x00007610ff197816 */ /* 0x000fe20000000019 */
[----:B------:R-:W-:Y:S01]  /*15410*/  VIADD R46, R0, 0xe4 ;  /* 0x000000e4002e7836 */ /* 0x000fe20000000000 */
[----:B------:R1:W3:Y:S01]  /*15420*/  @P0 LDG.E.U8 R29, desc[UR18][R10.64] ;  /* 0x000000120a1d0981 */ /* 0x0002e2000c1e1100 */
[----:B------:R-:W-:Y:S01]  /*15430*/  PRMT R26, RZ, 0x7610, R26 ;  /* 0x00007610ff1a7816 */ /* 0x000fe2000000001a */
[----:B------:R-:W2:Y:S01]  /*15440*/  LDCU UR12, c[0x0][0x3b0] ;  /* 0x00007600ff0c77ac */ /* 0x000ea20008000800 */
[-C--:B0-----:R-:W-:Y:S01]  /*15450*/  IADD3 R12, P3, PT, R79, R7.reuse, RZ ;  /* 0x000000074f0c7210 */ /* 0x081fe20007f7e0ff */
[----:B------:R-:W-:Y:S01]  /*15460*/  IMAD R80, R80, UR5, RZ ;  /* 0x0000000550507c24 */ /* 0x000fe2000f8e02ff */
[-C--:B------:R-:W-:Y:S01]  /*15470*/  LEA.HI.X.SX32 R14, R78, R6.reuse, 0x1, P5 ;  /* 0x000000064e0e7211 */ /* 0x080fe200028f0eff */
[----:B------:R-:W-:Y:S01]  /*15480*/  @!P1 IMAD.IADD R81, R81, 0x1, -R8 ;  /* 0x0000000151519824 */ /* 0x000fe200078e0a08 */
[----:B------:R-:W-:Y:S01]  /*15490*/  LEA.HI.X.SX32 R15, R79, R6, 0x1, P3 ;  /* 0x000000064f0f7211 */ /* 0x000fe200018f0eff */
[----:B-1----:R-:W-:Y:S01]  /*154a0*/  @P0 IMAD.MOV.U32 R10, RZ, RZ, R12 ;  /* 0x000000ffff0a0224 */ /* 0x002fe200078e000c */
[----:B------:R0:W-:Y:S03]  /*154b0*/  STL [R1+0x354], R12 ;  /* 0x0003540c01007387 */ /* 0x0001e60000100800 */
[----:B------:R-:W-:Y:S01]  /*154c0*/  @P0 IMAD.MOV.U32 R11, RZ, RZ, R15 ;  /* 0x000000ffff0b0224 */ /* 0x000fe200078e000f */
[----:B------:R-:W-:Y:S01]  /*154d0*/  IADD3 R5, P3, PT, R80, R7, RZ ;  /* 0x0000000750057210 */ /* 0x000fe20007f7e0ff */
[----:B------:R-:W1:Y:S01]  /*154e0*/  LDCU UR5, c[0x0][0x3b0] ;  /* 0x00007600ff0577ac */ /* 0x000e620008000800 */
[----:B------:R-:W-:Y:S01]  /*154f0*/  STL [R1+0x1320], R79 ;  /* 0x0013204f01007387 */ /* 0x000fe20000100800 */
[----:B------:R-:W-:-:S03]  /*15500*/  ISETP.GT.U32.AND P1, PT, R8, R81, PT ;  /* 0x000000510800720c */ /* 0x000fc60003f24070 */
[----:B------:R4:W3:Y:S01]  /*15510*/  @P0 LDG.E.U8 R28, desc[UR18][R10.64] ;  /* 0x000000120a1c0981 */ /* 0x0008e2000c1e1100 */
[----:B0-----:R-:W-:-:S03]  /*15520*/  LEA.HI.X.SX32 R12, R80, R6, 0x1, P3 ;  /* 0x00000006500c7211 */ /* 0x001fc600018f0eff */
[----:B------:R-:W-:Y:S04]  /*15530*/  STL [R1+0x1384], R79 ;  /* 0x0013844f01007387 */ /* 0x000fe80000100800 */
[----:B------:R0:W-:Y:S01]  /*15540*/  STL [R1+0x394], R13 ;  /* 0x0003940d01007387 */ /* 0x0001e20000100800 */
[----:B----4-:R-:W-:Y:S02]  /*15550*/  @P0 IMAD.MOV.U32 R10, RZ, RZ, R13 ;  /* 0x000000ffff0a0224 */ /* 0x010fe400078e000d */
[----:B------:R-:W-:Y:S01]  /*15560*/  @P0 IMAD.MOV.U32 R11, RZ, RZ, R14 ;  /* 0x000000ffff0b0224 */ /* 0x000fe200078e000e */
[----:B------:R-:W-:Y:S04]  /*15570*/  STL [R1+0x350], R15 ;  /* 0x0003500f01007387 */ /* 0x000fe80000100800 */
[----:B------:R-:W-:Y:S04]  /*15580*/  STL [R1+0x13d0], R79 ;  /* 0x0013d04f01007387 */ /* 0x000fe80000100800 */
[----:B------:R-:W-:Y:S04]  /*15590*/  STL [R1+0x1438], R79 ;  /* 0x0014384f01007387 */ /* 0x000fe80000100800 */
[----:B------:R4:W3:Y:S04]  /*155a0*/  @P0 LDG.E.U8 R27, desc[UR18][R10.64] ;  /* 0x000000120a1b0981 */ /* 0x0008e8000c1e1100 */
[----:B------:R1:W-:Y:S01]  /*155b0*/  STL [R1+0x3d4], R5 ;  /* 0x0003d40501007387 */ /* 0x0003e20000100800 */
[----:B0-----:R-:W-:-:S02]  /*155c0*/  VIADD R13, R0, 0xd7 ;  /* 0x000000d7000d7836 */ /* 0x001fc40000000000 */
[----:B----4-:R-:W-:Y:S02]  /*155d0*/  @P0 IMAD.MOV.U32 R10, RZ, RZ, R5 ;  /* 0x000000ffff0a0224 */ /* 0x010fe400078e0005 */
[----:B------:R-:W-:Y:S02]  /*155e0*/  @P0 IMAD.MOV.U32 R11, RZ, RZ, R12 ;  /* 0x000000ffff0b0224 */ /* 0x000fe400078e000c */
[----:B-1----:R-:W-:Y:S01]  /*155f0*/  VIADD R5, R0, 0xd6 ;  /* 0x000000d600057836 */ /* 0x002fe20000000000 */
[----:B------:R-:W-:Y:S04]  /*15600*/  STL [R1+0x390], R14 ;  /* 0x0003900e01007387 */ /* 0x000fe80000100800 */
[----:B------:R-:W-:Y:S04]  /*15610*/  STL [R1+0x1324], R80 ;  /* 0x0013245001007387 */ /* 0x000fe80000100800 */
[----:B------:R0:W4:Y:S01]  /*15620*/  @P0 LDG.E.U8 R26, desc[UR18][R10.64] ;  /* 0x000000120a1a0981 */ /* 0x000122000c1e1100 */
[----:B------:R-:W-:-:S03]  /*15630*/  @!P1 IMAD.IADD R81, R81, 0x1, -R8 ;  /* 0x0000000151519824 */ /* 0x000fc600078e0a08 */
[----:B------:R-:W-:Y:S04]  /*15640*/  STL [R1+0x1388], R80 ;  /* 0x0013885001007387 */ /* 0x000fe80000100800 */
[----:B------:R-:W-:Y:S01]  /*15650*/  STL [R1+0x1404], R80 ;  /* 0x0014045001007387 */ /* 0x000fe20000100800 */
[----:B0-----:R-:W-:-:S03]  /*15660*/  IABS R10, R5 ;  /* 0x00000005000a7213 */ /* 0x001fc60000000000 */
[----:B------:R0:W-:Y:S01]  /*15670*/  STL [R1+0x3d0], R12 ;  /* 0x0003d00c01007387 */ /* 0x0001e20000100800 */
[----:B------:R-:W-:-:S03]  /*15680*/  IABS R11, R13 ;  /* 0x0000000d000b7213 */ /* 0x000fc60000000000 */
[----:B------:R-:W-:Y:S04]  /*15690*/  STL [R1+0xf54], R5 ;  /* 0x000f540501007387 */ /* 0x000fe80000100800 */
[----:B------:R1:W-:Y:S01]  /*156a0*/  STL [R1+0xf58], R13 ;  /* 0x000f580d01007387 */ /* 0x0003e20000100800 */
[----:B0-----:R-:W-:Y:S02]  /*156b0*/  VIADD R12, R0, 0xda ;  /* 0x000000da000c7836 */ /* 0x001fe40000000000 */
[----:B-1----:R-:W-:-:S04]  /*156c0*/  IMAD.HI.U32 R13, R9, R10, RZ ;  /* 0x0000000a090d7227 */ /* 0x002fc800078e00ff */
[----:B------:R-:W-:Y:S02]  /*156d0*/  IMAD.MOV R13, RZ, RZ, -R13 ;  /* 0x000000ffff0d7224 */ /* 0x000fe400078e0a0d */
[----:B------:R-:W-:Y:S02]  /*156e0*/  VIADD R5, R0, 0xdb ;  /* 0x000000db00057836 */ /* 0x000fe40000000000 */
[----:B------:R-:W-:Y:S01]  /*156f0*/  IMAD R10, R8, R13, R10 ;  /* 0x0000000d080a7224 */ /* 0x000fe200078e020a */
[----:B------:R0:W-:Y:S01]  /*15700*/  STL [R1+0xf60], R12 ;  /* 0x000f600c01007387 */ /* 0x0001e20000100800 */
[----:B------:R-:W-:-:S03]  /*15710*/  IMAD.HI.U32 R15, R9, R11, RZ ;  /* 0x0000000b090f7227 */ /* 0x000fc600078e00ff */
[----:B------:R1:W-:Y:S01]  /*15720*/  STL [R1+0xf5c], R5 ;  /* 0x000f5c0501007387 */ /* 0x0003e20000100800 */
[----:B------:R-:W-:-:S03]  /*15730*/  IABS R14, R5 ;  /* 0x00000005000e7213 */ /* 0x000fc60000000000 */
[----:B------:R-:W-:Y:S04]  /*15740*/  STL [R1+0x131c], R10 ;  /* 0x00131c0a01007387 */ /* 0x000fe80000100800 */
[----:B------:R-:W-:Y:S01]  /*15750*/  STL [R1+0x133c], R10 ;  /* 0x00133c0a01007387 */ /* 0x000fe20000100800 */
[----:B------:R-:W-:-:S03]  /*15760*/  IMAD.MOV R13, RZ, RZ, -R15 ;  /* 0x000000ffff0d7224 */ /* 0x000fc600078e0a0f */
[----:B------:R-:W-:Y:S04]  /*15770*/  STL [R1+0x1344], R10 ;  /* 0x0013440a01007387 */ /* 0x000fe80000100800 */
[----:B------:R-:W-:Y:S01]  /*15780*/  STL [R1+0x1354], R10 ;  /* 0x0013540a01007387 */ /* 0x000fe20000100800 */
[----:B0-----:R-:W-:-:S03]  /*15790*/  IABS R12, R12 ;  /* 0x0000000c000c7213 */ /* 0x001fc60000000000 */
[----:B------:R-:W-:Y:S04]  /*157a0*/  STL [R1+0x13a0], R10 ;  /* 0x0013a00a01007387 */ /* 0x000fe80000100800 */
[----:B------:R-:W-:Y:S01]  /*157b0*/  STL [R1+0x13bc], R10 ;  /* 0x0013bc0a01007387 */ /* 0x000fe20000100800 */
[----:B------:R-:W-:-:S03]  /*157c0*/  IMAD R11, R8, R13, R11 ;  /* 0x0000000d080b7224 */ /* 0x000fc600078e020b */
[----:B------:R-:W-:Y:S04]  /*157d0*/  STL [R1+0x13d4], R10 ;  /* 0x0013d40a01007387 */ /* 0x000fe80000100800 */
[----:B------:R-:W-:Y:S04]  /*157e0*/  STL [R1+0x13f0], R10 ;  /* 0x0013f00a01007387 */ /* 0x000fe80000100800 */
[----:B------:R-:W-:Y:S01]  /*157f0*/  STL [R1+0x1408], R10 ;  /* 0x0014080a01007387 */ /* 0x000fe20000100800 */
[----:B------:R-:W-:-:S03]  /*15800*/  IMAD.HI.U32 R16, R9, R12, RZ ;  /* 0x0000000c09107227 */ /* 0x000fc600078e00ff */
[----:B------:R-:W-:Y:S04]  /*15810*/  STL [R1+0x1424], R10 ;  /* 0x0014240a01007387 */ /* 0x000fe80000100800 */
[----:B------:R-:W-:Y:S01]  /*15820*/  STL [R1+0x143c], R10 ;  /* 0x00143c0a01007387 */ /* 0x000fe20000100800 */
[----:B------:R-:W-:Y:S02]  /*15830*/  IMAD.MOV R15, RZ, RZ, -R16 ;  /* 0x000000ffff0f7224 */ /* 0x000fe400078e0a10 */
[----:B------:R-:W-:-:S04]  /*15840*/  IMAD.HI.U32 R17, R9, R14, RZ ;  /* 0x0000000e09117227 */ /* 0x000fc800078e00ff */
[----:B------:R-:W-:Y:S02]  /*15850*/  IMAD R12, R8, R15, R12 ;  /* 0x0000000f080c7224 */ /* 0x000fe400078e020c */
[----:B------:R-:W-:-:S04]  /*15860*/  IMAD.MOV R16, RZ, RZ, -R17 ;  /* 0x000000ffff107224 */ /* 0x000fc800078e0a11 */
[----:B------:R-:W-:Y:S02]  /*15870*/  IMAD R14, R8, R16, R14 ;  /* 0x00000010080e7224 */ /* 0x000fe400078e020e */
[C---:B------:R-:W-:Y:S02]  /*15880*/  VIADD R13, R0.reuse, 0xdc ;  /* 0x000000dc000d7836 */ /* 0x040fe40000000000 */
[----:B------:R-:W-:Y:S01]  /*15890*/  VIADD R15, R0, 0xdd ;  /* 0x000000dd000f7836 */ /* 0x000fe20000000000 */
[----:B--2---:R-:W-:-:S13]  /*158a0*/  ISETP.GE.AND P3, PT, R19, RZ, PT ;  /* 0x000000ff1300720c */ /* 0x004fda0003f66270 */
[----:B------:R-:W-:-:S05]  /*158b0*/  @!P3 IMAD.MOV R81, RZ, RZ, -R81 ;  /* 0x000000ffff51b224 */ /* 0x000fca00078e0a51 */
[----:B------:R-:W-:-:S05]  /*158c0*/  SEL R81, R21, R81, !P4 ;  /* 0x0000005115517207 */ /* 0x000fca0006000000 */
[----:B------:R-:W-:-:S05]  /*158d0*/  IMAD R81, R81, UR5, RZ ;  /* 0x0000000551517c24 */ /* 0x000fca000f8e02ff */
[----:B-1----:R-:W-:-:S04]  /*158e0*/  IADD3 R5, P1, PT, R81, R7, RZ ;  /* 0x0000000751057210 */ /* 0x002fc80007f3e0ff */
[----:B------:R-:W-:Y:S01]  /*158f0*/  LEA.HI.X.SX32 R18, R81, R6, 0x1, P1 ;  /* 0x0000000651127211 */ /* 0x000fe200008f0eff */
        /* <DEDUP_REMOVED lines=22> */
[----:B------:R-:W-:-:S03]  /*15a60*/  @P0 IMAD.MOV.U32 R16, RZ, RZ, R5 ;  /* 0x000000ffff100224 */ /* 0x000fc600078e0005 */
[----:B------:R-:W-:Y:S01]  /*15a70*/  STL [R1+0x1340], R14 ;  /* 0x0013400e01007387 */ /* 0x000fe20000100800 */
[----:B------:R-:W-:-:S03]  /*15a80*/  @P0 IMAD.MOV.U32 R17, RZ, RZ, R18 ;  /* 0x000000ffff110224 */ /* 0x000fc600078e0012 */
[----:B------:R-:W-:Y:S01]  /*15a90*/  STL [R1+0x13a8], R14 ;  /* 0x0013a80e01007387 */ /* 0x000fe20000100800 */
[----:B------:R-:W-:-:S03]  /*15aa0*/  VIADD R19, R0, 0xde ;  /* 0x000000de00137836 */ /* 0x000fc60000000000 */
[----:B------:R-:W-:Y:S01]  /*15ab0*/  STL [R1+0x13f8], R14 ;  /* 0x0013f80e01007387 */ /* 0x000fe20000100800 */
[----:B0-----:R-:W-:-:S03]  /*15ac0*/  VIADD R18, R0, 0xdf ;  /* 0x000000df00127836 */ /* 0x001fc60000000000 */
[----:B------:R-:W-:Y:S01]  /*15ad0*/  STL [R1+0x142c], R14 ;  /* 0x00142c0e01007387 */ /* 0x000fe20000100800 */
[----:B------:R-:W-:-:S03]  /*15ae0*/  VIADD R5, R0, 0xe2 ;  /* 0x000000e200057836 */ /* 0x000fc60000000000 */
[----:B------:R0:W-:Y:S04]  /*15af0*/  STL [R1+0xf50], R13 ;  /* 0x000f500d01007387 */ /* 0x0001e80000100800 */
[----:B------:R-:W-:Y:S04]  /*15b00*/  STL [R1+0xf4c], R15 ;  /* 0x000f4c0f01007387 */ /* 0x000fe80000100800 */
[----:B------:R1:W2:Y:S01]  /*15b10*/  @P0 LDG.E.U8 R25, desc[UR18][R16.64] ;  /* 0x0000001210190981 */ /* 0x0002a2000c1e1100 */
[----:B0-----:R-:W-:-:S03]  /*15b20*/  IABS R13, R13 ;  /* 0x0000000d000d7213 */ /* 0x001fc60000000000 */
[----:B------:R0:W-:Y:S04]  /*15b30*/  STL [R1+0xf48], R19 ;  /* 0x000f481301007387 */ /* 0x0001e80000100800 */
[----:B------:R0:W-:Y:S01]  /*15b40*/  STL [R1+0xf44], R18 ;  /* 0x000f441201007387 */ /* 0x0001e20000100800 */
[----:B-1----:R-:W-:Y:S02]  /*15b50*/  IABS R16, R19 ;  /* 0x0000001300107213 */ /* 0x002fe40000000000 */
[----:B------:R-:W-:Y:S01]  /*15b60*/  IABS R17, R18 ;  /* 0x0000001200117213 */ /* 0x000fe20000000000 */
[----:B0-----:R-:W-:Y:S01]  /*15b70*/  IMAD.HI.U32 R19, R9, R13, RZ ;  /* 0x0000000d09137227 */ /* 0x001fe200078e00ff */
[----:B------:R-:W-:-:S03]  /*15b80*/  IABS R18, R5 ;  /* 0x0000000500127213 */ /* 0x000fc60000000000 */
[----:B------:R-:W-:-:S04]  /*15b90*/  IMAD.HI.U32 R22, R9, R16, RZ ;  /* 0x0000001009167227 */ /* 0x000fc800078e00ff */
[----:B------:R-:W-:Y:S02]  /*15ba0*/  IMAD.MOV R19, RZ, RZ, -R19 ;  /* 0x000000ffff137224 */ /* 0x000fe400078e0a13 */
[C---:B------:R-:W-:Y:S01]  /*15bb0*/  IMAD.HI.U32 R20, R9.reuse, R17, RZ ;  /* 0x0000001109147227 */ /* 0x040fe200078e00ff */
[----:B------:R0:W-:Y:S03]  /*15bc0*/  STL [R1+0xf40], R5 ;  /* 0x000f400501007387 */ /* 0x0001e60000100800 */
[----:B------:R-:W-:-:S04]  /*15bd0*/  IMAD.HI.U32 R24, R9, R18, RZ ;  /* 0x0000001209187227 */ /* 0x000fc800078e00ff */
[----:B------:R-:W-:Y:S02]  /*15be0*/  IMAD.MOV R22, RZ, RZ, -R22 ;  /* 0x000000ffff167224 */ /* 0x000fe400078e0a16 */
[----:B------:R-:W-:Y:S02]  /*15bf0*/  IMAD R13, R8, R19, R13 ;  /* 0x00000013080d7224 */ /* 0x000fe400078e020d */
[----:B------:R-:W-:Y:S02]  /*15c00*/  IMAD.MOV R20, RZ, RZ, -R20 ;  /* 0x000000ffff147224 */ /* 0x000fe400078e0a14 */
[----:B------:R-:W-:Y:S02]  /*15c10*/  IMAD.MOV R19, RZ, RZ, -R24 ;  /* 0x000000ffff137224 */ /* 0x000fe400078e0a18 */
[----:B0-----:R-:W-:Y:S01]  /*15c20*/  VIADD R5, R0, 0xe3 ;  /* 0x000000e300057836 */ /* 0x001fe20000000000 */
[----:B------:R-:W-:Y:S01]  /*15c30*/  STL [R1+0x13ac], R13 ;  /* 0x0013ac0d01007387 */ /* 0x000fe20000100800 */
[----:B------:R-:W-:-:S02]  /*15c40*/  IMAD R16, R8, R22, R16 ;  /* 0x0000001608107224 */ /* 0x000fc400078e0210 */
[C---:B------:R-:W-:Y:S01]  /*15c50*/  IMAD R17, R8.reuse, R20, R17 ;  /* 0x0000001408117224 */ /* 0x040fe200078e0211 */
[----:B------:R0:W-:Y:S01]  /*15c60*/  STL [R1+0xf3c], R5 ;  /* 0x000f3c0501007387 */ /* 0x0001e20000100800 */
[----:B------:R-:W-:Y:S01]  /*15c70*/  IMAD R18, R8, R19, R18 ;  /* 0x0000001308127224 */ /* 0x000fe200078e0212 */
[----:B------:R-:W-:Y:S01]  /*15c80*/  IABS R19, R5 ;  /* 0x0000000500137213 */ /* 0x000fe20000000000 */
[C---:B------:R-:W-:Y:S02]  /*15c90*/  VIADD R22, R0.reuse, 0xe5 ;  /* 0x000000e500167836 */ /* 0x040fe40000000000 */
[C---:B------:R-:W-:Y:S01]  /*15ca0*/  VIADD R20, R0.reuse, 0xe6 ;  /* 0x000000e600147836 */ /* 0x040fe20000000000 */
[----:B------:R-:W-:Y:S01]  /*15cb0*/  STL [R1+0xf38], R46 ;  /* 0x000f382e01007387 */ /* 0x000fe20000100800 */
[----:B0-----:R-:W-:-:S03]  /*15cc0*/  VIADD R5, R0, 0xe7 ;  /* 0x000000e700057836 */ /* 0x001fc60000000000 */
[----:B------:R-:W-:Y:S04]  /*15cd0*/  STL [R1+0xf34], R22 ;  /* 0x000f341601007387 */ /* 0x000fe80000100800 */
[----:B------:R-:W-:Y:S04]  /*15ce0*/  STL [R1+0xf30], R20 ;  /* 0x000f301401007387 */ /* 0x000fe80000100800 */
[----:B------:R0:W-:Y:S04]  /*15cf0*/  STL [R1+0xf2c], R5 ;  /* 0x000f2c0501007387 */ /* 0x0001e80000100800 */
[----:B------:R-:W2:Y:S01]  /*15d00*/  LDL.LU R73, [R1+0x66c] ;  /* 0x00066c0001497983 */ /* 0x000ea20000300800 */
[----:B------:R-:W-:-:S03]  /*15d10*/  IABS R24, R5 ;  /* 0x0000000500187213 */ /* 0x000fc60000000000 */
[----:B------:R-:W3:Y:S01]  /*15d20*/  LDL.LU R65, [R1+0x668] ;  /* 0x0006680001417983 */ /* 0x000ee20000300800 */
[----:B0-----:R-:W0:Y:S03]  /*15d30*/  S2R R5, SR_TID.X ;  /* 0x0000000000057919 */ /* 0x001e260000002100 */
[----:B------:R-:W3:Y:S04]  /*15d40*/  LDL.LU R67, [R1+0x664] ;  /* 0x0006640001437983 */ /* 0x000ee80000300800 */
[----:B------:R-:W3:Y:S04]  /*15d50*/  LDL.LU R48, [R1+0x660] ;  /* 0x0006600001307983 */ /* 0x000ee80000300800 */
[----:B------:R-:W4:Y:S04]  /*15d60*/  LDL.LU R59, [R1+0x65c] ;  /* 0x00065c00013b7983 */ /* 0x000f280000300800 */
[----:B------:R-:W4:Y:S01]  /*15d70*/  LDL.LU R49, [R1+0x658] ;  /* 0x0006580001317983 */ /* 0x000f220000300800 */
[----:B------:R-:W-:-:S04]  /*15d80*/  @!UP1 UIADD3 UR4, UPT, UPT, -UR4, 0x100000, URZ ;  /* 0x0010000004049890 */ /* 0x000fc8000fffe1ff */
[----:B------:R-:W-:Y:S02]  /*15d90*/  @!UP1 USHF.L.U32 UR5, UR4, 0xb, URZ ;  /* 0x0000000b04059899 */ /* 0x000fe400080006ff */
[----:B------:R-:W-:Y:S01]  /*15da0*/  @!UP1 USHF.L.U32 UR4, UR4, 0x1, URZ ;  /* 0x0000000104049899 */ /* 0x000fe200080006ff */
[----:B------:R-:W4:Y:S04]  /*15db0*/  LDL.LU R50, [R1+0x654] ;  /* 0x0006540001327983 */ /* 0x000f280000300800 */
[----:B------:R-:W4:Y:S04]  /*15dc0*/  LDL.LU R51, [R1+0x650] ;  /* 0x0006500001337983 */ /* 0x000f280000300800 */
[----:B------:R-:W4:Y:S04]  /*15dd0*/  LDL.LU R52, [R1+0x63c] ;  /* 0x00063c0001347983 */ /* 0x000f280000300800 */
[----:B------:R-:W4:Y:S04]  /*15de0*/  LDL.LU R53, [R1+0x638] ;  /* 0x0006380001357983 */ /* 0x000f280000300800 */
[----:B------:R-:W4:Y:S04]  /*15df0*/  LDL.LU R54, [R1+0x634] ;  /* 0x0006340001367983 */ /* 0x000f280000300800 */
[----:B------:R-:W4:Y:S01]  /*15e00*/  LDL.LU R63, [R1+0x630] ;  /* 0x00063000013f7983 */ /* 0x000f220000300800 */
[----:B------:R-:W-:Y:S01]  /*15e10*/  VOTEU.ALL UP1, P2 ;  /* 0x0000000000ff7886 */ /* 0x000fe20001020000 */
[----:B0-----:R-:W-:-:S02]  /*15e20*/  LOP3.LUT R5, R5, 0x7f, RZ, 0xc0, !PT ;  /* 0x0000007f05057812 */ /* 0x001fc400078ec0ff */
[----:B------:R-:W4:Y:S02]  /*15e30*/  LDL.LU R55, [R1+0x62c] ;  /* 0x00062c0001377983 */ /* 0x000f240000300800 */
[----:B------:R0:W1:Y:S02]  /*15e40*/  @!UP1 SYNCS.EXCH.64 URZ, [UR9+0x18008], UR4 ;  /* 0x0180080409ff95b2 */ /* 0x0000640008000100 */
[----:B------:R-:W4:Y:S04]  /*15e50*/  LDL.LU R61, [R1+0x628] ;  /* 0x00062800013d7983 */ /* 0x000f280000300800 */
[----:B------:R-:W4:Y:S04]  /*15e60*/  LDL.LU R69, [R1+0x624] ;  /* 0x0006240001457983 */ /* 0x000f280000300800 */
[----:B------:R-:W4:Y:S01]  /*15e70*/  LDL.LU R71, [R1+0x620] ;  /* 0x0006200001477983 */ /* 0x000f220000300800 */
[----:B------:R-:W-:Y:S01]  /*15e80*/  IABS R15, R15 ;  /* 0x0000000f000f7213 */ /* 0x000fe20000000000 */
[----:B0-----:R-:W0:Y:S01]  /*15e90*/  LDCU UR4, c[0x0][0x3b0] ;  /* 0x00007600ff0477ac */ /* 0x001e220008000800 */
[----:B------:R-:W-:-:S02]  /*15ea0*/  LOP3.LUT R80, R5, 0x10, RZ, 0x3c, !PT ;  /* 0x0000001005507812 */ /* 0x000fc400078e3cff */
[----:B------:R-:W-:Y:S01]  /*15eb0*/  PRMT R81, RZ, 0x7610, R81 ;  /* 0x00007610ff517816 */ /* 0x000fe20000000051 */
[----:B------:R-:W0:Y:S01]  /*15ec0*/  LDCU UR5, c[0x0][0x3b0] ;  /* 0x00007600ff0577ac */ /* 0x000e220008000800 */
[----:B--2---:R2:W-:Y:S04]  /*15ed0*/  STS.U8 [R5+UR9+0x10000], R73 ;  /* 0x0100004905007988 */ /* 0x0045e80008000009 */
[----:B--2---:R-:W2:Y:S04]  /*15ee0*/  LDL.LU R73, [R1+0x61c] ;  /* 0x00061c0001497983 */ /* 0x004ea80000300800 */
[----:B---3--:R3:W-:Y:S04]  /*15ef0*/  STS.U8 [R5+UR9+0x10400], R65 ;  /* 0x0104004105007988 */ /* 0x0087e80008000009 */
[----:B------:R0:W-:Y:S01]  /*15f00*/  STS.U8 [R5+UR9+0x10800], R67 ;  /* 0x0108004305007988 */ /* 0x0001e20008000009 */
[----:B------:R-:W-:-:S03]  /*15f10*/  IMAD.HI.U32 R23, R9, R15, RZ ;  /* 0x0000000f09177227 */ /* 0x000fc600078e00ff */
[----:B------:R-:W-:Y:S04]  /*15f20*/  STS.U8 [R5+UR9+0x10c00], R48 ;  /* 0x010c003005007988 */ /* 0x000fe80008000009 */
[----:B----4-:R4:W-:Y:S04]  /*15f30*/  STS.U8 [R5+UR9+0x11000], R59 ;  /* 0x0110003b05007988 */ /* 0x0109e80008000009 */
[----:B------:R-:W-:Y:S04]  /*15f40*/  STS.U8 [R5+UR9+0x11400], R49 ;  /* 0x0114003105007988 */ /* 0x000fe80008000009 */
[----:B------:R-:W-:Y:S01]  /*15f50*/  STS.U8 [R5+UR9+0x11800], R50 ;  /* 0x0118003205007988 */ /* 0x000fe20008000009 */
[----:B------:R-:W-:-:S03]  /*15f60*/  IMAD.MOV R23, RZ, RZ, -R23 ;  /* 0x000000ffff177224 */ /* 0x000fc600078e0a17 */
[----:B------:R-:W-:Y:S04]  /*15f70*/  STS.U8 [R5+UR9+0x11c00], R51 ;  /* 0x011c003305007988 */ /* 0x000fe80008000009 */
[----:B---3--:R-:W3:Y:S04]  /*15f80*/  LDL.LU R65, [R1+0x618] ;  /* 0x0006180001417983 */ /* 0x008ee80000300800 */
[----:B------:R-:W-:Y:S04]  /*15f90*/  STS.U8 [R5+UR9+0x12000], R52 ;  /* 0x0120003405007988 */ /* 0x000fe80008000009 */
[----:B------:R-:W3:Y:S04]  /*15fa0*/  LDL.LU R57, [R1+0x614] ;  /* 0x0006140001397983 */ /* 0x000ee80000300800 */
[----:B------:R-:W-:Y:S04]  /*15fb0*/  STS.U8 [R5+UR9+0x12400], R53 ;  /* 0x0124003505007988 */ /* 0x000fe80008000009 */
[----:B0-----:R-:W3:Y:S04]  /*15fc0*/  LDL.LU R67, [R1+0x610] ;  /* 0x0006100001437983 */ /* 0x001ee80000300800 */
[----:B------:R-:W-:Y:S01]  /*15fd0*/  STS.U8 [R5+UR9+0x12800], R54 ;  /* 0x0128003605007988 */ /* 0x000fe20008000009 */
[----:B------:R-:W-:-:S03]  /*15fe0*/  IMAD R15, R8, R23, R15 ;  /* 0x00000017080f7224 */ /* 0x000fc600078e020f */
[----:B----4-:R-:W4:Y:S04]  /*15ff0*/  LDL.LU R59, [R1+0x5fc] ;  /* 0x0005fc00013b7983 */ /* 0x010f280000300800 */
[----:B------:R0:W-:Y:S01]  /*16000*/  STS.U8 [R5+UR9+0x12c00], R63 ;  /* 0x012c003f05007988 */ /* 0x0001e20008000009 */
[----:B------:R-:W-:-:S03]  /*16010*/  IABS R23, R46 ;  /* 0x0000002e00177213 */ /* 0x000fc60000000000 */
[----:B------:R-:W-:Y:S04]  /*16020*/  STS.U8 [R5+UR9+0x13000], R55 ;  /* 0x0130003705007988 */ /* 0x000fe80008000009 */
[----:B0-----:R-:W4:Y:S04]  /*16030*/  LDL.LU R63, [R1+0x5f8] ;  /* 0x0005f800013f7983 */ /* 0x001f280000300800 */
[----:B------:R-:W4:Y:S04]  /*16040*/  LDL.LU R82, [R1+0x5f4] ;  /* 0x0005f40001527983 */ /* 0x000f280000300800 */
[----:B------:R-:W4:Y:S04]  /*16050*/  LDL.LU R83, [R1+0x5f0] ;  /* 0x0005f00001537983 */ /* 0x000f280000300800 */
[----:B------:R-:W4:Y:S04]  /*16060*/  LDL.LU R93, [R1+0x5ec] ;  /* 0x0005ec00015d7983 */ /* 0x000f280000300800 */
[----:B------:R-:W4:Y:S04]  /*16070*/  LDL.LU R46, [R1+0x5e8] ;  /* 0x0005e800012e7983 */ /* 0x000f280000300800 */
[----:B------:R-:W4:Y:S04]  /*16080*/  LDL.LU R47, [R1+0x5e4] ;  /* 0x0005e400012f7983 */ /* 0x000f280000300800 */
[----:B------:R-:W-:Y:S04]  /*16090*/  STS.U8 [R5+UR9+0x13400], R61 ;  /* 0x0134003d05007988 */ /* 0x000fe80008000009 */
[----:B------:R0:W-:Y:S04]  /*160a0*/  STS.U8 [R5+UR9+0x13800], R69 ;  /* 0x0138004505007988 */ /* 0x0001e80008000009 */
[----:B------:R-:W4:Y:S04]  /*160b0*/  LDL.LU R48, [R1+0x5dc] ;  /* 0x0005dc0001307983 */ /* 0x000f280000300800 */
[----:B------:R1:W-:Y:S04]  /*160c0*/  STS.U8 [R5+UR9+0x13c00], R71 ;  /* 0x013c004705007988 */ /* 0x0003e80008000009 */
[----:B0-----:R-:W4:Y:S04]  /*160d0*/  LDL.LU R69, [R1+0x5d4] ;  /* 0x0005d40001457983 */ /* 0x001f280000300800 */
[----:B------:R-:W4:Y:S04]  /*160e0*/  LDL.LU R61, [R1+0x5bc] ;  /* 0x0005bc00013d7983 */ /* 0x000f280000300800 */
[----:B-1----:R-:W4:Y:S04]  /*160f0*/  LDL.LU R71, [R1+0x5b8] ;  /* 0x0005b80001477983 */ /* 0x002f280000300800 */
[----:B--2---:R0:W-:Y:S04]  /*16100*/  STS.U8 [R80+UR9+0x10080], R73 ;  /* 0x0100804950007988 */ /* 0x0041e80008000009 */
[----:B0-----:R-:W2:Y:S04]  /*16110*/  LDL.LU R73, [R1+0x5b4] ;  /* 0x0005b40001497983 */ /* 0x001ea80000300800 */
[----:B---3--:R0:W-:Y:S04]  /*16120*/  STS.U8 [R80+UR9+0x10480], R65 ;  /* 0x0104804150007988 */ /* 0x0081e80008000009 */
[----:B------:R-:W-:Y:S04]  /*16130*/  STS.U8 [R80+UR9+0x10880], R57 ;  /* 0x0108803950007988 */ /* 0x000fe80008000009 */
[----:B0-----:R-:W3:Y:S04]  /*16140*/  LDL.LU R65, [R1+0x5ac] ;  /* 0x0005ac0001417983 */ /* 0x001ee80000300800 */
[----:B------:R0:W-:Y:S04]  /*16150*/  STS.U8 [R80+UR9+0x10c80], R67 ;  /* 0x010c804350007988 */ /* 0x0001e80008000009 */
[----:B------:R-:W3:Y:S04]  /*16160*/  LDL.LU R49, [R1+0x5a8] ;  /* 0x0005a80001317983 */ /* 0x000ee80000300800 */
[----:B----4-:R-:W-:Y:S04]  /*16170*/  STS.U8 [R80+UR9+0x11080], R59 ;  /* 0x0110803b50007988 */ /* 0x010fe80008000009 */
[----:B0-----:R-:W4:Y:S04]  /*16180*/  LDL.LU R67, [R1+0x59c] ;  /* 0x00059c0001437983 */ /* 0x001f280000300800 */
[----:B------:R-:W4:Y:S04]  /*16190*/  LDL.LU R50, [R1+0x598] ;  /* 0x0005980001327983 */ /* 0x000f280000300800 */
[----:B------:R-:W4:Y:S04]  /*161a0*/  LDL.LU R51, [R1+0x57c] ;  /* 0x00057c0001337983 */ /* 0x000f280000300800 */
[----:B------:R-:W-:Y:S04]  /*161b0*/  STS.U8 [R80+UR9+0x11480], R63 ;  /* 0x0114803f50007988 */ /* 0x000fe80008000009 */
[----:B------:R-:W-:Y:S04]  /*161c0*/  STS.U8 [R80+UR9+0x11880], R82 ;  /* 0x0118805250007988 */ /* 0x000fe80008000009 */
[----:B------:R-:W-:Y:S04]  /*161d0*/  STS.U8 [R80+UR9+0x11c80], R83 ;  /* 0x011c805350007988 */ /* 0x000fe80008000009 */
[----:B------:R-:W4:Y:S04]  /*161e0*/  LDL.LU R52, [R1+0x574] ;  /* 0x0005740001347983 */ /* 0x000f280000300800 */
[----:B------:R-:W-:Y:S04]  /*161f0*/  STS.U8 [R80+UR9+0x12080], R93 ;  /* 0x0120805d50007988 */ /* 0x000fe80008000009 */
[----:B------:R-:W4:Y:S04]  /*16200*/  LDL.LU R53, [R1+0x56c] ;  /* 0x00056c0001357983 */ /* 0x000f280000300800 */
[----:B------:R-:W-:Y:S04]  /*16210*/  STS.U8 [R80+UR9+0x12480], R46 ;  /* 0x0124802e50007988 */ /* 0x000fe80008000009 */
[----:B------:R-:W4:Y:S04]  /*16220*/  LDL.LU R54, [R1+0x564] ;  /* 0x0005640001367983 */ /* 0x000f280000300800 */
[----:B------:R-:W-:Y:S04]  /*16230*/  STS.U8 [R80+UR9+0x12880], R47 ;  /* 0x0128802f50007988 */ /* 0x000fe80008000009 */
[----:B------:R-:W4:Y:S04]  /*16240*/  LDL.LU R55, [R1+0x55c] ;  /* 0x00055c0001377983 */ /* 0x000f280000300800 */
[----:B------:R0:W-:Y:S04]  /*16250*/  STS.U8 [R80+UR9+0x12c80], R92 ;  /* 0x012c805c50007988 */ /* 0x0001e80008000009 */
[----:B------:R-:W4:Y:S04]  /*16260*/  LDL.LU R57, [R1+0x558] ;  /* 0x0005580001397983 */ /* 0x000f280000300800 */
[----:B------:R-:W-:Y:S01]  /*16270*/  STS.U8 [R80+UR9+0x13080], R48 ;  /* 0x0130803050007988 */ /* 0x000fe20008000009 */
[----:B0-----:R-:W-:-:S03]  /*16280*/  LOP3.LUT R92, R5, 0x20, RZ, 0x3c, !PT ;  /* 0x00000020055c7812 */ /* 0x001fc600078e3cff */
[----:B------:R-:W4:Y:S04]  /*16290*/  LDL.LU R59, [R1+0x53c] ;  /* 0x00053c00013b7983 */ /* 0x000f280000300800 */
[----:B------:R0:W-:Y:S04]  /*162a0*/  STS.U8 [R80+UR9+0x13480], R69 ;  /* 0x0134804550007988 */ /* 0x0001e80008000009 */
[----:B------:R-:W4:Y:S04]  /*162b0*/  LDL.LU R63, [R1+0x538] ;  /* 0x00053800013f7983 */ /* 0x000f280000300800 */
[----:B------:R-:W-:Y:S04]  /*162c0*/  STS.U8 [R80+UR9+0x13880], R61 ;  /* 0x0138803d50007988 */ /* 0x000fe80008000009 */
[----:B0-----:R-:W4:Y:S04]  /*162d0*/  LDL.LU R69, [R1+0x52c] ;  /* 0x00052c0001457983 */ /* 0x001f280000300800 */
[----:B------:R0:W-:Y:S04]  /*162e0*/  STS.U8 [R80+UR9+0x13c80], R71 ;  /* 0x013c804750007988 */ /* 0x0001e80008000009 */
[----:B0-----:R-:W4:Y:S04]  /*162f0*/  LDL.LU R71, [R1+0x524] ;  /* 0x0005240001477983 */ /* 0x001f280000300800 */
[----:B--2---:R0:W-:Y:S04]  /*16300*/  STS.U8 [R92+UR9+0x10100], R73 ;  /* 0x010100495c007988 */ /* 0x0041e80008000009 */
[----:B0-----:R-:W2:Y:S04]  /*16310*/  LDL.LU R73, [R1+0x51c] ;  /* 0x00051c0001497983 */ /* 0x001ea80000300800 */
[----:B------:R-:W2:Y:S04]  /*16320*/  LDL.LU R61, [R1+0x514] ;  /* 0x00051400013d7983 */ /* 0x000ea80000300800 */
[----:B---3--:R0:W-:Y:S04]  /*16330*/  STS.U8 [R92+UR9+0x10500], R65 ;  /* 0x010500415c007988 */ /* 0x0081e80008000009 */
[----:B------:R-:W-:Y:S04]  /*16340*/  STS.U8 [R92+UR9+0x10900], R49 ;  /* 0x010900315c007988 */ /* 0x000fe80008000009 */
[----:B0-----:R-:W3:Y:S04]  /*16350*/  LDL.LU R65, [R1+0x4fc] ;  /* 0x0004fc0001417983 */ /* 0x001ee80000300800 */
[----:B----4-:R0:W-:Y:S04]  /*16360*/  STS.U8 [R92+UR9+0x10d00], R67 ;  /* 0x010d00435c007988 */ /* 0x0101e80008000009 */
[----:B------:R-:W-:Y:S04]  /*16370*/  STS.U8 [R92+UR9+0x11100], R50 ;  /* 0x011100325c007988 */ /* 0x000fe80008000009 */
[----:B------:R-:W-:Y:S04]  /*16380*/  STS.U8 [R92+UR9+0x11500], R51 ;  /* 0x011500335c007988 */ /* 0x000fe80008000009 */
[----:B0-----:R-:W4:Y:S04]  /*16390*/  LDL.LU R67, [R1+0x4f8] ;  /* 0x0004f80001437983 */ /* 0x001f280000300800 */
[----:B------:R-:W4:Y:S04]  /*163a0*/  LDL.LU R86, [R1+0x4ec] ;  /* 0x0004ec0001567983 */ /* 0x000f280000300800 */
[----:B------:R-:W4:Y:S04]  /*163b0*/  LDL.LU R85, [R1+0x4e4] ;  /* 0x0004e40001557983 */ /* 0x000f280000300800 */
        /* <DEDUP_REMOVED lines=14> */
[----:B------:R1:W-:Y:S04]  /*164a0*/  STS.U8 [R92+UR9+0x13500], R69 ;  /* 0x013500455c007988 */ /* 0x0003e80008000009 */
[----:B0-----:R-:W4:Y:S04]  /*164b0*/  LDL.LU R63, [R1+0x4a8] ;  /* 0x0004a800013f7983 */ /* 0x001f280000300800 */
[----:B-1----:R-:W4:Y:S04]  /*164c0*/  LDL.LU R69, [R1+0x4a4] ;  /* 0x0004a40001457983 */ /* 0x002f280000300800 */
[----:B------:R0:W-:Y:S04]  /*164d0*/  STS.U8 [R92+UR9+0x13900], R71 ;  /* 0x013900475c007988 */ /* 0x0001e80008000009 */
[----:B0-----:R-:W4:Y:S04]  /*164e0*/  LDL.LU R71, [R1+0x4a0] ;  /* 0x0004a00001477983 */ /* 0x001f280000300800 */
[----:B--2---:R0:W-:Y:S04]  /*164f0*/  STS.U8 [R92+UR9+0x13d00], R73 ;  /* 0x013d00495c007988 */ /* 0x0041e80008000009 */
[----:B0-----:R-:W2:Y:S01]  /*16500*/  LDL.LU R73, [R1+0x49c] ;  /* 0x00049c0001497983 */ /* 0x001ea20000300800 */
[----:B------:R-:W-:-:S03]  /*16510*/  LOP3.LUT R46, R5, 0x30, RZ, 0x3c, !PT ;  /* 0x00000030052e7812 */ /* 0x000fc600078e3cff */
[----:B------:R-:W2:Y:S04]  /*16520*/  LDL.LU R48, [R1+0x498] ;  /* 0x0004980001307983 */ /* 0x000ea80000300800 */
[----:B------:R-:W-:Y:S04]  /*16530*/  STS.U8 [R46+UR9+0x10180], R61 ;  /* 0x0101803d2e007988 */ /* 0x000fe80008000009 */
[----:B---3--:R0:W-:Y:S04]  /*16540*/  STS.U8 [R46+UR9+0x10580], R65 ;  /* 0x010580412e007988 */ /* 0x0081e80008000009 */
[----:B0-----:R-:W3:Y:S04]  /*16550*/  LDL.LU R65, [R1+0x494] ;  /* 0x0004940001417983 */ /* 0x001ee80000300800 */
[----:B------:R-:W3:Y:S04]  /*16560*/  LDL.LU R50, [R1+0x490] ;  /* 0x0004900001327983 */ /* 0x000ee80000300800 */
[----:B----4-:R0:W-:Y:S04]  /*16570*/  STS.U8 [R46+UR9+0x10980], R67 ;  /* 0x010980432e007988 */ /* 0x0101e80008000009 */
        /* <DEDUP_REMOVED lines=18> */
[----:B0-----:R-:W4:Y:S04]  /*166a0*/  LDL.LU R67, [R1+0x45c] ;  /* 0x00045c0001437983 */ /* 0x001f280000300800 */
[----:B------:R0:W-:Y:S04]  /*166b0*/  STS.U8 [R46+UR9+0x13580], R69 ;  /* 0x013580452e007988 */ /* 0x0001e80008000009 */
[----:B0-----:R-:W4:Y:S04]  /*166c0*/  LDL.LU R69, [R1+0x458] ;  /* 0x0004580001457983 */ /* 0x001f280000300800 */
[----:B------:R0:W-:Y:S04]  /*166d0*/  STS.U8 [R46+UR9+0x13980], R71 ;  /* 0x013980472e007988 */ /* 0x0001e80008000009 */
[----:B0-----:R-:W4:Y:S04]  /*166e0*/  LDL.LU R71, [R1+0x454] ;  /* 0x0004540001477983 */ /* 0x001f280000300800 */
[----:B------:R-:W4:Y:S04]  /*166f0*/  LDL.LU R63, [R1+0x450] ;  /* 0x00045000013f7983 */ /* 0x000f280000300800 */
[----:B--2---:R0:W-:Y:S04]  /*16700*/  STS.U8 [R46+UR9+0x13d80], R73 ;  /* 0x013d80492e007988 */ /* 0x0041e80008000009 */
[----:B0-----:R-:W2:Y:S01]  /*16710*/  LDL.LU R73, [R1+0x43c] ;  /* 0x00043c0001497983 */ /* 0x001ea20000300800 */
[----:B------:R-:W-:-:S05]  /*16720*/  LOP3.LUT R49, R5, 0x40, RZ, 0x3c, !PT ;  /* 0x0000004005317812 */ /* 0x000fca00078e3cff */
[----:B------:R-:W-:Y:S04]  /*16730*/  STS.U8 [R49+UR9+0x10200], R48 ;  /* 0x0102003031007988 */ /* 0x000fe80008000009 */
[----:B---3--:R0:W-:Y:S04]  /*16740*/  STS.U8 [R49+UR9+0x10600], R65 ;  /* 0x0106004131007988 */ /* 0x0081e80008000009 */
[----:B------:R-:W-:Y:S04]  /*16750*/  STS.U8 [R49+UR9+0x10a00], R50 ;  /* 0x010a003231007988 */ /* 0x000fe80008000009 */
[----:B0-----:R-:W3:Y:S04]  /*16760*/  LDL.LU R65, [R1+0x438] ;  /* 0x0004380001417983 */ /* 0x001ee80000300800 */
[----:B------:R-:W3:Y:S04]  /*16770*/  LDL.LU R87, [R1+0x434] ;  /* 0x0004340001577983 */ /* 0x000ee80000300800 */
[----:B------:R-:W3:Y:S04]  /*16780*/  LDL.LU R86, [R1+0x430] ;  /* 0x0004300001567983 */ /* 0x000ee80000300800 */
[----:B----4-:R-:W-:Y:S04]  /*16790*/  STS.U8 [R49+UR9+0x10e00], R51 ;  /* 0x010e003331007988 */ /* 0x010fe80008000009 */
        /* <DEDUP_REMOVED lines=16> */
[----:B0-----:R-:W4:Y:S04]  /*168a0*/  LDL.LU R67, [R1+0x3f4] ;  /* 0x0003f40001437983 */ /* 0x001f280000300800 */
[----:B------:R0:W-:Y:S04]  /*168b0*/  STS.U8 [R49+UR9+0x13200], R69 ;  /* 0x0132004531007988 */ /* 0x0001e80008000009 */
[----:B0-----:R-:W4:Y:S04]  /*168c0*/  LDL.LU R69, [R1+0x3f0] ;  /* 0x0003f00001457983 */ /* 0x001f280000300800 */
[----:B------:R0:W-:Y:S04]  /*168d0*/  STS.U8 [R49+UR9+0x13600], R71 ;  /* 0x0136004731007988 */ /* 0x0001e80008000009 */
[----:B------:R-:W-:Y:S04]  /*168e0*/  STS.U8 [R49+UR9+0x13a00], R63 ;  /* 0x013a003f31007988 */ /* 0x000fe80008000009 */
[----:B0-----:R-:W4:Y:S04]  /*168f0*/  LDL.LU R71, [R1+0x3ec] ;  /* 0x0003ec0001477983 */ /* 0x001f280000300800 */
[----:B--2---:R0:W-:Y:S04]  /*16900*/  STS.U8 [R49+UR9+0x13e00], R73 ;  /* 0x013e004931007988 */ /* 0x0041e80008000009 */
[----:B0-----:R-:W2:Y:S04]  /*16910*/  LDL.LU R49, [R1+0x3e8] ;  /* 0x0003e80001317983 */ /* 0x001ea80000300800 */
[----:B------:R-:W2:Y:S01]  /*16920*/  LDL.LU R73, [R1+0x3e4] ;  /* 0x0003e40001497983 */ /* 0x000ea20000300800 */
[----:B------:R-:W-:-:S03]  /*16930*/  LOP3.LUT R46, R5, 0x50, RZ, 0x3c, !PT ;  /* 0x00000050052e7812 */ /* 0x000fc600078e3cff */
[----:B------:R-:W2:Y:S04]  /*16940*/  LDL.LU R50, [R1+0x3e0] ;  /* 0x0003e00001327983 */ /* 0x000ea80000300800 */
[----:B------:R-:W2:Y:S04]  /*16950*/  LDL.LU R51, [R1+0x3dc] ;  /* 0x0003dc0001337983 */ /* 0x000ea80000300800 */
[----:B------:R-:W2:Y:S04]  /*16960*/  LDL.LU R52, [R1+0x3d8] ;  /* 0x0003d80001347983 */ /* 0x000ea80000300800 */
[----:B------:R-:W2:Y:S04]  /*16970*/  LDL.LU R53, [R1+0x3bc] ;  /* 0x0003bc0001357983 */ /* 0x000ea80000300800 */
[----:B------:R-:W2:Y:S04]  /*16980*/  LDL.LU R54, [R1+0x3b8] ;  /* 0x0003b80001367983 */ /* 0x000ea80000300800 */
[----:B---3--:R0:W-:Y:S04]  /*16990*/  STS.U8 [R46+UR9+0x10280], R65 ;  /* 0x010280412e007988 */ /* 0x0081e80008000009 */
[----:B------:R-:W-:Y:S04]  /*169a0*/  STS.U8 [R46+UR9+0x10680], R87 ;  /* 0x010680572e007988 */ /* 0x000fe80008000009 */
[----:B------:R-:W-:Y:S04]  /*169b0*/  STS.U8 [R46+UR9+0x10a80], R86 ;  /* 0x010a80562e007988 */ /* 0x000fe80008000009 */
[----:B------:R-:W3:Y:S04]  /*169c0*/  LDL.LU R55, [R1+0x3b4] ;  /* 0x0003b40001377983 */ /* 0x000ee80000300800 */
[----:B----4-:R-:W-:Y:S04]  /*169d0*/  STS.U8 [R46+UR9+0x10e80], R85 ;  /* 0x010e80552e007988 */ /* 0x010fe80008000009 */
[----:B------:R-:W4:Y:S04]  /*169e0*/  LDL.LU R57, [R1+0x3b0] ;  /* 0x0003b00001397983 */ /* 0x000f280000300800 */
[----:B------:R-:W-:Y:S04]  /*169f0*/  STS.U8 [R46+UR9+0x11280], R84 ;  /* 0x011280542e007988 */ /* 0x000fe80008000009 */
[----:B------:R-:W3:Y:S04]  /*16a00*/  LDL.LU R59, [R1+0x3ac] ;  /* 0x0003ac00013b7983 */ /* 0x000ee80000300800 */
[----:B------:R-:W-:Y:S04]  /*16a10*/  STS.U8 [R46+UR9+0x11680], R91 ;  /* 0x0116805b2e007988 */ /* 0x000fe80008000009 */
[----:B------:R-:W3:Y:S04]  /*16a20*/  LDL.LU R61, [R1+0x3a8] ;  /* 0x0003a800013d7983 */ /* 0x000ee80000300800 */
[----:B------:R-:W-:Y:S04]  /*16a30*/  STS.U8 [R46+UR9+0x11a80], R82 ;  /* 0x011a80522e007988 */ /* 0x000fe80008000009 */
[----:B------:R-:W3:Y:S04]  /*16a40*/  LDL.LU R63, [R1+0x3a4] ;  /* 0x0003a400013f7983 */ /* 0x000ee80000300800 */
[----:B------:R-:W-:Y:S04]  /*16a50*/  STS.U8 [R46+UR9+0x11e80], R83 ;  /* 0x011e80532e007988 */ /* 0x000fe80008000009 */
[----:B0-----:R-:W3:Y:S04]  /*16a60*/  LDL.LU R65, [R1+0x3a0] ;  /* 0x0003a00001417983 */ /* 0x001ee80000300800 */
[----:B------:R-:W-:Y:S04]  /*16a70*/  STS.U8 [R46+UR9+0x12280], R93 ;  /* 0x0122805d2e007988 */ /* 0x000fe80008000009 */
[----:B------:R-:W-:Y:S04]  /*16a80*/  STS.U8 [R46+UR9+0x12680], R47 ;  /* 0x0126802f2e007988 */ /* 0x000fe80008000009 */
[----:B------:R-:W-:Y:S04]  /*16a90*/  STS.U8 [R46+UR9+0x12a80], R48 ;  /* 0x012a80302e007988 */ /* 0x000fe80008000009 */
[----:B------:R0:W-:Y:S04]  /*16aa0*/  STS.U8 [R46+UR9+0x12e80], R67 ;  /* 0x012e80432e007988 */ /* 0x0001e80008000009 */
[----:B0-----:R-:W4:Y:S04]  /*16ab0*/  LDL.LU R67, [R1+0x39c] ;  /* 0x00039c0001437983 */ /* 0x001f280000300800 */
[----:B------:R0:W-:Y:S04]  /*16ac0*/  STS.U8 [R46+UR9+0x13280], R69 ;  /* 0x013280452e007988 */ /* 0x0001e80008000009 */
[----:B0-----:R-:W4:Y:S04]  /*16ad0*/  LDL.LU R69, [R1+0x398] ;  /* 0x0003980001457983 */ /* 0x001f280000300800 */
[----:B------:R0:W-:Y:S04]  /*16ae0*/  STS.U8 [R46+UR9+0x13680], R71 ;  /* 0x013680472e007988 */ /* 0x0001e80008000009 */
[----:B0-----:R-:W4:Y:S04]  /*16af0*/  LDL.LU R71, [R1+0x37c] ;  /* 0x00037c0001477983 */ /* 0x001f280000300800 */
[----:B--2---:R-:W-:Y:S04]  /*16b00*/  STS.U8 [R46+UR9+0x13a80], R49 ;  /* 0x013a80312e007988 */ /* 0x004fe80008000009 */
[----:B------:R0:W-:Y:S04]  /*16b10*/  STS.U8 [R46+UR9+0x13e80], R73 ;  /* 0x013e80492e007988 */ /* 0x0001e80008000009 */
[----:B0-----:R-:W2:Y:S04]  /*16b20*/  LDL.LU R73, [R1+0x378] ;  /* 0x0003780001497983 */ /* 0x001ea80000300800 */
[----:B------:R-:W2:Y:S04]  /*16b30*/  LDL.LU R86, [R1+0x374] ;  /* 0x0003740001567983 */ /* 0x000ea80000300800 */
[----:B------:R-:W2:Y:S01]  /*16b40*/  LDL.LU R85, [R1+0x370] ;  /* 0x0003700001557983 */ /* 0x000ea20000300800 */
[----:B------:R-:W-:-:S03]  /*16b50*/  LOP3.LUT R87, R5, 0x60, RZ, 0x3c, !PT ;  /* 0x0000006005577812 */ /* 0x000fc600078e3cff */
[----:B------:R-:W2:Y:S04]  /*16b60*/  LDL.LU R84, [R1+0x36c] ;  /* 0x00036c0001547983 */ /* 0x000ea80000300800 */
[----:B------:R-:W2:Y:S04]  /*16b70*/  LDL.LU R91, [R1+0x368] ;  /* 0x00036800015b7983 */ /* 0x000ea80000300800 */
[----:B------:R-:W2:Y:S04]  /*16b80*/  LDL.LU R82, [R1+0x364] ;  /* 0x0003640001527983 */ /* 0x000ea80000300800 */
[----:B------:R-:W2:Y:S04]  /*16b90*/  LDL.LU R83, [R1+0x360] ;  /* 0x0003600001537983 */ /* 0x000ea80000300800 */
[----:B------:R-:W2:Y:S04]  /*16ba0*/  LDL.LU R93, [R1+0x35c] ;  /* 0x00035c00015d7983 */ /* 0x000ea80000300800 */
[----:B------:R-:W2:Y:S04]  /*16bb0*/  LDL.LU R46, [R1+0x358] ;  /* 0x00035800012e7983 */ /* 0x000ea80000300800 */
[----:B------:R-:W2:Y:S04]  /*16bc0*/  LDL.LU R47, [R1+0x33c] ;  /* 0x00033c00012f7983 */ /* 0x000ea80000300800 */
[----:B------:R-:W2:Y:S04]  /*16bd0*/  LDL.LU R48, [R1+0x338] ;  /* 0x0003380001307983 */ /* 0x000ea80000300800 */
[----:B------:R0:W-:Y:S04]  /*16be0*/  STS.U8 [R87+UR9+0x10300], R50 ;  /* 0x0103003257007988 */ /* 0x0001e80008000009 */
[----:B------:R-:W2:Y:S04]  /*16bf0*/  LDL.LU R49, [R1+0x334] ;  /* 0x0003340001317983 */ /* 0x000ea80000300800 */
[----:B------:R1:W-:Y:S04]  /*16c00*/  STS.U8 [R87+UR9+0x10700], R51 ;  /* 0x0107003357007988 */ /* 0x0003e80008000009 */
[----:B0-----:R-:W2:Y:S04]  /*16c10*/  LDL.LU R50, [R1+0x330] ;  /* 0x0003300001327983 */ /* 0x001ea80000300800 */
[----:B-1----:R-:W2:Y:S04]  /*16c20*/  LDL.LU R51, [R1+0x32c] ;  /* 0x00032c0001337983 */ /* 0x002ea80000300800 */
[----:B------:R-:W-:Y:S04]  /*16c30*/  STS.U8 [R87+UR9+0x10b00], R52 ;  /* 0x010b003457007988 */ /* 0x000fe80008000009 */
[----:B------:R0:W-:Y:S04]  /*16c40*/  STS.U8 [R87+UR9+0x10f00], R53 ;  /* 0x010f003557007988 */ /* 0x0001e80008000009 */
[----:B------:R1:W-:Y:S04]  /*16c50*/  STS.U8 [R87+UR9+0x11300], R54 ;  /* 0x0113003657007988 */ /* 0x0003e80008000009 */
[----:B---3--:R3:W-:Y:S04]  /*16c60*/  STS.U8 [R87+UR9+0x11700], R55 ;  /* 0x0117003757007988 */ /* 0x0087e80008000009 */
[----:B0-----:R-:W2:Y:S04]  /*16c70*/  LDL.LU R53, [R1+0x328] ;  /* 0x0003280001357983 */ /* 0x001ea80000300800 */
[----:B------:R-:W2:Y:S04]  /*16c80*/  LDL.LU R79, [R1+0x300] ;  /* 0x00030000014f7983 */ /* 0x000ea80000300800 */
[----:B-1----:R-:W2:Y:S04]  /*16c90*/  LDL.LU R54, [R1+0x2f8] ;  /* 0x0002f80001367983 */ /* 0x002ea80000300800 */
[----:B----4-:R0:W-:Y:S04]  /*16ca0*/  STS.U8 [R87+UR9+0x11b00], R57 ;  /* 0x011b003957007988 */ /* 0x0101e80008000009 */
[----:B---3--:R-:W3:Y:S04]  /*16cb0*/  LDL.LU R55, [R1+0x2d8] ;  /* 0x0002d80001377983 */ /* 0x008ee80000300800 */
[----:B------:R1:W-:Y:S04]  /*16cc0*/  STS.U8 [R87+UR9+0x11f00], R59 ;  /* 0x011f003b57007988 */ /* 0x0003e80008000009 */
[----:B0-----:R-:W4:Y:S04]  /*16cd0*/  LDL.LU R57, [R1+0x2d0] ;  /* 0x0002d00001397983 */ /* 0x001f280000300800 */
[----:B------:R0:W-:Y:S04]  /*16ce0*/  STS.U8 [R87+UR9+0x12300], R61 ;  /* 0x0123003d57007988 */ /* 0x0001e80008000009 */
[----:B-1----:R-:W3:Y:S04]  /*16cf0*/  LDL.LU R59, [R1+0x2c8] ;  /* 0x0002c800013b7983 */ /* 0x002ee80000300800 */
[----:B------:R1:W-:Y:S04]  /*16d00*/  STS.U8 [R87+UR9+0x12700], R63 ;  /* 0x0127003f57007988 */ /* 0x0003e80008000009 */
[----:B0-----:R-:W3:Y:S04]  /*16d10*/  LDL.LU R61, [R1+0x2c0] ;  /* 0x0002c000013d7983 */ /* 0x001ee80000300800 */
        /* <DEDUP_REMOVED lines=8> */
[----:B-1----:R-:W3:Y:S04]  /*16da0*/  LDL.LU R71, [R1+0x280] ;  /* 0x0002800001477983 */ /* 0x002ee80000300800 */
[----:B--2---:R0:W-:Y:S04]  /*16db0*/  STS.U8 [R87+UR9+0x13b00], R73 ;  /* 0x013b004957007988 */ /* 0x0041e80008000009 */
[----:B0-----:R-:W2:Y:S01]  /*16dc0*/  LDL.LU R73, [R1+0x278] ;  /* 0x0002780001497983 */ /* 0x001ea20000300800 */
[----:B------:R-:W-:-:S03]  /*16dd0*/  LOP3.LUT R52, R5, 0x70, RZ, 0x3c, !PT ;  /* 0x0000007005347812 */ /* 0x000fc600078e3cff */
[----:B------:R0:W-:Y:S04]  /*16de0*/  STS.U8 [R87+UR9+0x13f00], R86 ;  /* 0x013f005657007988 */ /* 0x0001e80008000009 */
[----:B------:R1:W-:Y:S04]  /*16df0*/  STS.U8 [R52+UR9+0x10380], R85 ;  /* 0x0103805534007988 */ /* 0x0003e80008000009 */
[----:B------:R1:W-:Y:S04]  /*16e00*/  STS.U8 [R52+UR9+0x10780], R84 ;  /* 0x0107805434007988 */ /* 0x0003e80008000009 */
[----:B0-----:R-:W2:Y:S04]  /*16e10*/  LDL.LU R87, [R1+0x14ec] ;  /* 0x0014ec0001577983 */ /* 0x001ea80000300800 */
[----:B------:R0:W-:Y:S04]  /*16e20*/  STS.U8 [R52+UR9+0x10b80], R91 ;  /* 0x010b805b34007988 */ /* 0x0001e80008000009 */
[----:B------:R-:W2:Y:S04]  /*16e30*/  LDL.LU R86, [R1+0x14e8] ;  /* 0x0014e80001567983 */ /* 0x000ea80000300800 */
[----:B------:R0:W-:Y:S04]  /*16e40*/  STS.U8 [R52+UR9+0x10f80], R82 ;  /* 0x010f805234007988 */ /* 0x0001e80008000009 */
[----:B-1----:R-:W2:Y:S04]  /*16e50*/  LDL.LU R85, [R1+0x14e4] ;  /* 0x0014e40001557983 */ /* 0x002ea80000300800 */
[----:B------:R1:W-:Y:S04]  /*16e60*/  STS.U8 [R52+UR9+0x11380], R83 ;  /* 0x0113805334007988 */ /* 0x0003e80008000009 */
[----:B------:R-:W2:Y:S04]  /*16e70*/  LDL.LU R84, [R1+0x14e0] ;  /* 0x0014e00001547983 */ /* 0x000ea80000300800 */
        /* <DEDUP_REMOVED lines=14> */
[----:B------:R-:W-:Y:S04]  /*16f60*/  STS.U8 [R52+UR9+0x13380], R45 ;  /* 0x0133802d34007988 */ /* 0x000fe80008000009 */
[----:B------:R-:W2:Y:S04]  /*16f70*/  LDL.LU R49, [R1+0x14c0] ;  /* 0x0014c00001317983 */ /* 0x000ea80000300800 */
[----:B------:R-:W-:Y:S04]  /*16f80*/  STS.U8 [R52+UR9+0x13780], R39 ;  /* 0x0137802734007988 */ /* 0x000fe80008000009 */
[----:B0-----:R-:W2:Y:S04]  /*16f90*/  LDL.LU R50, [R1+0x14bc] ;  /* 0x0014bc0001327983 */ /* 0x001ea80000300800 */
[----:B------:R-:W-:Y:S04]  /*16fa0*/  STS.U8 [R52+UR9+0x13b80], R37 ;  /* 0x013b802534007988 */ /* 0x000fe80008000009 */
[----:B------:R-:W2:Y:S04]  /*16fb0*/  LDL.LU R51, [R1+0x14b8] ;  /* 0x0014b80001337983 */ /* 0x000ea80000300800 */
[----:B------:R0:W-:Y:S04]  /*16fc0*/  STS.U8 [R52+UR9+0x13f80], R34 ;  /* 0x013f802234007988 */ /* 0x0001e80008000009 */
[----:B------:R1:W-:Y:S04]  /*16fd0*/  STS.U8 [R5+UR9], R53 ;  /* 0x0000003505007988 */ /* 0x0003e80008000009 */
[----:B------:R4:W-:Y:S04]  /*16fe0*/  STS.U8 [R5+UR9+0x400], R79 ;  /* 0x0004004f05007988 */ /* 0x0009e80008000009 */
[----:B0-----:R-:W2:Y:S04]  /*16ff0*/  LDL.LU R52, [R1+0x14b4] ;  /* 0x0014b40001347983 */ /* 0x001ea80000300800 */
[----:B-1----:R-:W2:Y:S04]  /*17000*/  LDL.LU R53, [R1+0x14b0] ;  /* 0x0014b00001357983 */ /* 0x002ea80000300800 */
[----:B----4-:R-:W4:Y:S04]  /*17010*/  LDL.LU R79, [R1+0x324] ;  /* 0x00032400014f7983 */ /* 0x010f280000300800 */
[----:B------:R0:W-:Y:S04]  /*17020*/  STS.U8 [R5+UR9+0x800], R54 ;  /* 0x0008003605007988 */ /* 0x0001e80008000009 */
[----:B---3--:R1:W-:Y:S04]  /*17030*/  STS.U8 [R5+UR9+0xc00], R55 ;  /* 0x000c003705007988 */ /* 0x0083e80008000009 */
[----:B------:R3:W-:Y:S04]  /*17040*/  STS.U8 [R5+UR9+0x1000], R57 ;  /* 0x0010003905007988 */ /* 0x0007e80008000009 */
[----:B0-----:R-:W4:Y:S04]  /*17050*/  LDL.LU R54, [R1+0x14ac] ;  /* 0x0014ac0001367983 */ /* 0x001f280000300800 */
[----:B-1----:R-:W4:Y:S04]  /*17060*/  LDL.LU R55, [R1+0x14a8] ;  /* 0x0014a80001377983 */ /* 0x002f280000300800 */
[----:B---3--:R-:W3:Y:S04]  /*17070*/  LDL.LU R57, [R1+0x14a4] ;  /* 0x0014a40001397983 */ /* 0x008ee80000300800 */
[----:B------:R0:W-:Y:S04]  /*17080*/  STS.U8 [R5+UR9+0x1400], R59 ;  /* 0x0014003b05007988 */ /* 0x0001e80008000009 */
[----:B------:R1:W-:Y:S04]  /*17090*/  STS.U8 [R5+UR9+0x1800], R61 ;  /* 0x0018003d05007988 */ /* 0x0003e80008000009 */
[----:B------:R1:W-:Y:S04]  /*170a0*/  STS.U8 [R5+UR9+0x1c00], R63 ;  /* 0x001c003f05007988 */ /* 0x0003e80008000009 */
[----:B0-----:R-:W3:Y:S04]  /*170b0*/  LDL.LU R59, [R1+0x14a0] ;  /* 0x0014a000013b7983 */ /* 0x001ee80000300800 */
[----:B-1----:R-:W3:Y:S04]  /*170c0*/  LDL.LU R61, [R1+0x149c] ;  /* 0x00149c00013d7983 */ /* 0x002ee80000300800 */
[----:B------:R-:W3:Y:S04]  /*170d0*/  LDL.LU R63, [R1+0x1498] ;  /* 0x00149800013f7983 */ /* 0x000ee80000300800 */
[----:B------:R0:W-:Y:S04]  /*170e0*/  STS.U8 [R5+UR9+0x2000], R65 ;  /* 0x0020004105007988 */ /* 0x0001e80008000009 */
[----:B------:R1:W-:Y:S04]  /*170f0*/  STS.U8 [R5+UR9+0x2400], R67 ;  /* 0x0024004305007988 */ /* 0x0003e80008000009 */
[----:B------:R1:W-:Y:S04]  /*17100*/  STS.U8 [R5+UR9+0x2800], R69 ;  /* 0x0028004505007988 */ /* 0x0003e80008000009 */
[----:B0-----:R-:W3:Y:S04]  /*17110*/  LDL.LU R65, [R1+0x1494] ;  /* 0x0014940001417983 */ /* 0x001ee80000300800 */
[----:B-1----:R-:W3:Y:S04]  /*17120*/  LDL.LU R67, [R1+0x1490] ;  /* 0x0014900001437983 */ /* 0x002ee80000300800 */
[----:B------:R-:W3:Y:S04]  /*17130*/  LDL.LU R69, [R1+0x148c] ;  /* 0x00148c0001457983 */ /* 0x000ee80000300800 */
[----:B------:R0:W-:Y:S04]  /*17140*/  STS.U8 [R5+UR9+0x2c00], R71 ;  /* 0x002c004705007988 */ /* 0x0001e80008000009 */
[----:B0-----:R-:W3:Y:S04]  /*17150*/  LDL.LU R71, [R1+0x1488] ;  /* 0x0014880001477983 */ /* 0x001ee80000300800 */
[----:B--2---:R0:W-:Y:S04]  /*17160*/  STS.U8 [R5+UR9+0x3000], R73 ;  /* 0x0030004905007988 */ /* 0x0041e80008000009 */
[----:B0-----:R-:W2:Y:S04]  /*17170*/  LDL.LU R73, [R1+0x1484] ;  /* 0x0014840001497983 */ /* 0x001ea80000300800 */
[----:B--2---:R-:W-:Y:S04]  /*17180*/  STS.U8 [R5+UR9+0x3400], R73 ;  /* 0x0034004905007988 */ /* 0x004fe80008000009 */
[----:B---3--:R-:W-:Y:S04]  /*17190*/  STS.U8 [R5+UR9+0x3800], R71 ;  /* 0x0038004705007988 */ /* 0x008fe80008000009 */
[----:B------:R-:W-:Y:S04]  /*171a0*/  STS.U8 [R5+UR9+0x3c00], R69 ;  /* 0x003c004505007988 */ /* 0x000fe80008000009 */
[----:B------:R-:W-:Y:S04]  /*171b0*/  STS.U8 [R5+UR9+0x4000], R67 ;  /* 0x0040004305007988 */ /* 0x000fe80008000009 */
[----:B------:R-:W-:Y:S04]  /*171c0*/  STS.U8 [R5+UR9+0x4400], R65 ;  /* 0x0044004105007988 */ /* 0x000fe80008000009 */
[----:B------:R-:W-:Y:S04]  /*171d0*/  STS.U8 [R5+UR9+0x4800], R63 ;  /* 0x0048003f05007988 */ /* 0x000fe80008000009 */
[----:B------:R-:W-:Y:S04]  /*171e0*/  STS.U8 [R5+UR9+0x4c00], R61 ;  /* 0x004c003d05007988 */ /* 0x000fe80008000009 */
[----:B------:R-:W-:Y:S04]  /*171f0*/  STS.U8 [R5+UR9+0x5000], R59 ;  /* 0x0050003b05007988 */ /* 0x000fe80008000009 */
[----:B------:R-:W-:Y:S04]  /*17200*/  STS.U8 [R5+UR9+0x5400], R57 ;  /* 0x0054003905007988 */ /* 0x000fe80008000009 */
[----:B----4-:R-:W-:Y:S04]  /*17210*/  STS.U8 [R5+UR9+0x5800], R55 ;  /* 0x0058003705007988 */ /* 0x010fe80008000009 */
[----:B------:R-:W-:Y:S04]  /*17220*/  STS.U8 [R5+UR9+0x5c00], R54 ;  /* 0x005c003605007988 */ /* 0x000fe80008000009 */
[----:B------:R-:W-:Y:S04]  /*17230*/  STS.U8 [R5+UR9+0x6000], R53 ;  /* 0x0060003505007988 */ /* 0x000fe80008000009 */
[----:B------:R-:W-:Y:S04]  /*17240*/  STS.U8 [R5+UR9+0x6400], R52 ;  /* 0x0064003405007988 */ /* 0x000fe80008000009 */
[----:B------:R-:W-:Y:S04]  /*17250*/  STS.U8 [R5+UR9+0x6800], R51 ;  /* 0x0068003305007988 */ /* 0x000fe80008000009 */
[----:B------:R-:W-:Y:S04]  /*17260*/  STS.U8 [R5+UR9+0x6c00], R50 ;  /* 0x006c003205007988 */ /* 0x000fe80008000009 */
[----:B------:R-:W-:Y:S04]  /*17270*/  STS.U8 [R5+UR9+0x7000], R49 ;  /* 0x0070003105007988 */ /* 0x000fe80008000009 */
[----:B------:R-:W-:Y:S04]  /*17280*/  STS.U8 [R5+UR9+0x7400], R48 ;  /* 0x0074003005007988 */ /* 0x000fe80008000009 */
[----:B------:R-:W-:Y:S04]  /*17290*/  STS.U8 [R5+UR9+0x7800], R47 ;  /* 0x0078002f05007988 */ /* 0x000fe80008000009 */
[----:B------:R0:W-:Y:S04]  /*172a0*/  STS.U8 [R5+UR9+0x7c00], R46 ;  /* 0x007c002e05007988 */ /* 0x0001e80008000009 */
[----:B0-----:R-:W2:Y:S04]  /*172b0*/  LDL.LU R5, [R1+0x1480] ;  /* 0x0014800001057983 */ /* 0x001ea80000300800 */
[----:B------:R-:W-:Y:S04]  /*172c0*/  STS.U8 [R80+UR9+0x80], R79 ;  /* 0x0000804f50007988 */ /* 0x000fe80008000009 */
[----:B--2---:R0:W-:Y:S04]  /*172d0*/  STS.U8 [R80+UR9+0x480], R5 ;  /* 0x0004800550007988 */ /* 0x0041e80008000009 */
[----:B------:R1:W-:Y:S04]  /*172e0*/  STS.U8 [R80+UR9+0x880], R93 ;  /* 0x0008805d50007988 */ /* 0x0003e80008000009 */
[----:B------:R2:W-:Y:S04]  /*172f0*/  STS.U8 [R80+UR9+0xc80], R83 ;  /* 0x000c805350007988 */ /* 0x0005e80008000009 */
[----:B0-----:R-:W3:Y:S04]  /*17300*/  LDL.LU R5, [R1+0x147c] ;  /* 0x00147c0001057983 */ /* 0x001ee80000300800 */
[----:B-1----:R-:W4:Y:S04]  /*17310*/  LDL.LU R93, [R1+0x1478] ;  /* 0x00147800015d7983 */ /* 0x002f280000300800 */
[----:B--2---:R-:W2:Y:S04]  /*17320*/  LDL.LU R83, [R1+0x1474] ;  /* 0x0014740001537983 */ /* 0x004ea80000300800 */
[----:B------:R0:W-:Y:S04]  /*17330*/  STS.U8 [R80+UR9+0x1080], R82 ;  /* 0x0010805250007988 */ /* 0x0001e80008000009 */
[----:B------:R1:W-:Y:S04]  /*17340*/  STS.U8 [R80+UR9+0x1480], R91 ;  /* 0x0014805b50007988 */ /* 0x0003e80008000009 */
[----:B0-----:R-:W2:Y:S04]  /*17350*/  LDL.LU R82, [R1+0x1470] ;  /* 0x0014700001527983 */ /* 0x001ea80000300800 */
[----:B-1----:R-:W2:Y:S04]  /*17360*/  LDL R91, [R1+0xf6c] ;  /* 0x000f6c00015b7983 */ /* 0x002ea80000100800 */
[----:B------:R0:W-:Y:S04]  /*17370*/  STS.U8 [R80+UR9+0x1880], R84 ;  /* 0x0018805450007988 */ /* 0x0001e80008000009 */
[----:B------:R1:W-:Y:S04]  /*17380*/  STS.U8 [R80+UR9+0x1c80], R85 ;  /* 0x001c805550007988 */ /* 0x0003e80008000009 */
[----:B------:R1:W-:Y:S04]  /*17390*/  STS.U8 [R80+UR9+0x2080], R86 ;  /* 0x0020805650007988 */ /* 0x0003e80008000009 */
[----:B0-----:R-:W3:Y:S04]  /*173a0*/  LDL.LU R84, [R1+0x146c] ;  /* 0x00146c0001547983 */ /* 0x001ee80000300800 */
[----:B------:R0:W-:Y:S04]  /*173b0*/  STS.U8 [R80+UR9+0x2480], R87 ;  /* 0x0024805750007988 */ /* 0x0001e80008000009 */
[----:B------:R0:W-:Y:S04]  /*173c0*/  STS.U8 [R80+UR9+0x2880], R88 ;  /* 0x0028805850007988 */ /* 0x0001e80008000009 */
[----:B------:R0:W-:Y:S04]  /*173d0*/  STS.U8 [R80+UR9+0x2c80], R89 ;  /* 0x002c805950007988 */ /* 0x0001e80008000009 */
[----:B------:R0:W-:Y:S04]  /*173e0*/  STS.U8 [R80+UR9+0x3080], R90 ;  /* 0x0030805a50007988 */ /* 0x0001e80008000009 */
[----:B------:R-:W-:Y:S04]  /*173f0*/  STS.U8 [R80+UR9+0x3480], R72 ;  /* 0x0034804850007988 */ /* 0x000fe80008000009 */
[----:B------:R-:W-:Y:S04]  /*17400*/  STS.U8 [R80+UR9+0x3880], R70 ;  /* 0x0038804650007988 */ /* 0x000fe80008000009 */
[----:B------:R-:W-:Y:S04]  /*17410*/  STS.U8 [R80+UR9+0x3c80], R68 ;  /* 0x003c804450007988 */ /* 0x000fe80008000009 */
[----:B------:R-:W-:Y:S04]  /*17420*/  STS.U8 [R80+UR9+0x4080], R66 ;  /* 0x0040804250007988 */ /* 0x000fe80008000009 */
[----:B------:R-:W-:Y:S04]  /*17430*/  STS.U8 [R80+UR9+0x4480], R64 ;  /* 0x0044804050007988 */ /* 0x000fe80008000009 */
[----:B-1----:R-:W4:Y:S04]  /*17440*/  LDL.LU R85, [R1+0x1468] ;  /* 0x0014680001557983 */ /* 0x002f280000300800 */
[----:B------:R-:W-:Y:S04]  /*17450*/  STS.U8 [R80+UR9+0x4880], R62 ;  /* 0x0048803e50007988 */ /* 0x000fe80008000009 */
[----:B------:R-:W4:Y:S04]  /*17460*/  LDL.LU R86, [R1+0x1464] ;  /* 0x0014640001567983 */ /* 0x000f280000300800 */
[----:B------:R-:W-:Y:S04]  /*17470*/  STS.U8 [R80+UR9+0x4c80], R60 ;  /* 0x004c803c50007988 */ /* 0x000fe80008000009 */
[----:B0-----:R-:W4:Y:S04]  /*17480*/  LDL.LU R87, [R1+0x1460] ;  /* 0x0014600001577983 */ /* 0x001f280000300800 */
[----:B------:R-:W-:Y:S04]  /*17490*/  STS.U8 [R80+UR9+0x5080], R58 ;  /* 0x0050803a50007988 */ /* 0x000fe80008000009 */
[----:B------:R-:W4:Y:S04]  /*174a0*/  LDL.LU R88, [R1+0x145c] ;  /* 0x00145c0001587983 */ /* 0x000f280000300800 */
[----:B------:R-:W-:Y:S04]  /*174b0*/  STS.U8 [R80+UR9+0x5480], R56 ;  /* 0x0054803850007988 */ /* 0x000fe80008000009 */
[----:B------:R-:W4:Y:S04]  /*174c0*/  LDL.LU R89, [R1+0x1458] ;  /* 0x0014580001597983 */ /* 0x000f280000300800 */
[----:B------:R-:W-:Y:S04]  /*174d0*/  STS.U8 [R80+UR9+0x5880], R44 ;  /* 0x0058802c50007988 */ /* 0x000fe80008000009 */
[----:B------:R-:W4:Y:S04]  /*174e0*/  LDL R79, [R1+0xf68] ;  /* 0x000f6800014f7983 */ /* 0x000f280000100800 */
        /* <DEDUP_REMOVED lines=12> */
[----:B------:R-:W4:Y:S04]  /*175b0*/  LDL.LU R90, [R1+0x1454] ;  /* 0x00145400015a7983 */ /* 0x000f280000300800 */
[----:B------:R-:W-:Y:S04]  /*175c0*/  STS.U8 [R92+UR9+0xd00], R28 ;  /* 0x000d001c5c007988 */ /* 0x000fe80008000009 */
[----:B------:R0:W-:Y:S01]  /*175d0*/  STS.U8 [R92+UR9+0x1100], R27 ;  /* 0x0011001b5c007988 */ /* 0x0001e20008000009 */
[----:B--2---:R-:W-:-:S03]  /*175e0*/  ISETP.GE.AND P5, PT, R91, RZ, PT ;  /* 0x000000ff5b00720c */ /* 0x004fc60003fa6270 */
[----:B------:R-:W2:Y:S04]  /*175f0*/  LDL.LU R91, [R1+0x1450] ;  /* 0x00145000015b7983 */ /* 0x000ea80000300800 */
[----:B0-----:R-:W2:Y:S01]  /*17600*/  LDL R27, [R1+0xf74] ;  /* 0x000f7400011b7983 */ /* 0x001ea20000100800 */
[C---:B------:R-:W-:Y:S02]  /*17610*/  ISETP.GT.U32.AND P1, PT, R8.reuse, R83, PT ;  /* 0x000000530800720c */ /* 0x040fe40003f24070 */
[C---:B------:R-:W-:Y:S02]  /*17620*/  ISETP.GT.U32.AND P3, PT, R8.reuse, R82, PT ;  /* 0x000000520800720c */ /* 0x040fe40003f64070 */
[----:B---3--:R-:W-:Y:S01]  /*17630*/  ISETP.GT.U32.AND P6, PT, R8, R84, PT ;  /* 0x000000540800720c */ /* 0x008fe20003fc4070 */
[----:B------:R0:W-:Y:S08]  /*17640*/  STS.U8 [R92+UR9+0x1500], R26 ;  /* 0x0015001a5c007988 */ /* 0x0001f00008000009 */
[--C-:B------:R-:W-:Y:S01]  /*17650*/  @!P1 IMAD.IADD R83, R83, 0x1, -R8.reuse ;  /* 0x0000000153539824 */ /* 0x100fe200078e0a08 */
[----:B----4-:R-:W-:Y:S01]  /*17660*/  PRMT R93, RZ, 0x7610, R93 ;  /* 0x00007610ff5d7816 */ /* 0x010fe2000000005d */
[----:B------:R-:W-:Y:S01]  /*17670*/  @!P3 IMAD.IADD R82, R82, 0x1, -R8 ;  /* 0x000000015252b824 */ /* 0x000fe200078e0a08 */
[----:B------:R-:W3:Y:S02]  /*17680*/  LDL R80, [R1+0xf7c] ;  /* 0x000f7c0001507983 */ /* 0x000ee40000100800 */
[----:B------:R-:W-:-:S02]  /*17690*/  ISETP.GT.U32.AND P1, PT, R8, R83, PT ;  /* 0x000000530800720c */ /* 0x000fc40003f24070 */
[----:B------:R-:W-:Y:S01]  /*176a0*/  ISETP.GT.U32.AND P3, PT, R8, R82, PT ;  /* 0x000000520800720c */ /* 0x000fe20003f64070 */
[----:B------:R-:W-:-:S10]  /*176b0*/  @!P6 IMAD.IADD R84, R84, 0x1, -R8 ;  /* 0x000000015454e824 */ /* 0x000fd400078e0a08 */
[--C-:B------:R-:W-:Y:S02]  /*176c0*/  @!P1 IMAD.IADD R83, R83, 0x1, -R8.reuse ;  /* 0x0000000153539824 */ /* 0x100fe400078e0a08 */
[----:B------:R-:W-:Y:S02]  /*176d0*/  @!P3 IMAD.IADD R82, R82, 0x1, -R8 ;  /* 0x000000015252b824 */ /* 0x000fe400078e0a08 */
[----:B------:R-:W-:-:S05]  /*176e0*/  @!P5 IMAD.MOV R83, RZ, RZ, -R83 ;  /* 0x000000ffff53d224 */ /* 0x000fca00078e0a53 */
[----:B------:R-:W-:Y:S02]  /*176f0*/  SEL R83, R21, R83, !P4 ;  /* 0x0000005315537207 */ /* 0x000fe40006000000 */
[----:B------:R-:W-:-:S03]  /*17700*/  ISETP.GT.U32.AND P3, PT, R8, R85, PT ;  /* 0x000000550800720c */ /* 0x000fc60003f64070 */
[----:B------:R-:W-:-:S10]  /*17710*/  IMAD R83, R83, UR11, RZ ;  /* 0x0000000b53537c24 */ /* 0x000fd4000f8e02ff */
[----:B------:R-:W-:Y:S01]  /*17720*/  @!P3 IMAD.IADD R85, R85, 0x1, -R8 ;  /* 0x000000015555b824 */ /* 0x000fe200078e0a08 */
[----:B0-----:R-:W-:Y:S02]  /*17730*/  IADD3 R26, P3, PT, R83, R7, RZ ;  /* 0x00000007531a7210 */ /* 0x001fe40007f7e0ff */
[----:B------:R-:W-:Y:S02]  /*17740*/  ISETP.GE.AND P6, PT, R79, RZ, PT ;  /* 0x000000ff4f00720c */ /* 0x000fe40003fc6270 */
[----:B------:R-:W4:Y:S11]  /*17750*/  LDL R79, [R1+0xf78] ;  /* 0x000f7800014f7983 */ /* 0x000f360000100800 */
[----:B------:R-:W-:Y:S01]  /*17760*/  @!P6 IMAD.MOV R82, RZ, RZ, -R82 ;  /* 0x000000ffff52e224 */ /* 0x000fe200078e0a52 */
[----:B--2---:R-:W-:-:S02]  /*17770*/  ISETP.GE.AND P6, PT, R27, RZ, PT ;  /* 0x000000ff1b00720c */ /* 0x004fc40003fc6270 */
[----:B------:R-:W-:-:S05]  /*17780*/  LEA.HI.X.SX32 R27, R83, R6, 0x1, P3 ;  /* 0x00000006531b7211 */ /* 0x000fca00018f0eff */
[----:B------:R0:W2:Y:S01]  /*17790*/  @P0 LDG.E.U8 R93, desc[UR18][R26.64] ;  /* 0x000000121a5d0981 */ /* 0x0000a2000c1e1100 */
[C---:B------:R-:W-:Y:S02]  /*177a0*/  ISETP.GT.U32.AND P5, PT, R8.reuse, R86, PT ;  /* 0x000000560800720c */ /* 0x040fe40003fa4070 */
[----:B------:R-:W-:Y:S02]  /*177b0*/  SEL R82, R21, R82, !P4 ;  /* 0x0000005215527207 */ /* 0x000fe40006000000 */
[----:B------:R-:W-:-:S09]  /*177c0*/  ISETP.GT.U32.AND P1, PT, R8, R84, PT ;  /* 0x000000540800720c */ /* 0x000fd20003f24070 */
[----:B------:R-:W-:Y:S01]  /*177d0*/  @!P5 IMAD.IADD R86, R86, 0x1, -R8 ;  /* 0x000000015656d824 */ /* 0x000fe200078e0a08 */
[----:B------:R-:W-:Y:S01]  /*177e0*/  ISETP.GT.U32.AND P5, PT, R8, R85, PT ;  /* 0x000000550800720c */ /* 0x000fe20003fa4070 */
[----:B------:R-:W-:Y:S01]  /*177f0*/  IMAD R82, R82, UR11, RZ ;  /* 0x0000000b52527c24 */ /* 0x000fe2000f8e02ff */
[----:B------:R0:W-:Y:S01]  /*17800*/  STL [R1+0x27c], R26 ;  /* 0x00027c1a01007387 */ /* 0x0001e20000100800 */
[----:B------:R-:W-:-:S03]  /*17810*/  PRMT R29, RZ, 0x7610, R29 ;  /* 0x00007610ff1d7816 */ /* 0x000fc6000000001d */
[----:B------:R1:W-:Y:S01]  /*17820*/  STS.U8 [R92+UR9+0x1900], R25 ;  /* 0x001900195c007988 */ /* 0x0003e20008000009 */
[----:B------:R-:W-:-:S06]  /*17830*/  @!P1 IMAD.IADD R84, R84, 0x1, -R8 ;  /* 0x0000000154549824 */ /* 0x000fcc00078e0a08 */
[----:B------:R-:W-:Y:S01]  /*17840*/  @!P5 IMAD.IADD R85, R85, 0x1, -R8 ;  /* 0x000000015555d824 */ /* 0x000fe200078e0a08 */
[C---:B0-----:R-:W-:Y:S01]  /*17850*/  IADD3 R26, P5, PT, R82.reuse, R7, RZ ;  /* 0x00000007521a7210 */ /* 0x041fe20007fbe0ff */
[----:B-1----:R-:W3:Y:S04]  /*17860*/  LDL.LU R92, [R1+0x144c] ;  /* 0x00144c00015c7983 */ /* 0x002ee80000300800 */
[----:B------:R0:W-:Y:S01]  /*17870*/  STL [R1+0x278], R27 ;  /* 0x0002781b01007387 */ /* 0x0001e20000100800 */
[----:B------:R-:W-:Y:S01]  /*17880*/  @!P6 IMAD.MOV R84, RZ, RZ, -R84 ;  /* 0x000000ffff54e224 */ /* 0x000fe200078e0a54 */
[----:B0-----:R-:W-:-:S05]  /*17890*/  LEA.HI.X.SX32 R27, R82, R6, 0x1, P5 ;  /* 0x00000006521b7211 */ /* 0x001fca00028f0eff */
[----:B------:R-:W3:Y:S01]  /*178a0*/  @P0 LDG.E.U8 R29, desc[UR18][R26.64] ;  /* 0x000000121a1d0981 */ /* 0x000ee2000c1e1100 */
[----:B----4-:R-:W-:-:S03]  /*178b0*/  ISETP.GE.AND P6, PT, R79, RZ, PT ;  /* 0x000000ff4f00720c */ /* 0x010fc60003fc6270 */
[----:B--2---:R0:W-:Y:S04]  /*178c0*/  STL [R1+0xee0], R93 ;  /* 0x000ee05d01007387 */ /* 0x0041e80000100800 */
[----:B0-----:R-:W2:Y:S04]  /*178d0*/  LDL.LU R93, [R1+0x1448] ;  /* 0x00144800015d7983 */ /* 0x001ea80000300800 */
[----:B------:R-:W4:Y:S04]  /*178e0*/  LDL R79, [R1+0xf90] ;  /* 0x000f9000014f7983 */ /* 0x000f280000100800 */
[----:B------:R0:W-:Y:S04]  /*178f0*/  STL [R1+0x284], R26 ;  /* 0x0002841a01007387 */ /* 0x0001e80000100800 */
[----:B------:R-:W-:Y:S04]  /*17900*/  STL [R1+0x280], R27 ;  /* 0x0002801b01007387 */ /* 0x000fe80000100800 */
[----:B0-----:R-:W2:Y:S01]  /*17910*/  LDL R26, [R1+0xf8c] ;  /* 0x000f8c00011a7983 */ /* 0x001ea20000100800 */
[----:B------:R-:W-:-:S02]  /*17920*/  ISETP.GT.U32.AND P3, PT, R8, R86, PT ;  /* 0x000000560800720c */ /* 0x000fc40003f64070 */
[----:B------:R-:W-:Y:S02]  /*17930*/  SEL R84, R21, R84, !P4 ;  /* 0x0000005415547207 */ /* 0x000fe40006000000 */
[----:B---3--:R-:W-:Y:S01]  /*17940*/  ISETP.GE.AND P5, PT, R80, RZ, PT ;  /* 0x000000ff5000720c */ /* 0x008fe20003fa6270 */
[----:B------:R-:W-:Y:S01]  /*17950*/  @!P6 IMAD.MOV R85, RZ, RZ, -R85 ;  /* 0x000000ffff55e224 */ /* 0x000fe200078e0a55 */
[----:B------:R-:W3:Y:S01]  /*17960*/  LDL R80, [R1+0xf94] ;  /* 0x000f940001507983 */ /* 0x000ee20000100800 */
[----:B------:R-:W-:-:S06]  /*17970*/  IMAD R84, R84, UR11, RZ ;  /* 0x0000000b54547c24 */ /* 0x000fcc000f8e02ff */
[----:B------:R-:W-:Y:S01]  /*17980*/  @!P3 IMAD.IADD R86, R86, 0x1, -R8 ;  /* 0x000000015656b824 */ /* 0x000fe200078e0a08 */
[----:B------:R-:W-:Y:S02]  /*17990*/  ISETP.GT.U32.AND P3, PT, R8, R88, PT ;  /* 0x000000580800720c */ /* 0x000fe40003f64070 */
[----:B------:R-:W-:Y:S01]  /*179a0*/  PRMT R28, RZ, 0x7610, R28 ;  /* 0x00007610ff1c7816 */ /* 0x000fe2000000001c */
[----:B------:R0:W-:Y:S10]  /*179b0*/  STL [R1+0xedc], R29 ;  /* 0x000edc1d01007387 */ /* 0x0001f40000100800 */
[----:B------:R-:W-:Y:S01]  /*179c0*/  @!P3 IMAD.IADD R88, R88, 0x1, -R8 ;  /* 0x000000015858b824 */ /* 0x000fe200078e0a08 */
[----:B0-----:R-:W-:-:S04]  /*179d0*/  IADD3 R29, P6, PT, R84, R7, RZ ;  /* 0x00000007541d7210 */ /* 0x001fc80007fde0ff */
[----:B------:R-:W-:Y:S02]  /*179e0*/  LEA.HI.X.SX32 R27, R84, R6, 0x1, P6 ;  /* 0x00000006541b7211 */ /* 0x000fe400030f0eff */
[----:B------:R-:W-:Y:S02]  /*179f0*/  ISETP.GT.U32.AND P1, PT, R8, R87, PT ;  /* 0x000000570800720c */ /* 0x000fe40003f24070 */
[----:B--2---:R-:W-:Y:S01]  /*17a00*/  ISETP.GE.AND P3, PT, R26, RZ, PT ;  /* 0x000000ff1a00720c */ /* 0x004fe20003f66270 */
[----:B------:R-:W-:-:S05]  /*17a10*/  @P0 IMAD.MOV.U32 R26, RZ, RZ, R29 ;  /* 0x000000ffff1a0224 */ /* 0x000fca00078e001d */
[----:B------:R0:W2:Y:S05]  /*17a20*/  @P0 LDG.E.U8 R28, desc[UR18][R26.64] ;  /* 0x000000121a1c0981 */ /* 0x0000aa000c1e1100 */
[----:B------:R-:W-:-:S05]  /*17a30*/  @!P1 IMAD.IADD R87, R87, 0x1, -R8 ;  /* 0x0000000157579824 */ /* 0x000fca00078e0a08 */
[C---:B------:R-:W-:Y:S01]  /*17a40*/  ISETP.GT.U32.AND P1, PT, R8.reuse, R87, PT ;  /* 0x000000570800720c */ /* 0x040fe20003f24070 */
[----:B------:R-:W-:Y:S01]  /*17a50*/  @!P5 IMAD.MOV R86, RZ, RZ, -R86 ;  /* 0x000000ffff56d224 */ /* 0x000fe200078e0a56 */
[----:B------:R-:W-:Y:S02]  /*17a60*/  ISETP.GT.U32.AND P6, PT, R8, R88, PT ;  /* 0x000000580800720c */ /* 0x000fe40003fc4070 */
[C---:B------:R-:W-:Y:S02]  /*17a70*/  SEL R85, R21.reuse, R85, !P4 ;  /* 0x0000005515557207 */ /* 0x040fe40006000000 */
[----:B------:R-:W-:-:S07]  /*17a80*/  SEL R86, R21, R86, !P4 ;  /* 0x0000005615567207 */ /* 0x000fce0006000000 */
[--C-:B------:R-:W-:Y:S01]  /*17a90*/  @!P1 IMAD.IADD R87, R87, 0x1, -R8.reuse ;  /* 0x0000000157579824 */ /* 0x100fe200078e0a08 */
[----:B------:R-:W-:Y:S01]  /*17aa0*/  ISETP.GT.U32.AND P1, PT, R8, R89, PT ;  /* 0x000000590800720c */ /* 0x000fe20003f24070 */
[----:B------:R-:W-:Y:S01]  /*17ab0*/  IMAD R85, R85, UR11, RZ ;  /* 0x0000000b55557c24 */ /* 0x000fe2000f8e02ff */
[----:B------:R-:W-:Y:S01]  /*17ac0*/  STL [R1+0x28c], R29 ;  /* 0x00028c1d01007387 */ /* 0x000fe20000100800 */
[----:B------:R-:W-:Y:S01]  /*17ad0*/  IMAD R86, R86, UR11, RZ ;  /* 0x0000000b56567c24 */ /* 0x000fe2000f8e02ff */
[----:B----4-:R-:W-:Y:S02]  /*17ae0*/  ISETP.GE.AND P5, PT, R79, RZ, PT ;  /* 0x000000ff4f00720c */ /* 0x010fe40003fa6270 */
[----:B------:R1:W-:Y:S01]  /*17af0*/  STL [R1+0x288], R27 ;  /* 0x0002881b01007387 */ /* 0x0003e20000100800 */
[----:B------:R-:W-:-:S03]  /*17b00*/  @!P6 IMAD.IADD R88, R88, 0x1, -R8 ;  /* 0x000000015858e824 */ /* 0x000fc600078e0a08 */
[----:B------:R-:W4:Y:S03]  /*17b10*/  LDL R79, [R1+0xf98] ;  /* 0x000f9800014f7983 */ /* 0x000f260000100800 */
[----:B------:R-:W-:Y:S01]  /*17b20*/  @!P1 IMAD.IADD R89, R89, 0x1, -R8 ;  /* 0x0000000159599824 */ /* 0x000fe200078e0a08 */
[----:B0-----:R-:W-:-:S04]  /*17b30*/  IADD3 R26, P1, PT, R85, R7, RZ ;  /* 0x00000007551a7210 */ /* 0x001fc80007f3e0ff */
[----:B-1----:R-:W-:Y:S02]  /*17b40*/  LEA.HI.X.SX32 R27, R85, R6, 0x1, P1 ;  /* 0x00000006551b7211 */ /* 0x002fe400008f0eff */
[----:B------:R-:W-:-:S03]  /*17b50*/  PRMT R25, RZ, 0x7610, R25 ;  /* 0x00007610ff197816 */ /* 0x000fc60000000019 */
[----:B------:R0:W3:Y:S04]  /*17b60*/  @P0 LDG.E.U8 R81, desc[UR18][R26.64] ;  /* 0x000000121a510981 */ /* 0x0000e8000c1e1100 */
[----:B--2---:R1:W-:Y:S04]  /*17b70*/  STL [R1+0xed8], R28 ;  /* 0x000ed81c01007387 */ /* 0x0043e80000100800 */
[----:B------:R0:W-:Y:S01]  /*17b80*/  STL [R1+0x294], R26 ;  /* 0x0002941a01007387 */ /* 0x0001e20000100800 */
[----:B-1----:R-:W-:-:S04]  /*17b90*/  IADD3 R28, P6, PT, R86, R7, RZ ;  /* 0x00000007561c7210 */ /* 0x002fc80007fde0ff */
[----:B------:R-:W-:Y:S01]  /*17ba0*/  LEA.HI.X.SX32 R29, R86, R6, 0x1, P6 ;  /* 0x00000006561d7211 */ /* 0x000fe200030f0eff */
[----:B------:R-:W-:Y:S01]  /*17bb0*/  STL [R1+0x29c], R28 ;  /* 0x00029c1c01007387 */ /* 0x000fe20000100800 */
[----:B0-----:R-:W-:-:S03]  /*17bc0*/  @P0 IMAD.MOV.U32 R26, RZ, RZ, R28 ;  /* 0x000000ffff1a0224 */ /* 0x001fc600078e001c */
[----:B------:R0:W-:Y:S02]  /*17bd0*/  STL [R1+0x290], R27 ;  /* 0x0002901b01007387 */ /* 0x0001e40000100800 */
[----:B0-----:R-:W-:-:S05]  /*17be0*/  @P0 IMAD.MOV.U32 R27, RZ, RZ, R29 ;  /* 0x000000ffff1b0224 */ /* 0x001fca00078e001d */
[----:B------:R-:W2:Y:S01]  /*17bf0*/  @P0 LDG.E.U8 R25, desc[UR18][R26.64] ;  /* 0x000000121a190981 */ /* 0x000ea2000c1e1100 */
[----:B------:R-:W-:-:S05]  /*17c00*/  @!P3 IMAD.MOV R87, RZ, RZ, -R87 ;  /* 0x000000ffff57b224 */ /* 0x000fca00078e0a57 */
[----:B------:R-:W-:Y:S01]  /*17c10*/  SEL R87, R21, R87, !P4 ;  /* 0x0000005715577207 */ /* 0x000fe20006000000 */
[----:B------:R-:W-:Y:S04]  /*17c20*/  STL [R1+0x298], R29 ;  /* 0x0002981d01007387 */ /* 0x000fe80000100800 */
[----:B------:R-:W-:Y:S02]  /*17c30*/  IMAD R87, R87, UR11, RZ ;  /* 0x0000000b57577c24 */ /* 0x000fe4000f8e02ff */
[----:B------:R-:W-:Y:S01]  /*17c40*/  @!P5 IMAD.MOV R88, RZ, RZ, -R88 ;  /* 0x000000ffff58d224 */ /* 0x000fe200078e0a58 */
[----:B------:R-:W-:Y:S01]  /*17c50*/  PRMT R12, RZ, 0x7610, R12 ;  /* 0x00007610ff0c7816 */ /* 0x000fe2000000000c */
[----:B--2---:R0:W-:Y:S02]  /*17c60*/  STL [R1+0xed0], R25 ;  /* 0x000ed01901007387 */ /* 0x0041e40000100800 */
[----:B0-----:R-:W-:-:S04]  /*17c70*/  IADD3 R25, P5, PT, R87, R7, RZ ;  /* 0x0000000757197210 */ /* 0x001fc80007fbe0ff */
[----:B------:R-:W-:Y:S01]  /*17c80*/  LEA.HI.X.SX32 R26, R87, R6, 0x1, P5 ;  /* 0x00000006571a7211 */ /* 0x000fe200028f0eff */
[----:B------:R-:W-:Y:S04]  /*17c90*/  STL [R1+0x2bc], R25 ;  /* 0x0002bc1901007387 */ /* 0x000fe80000100800 */
[----:B------:R0:W-:Y:S01]  /*17ca0*/  STL [R1+0x2b8], R26 ;  /* 0x0002b81a01007387 */ /* 0x0001e20000100800 */
[----:B------:R-:W-:Y:S02]  /*17cb0*/  @P0 IMAD.MOV.U32 R27, RZ, RZ, R26 ;  /* 0x000000ffff1b0224 */ /* 0x000fe400078e001a */
[----:B0-----:R-:W-:-:S05]  /*17cc0*/  @P0 IMAD.MOV.U32 R26, RZ, RZ, R25 ;  /* 0x000000ffff1a0224 */ /* 0x001fca00078e0019 */
[----:B------:R-:W2:Y:S01]  /*17cd0*/  @P0 LDG.E.U8 R12, desc[UR18][R26.64] ;  /* 0x000000121a0c0981 */ /* 0x000ea2000c1e1100 */
[C---:B------:R-:W-:Y:S02]  /*17ce0*/  ISETP.GT.U32.AND P3, PT, R8.reuse, R89, PT ;  /* 0x000000590800720c */ /* 0x040fe40003f64070 */
[----:B------:R-:W-:Y:S02]  /*17cf0*/  ISETP.GT.U32.AND P1, PT, R8, R90, PT ;  /* 0x0000005a0800720c */ /* 0x000fe40003f24070 */
[----:B---3--:R-:W-:Y:S02]  /*17d00*/  ISETP.GE.AND P6, PT, R80, RZ, PT ;  /* 0x000000ff5000720c */ /* 0x008fe40003fc6270 */
[----:B------:R-:W-:-:S07]  /*17d10*/  SEL R88, R21, R88, !P4 ;  /* 0x0000005815587207 */ /* 0x000fce0006000000 */
[--C-:B------:R-:W-:Y:S02]  /*17d20*/  @!P3 IMAD.IADD R89, R89, 0x1, -R8.reuse ;  /* 0x000000015959b824 */ /* 0x100fe400078e0a08 */
[----:B------:R-:W-:Y:S02]  /*17d30*/  @!P1 IMAD.IADD R90, R90, 0x1, -R8 ;  /* 0x000000015a5a9824 */ /* 0x000fe400078e0a08 */
[----:B------:R-:W-:Y:S01]  /*17d40*/  @!P6 IMAD.MOV R89, RZ, RZ, -R89 ;  /* 0x000000ffff59e224 */ /* 0x000fe200078e0a59 */
[C---:B------:R-:W-:Y:S02]  /*17d50*/  ISETP.GT.U32.AND P3, PT, R8.reuse, R91, PT ;  /* 0x0000005b0800720c */ /* 0x040fe40003f64070 */
[----:B------:R-:W-:Y:S01]  /*17d60*/  ISETP.GT.U32.AND P1, PT, R8, R90, PT ;  /* 0x0000005a0800720c */ /* 0x000fe20003f24070 */
[----:B------:R-:W-:Y:S01]  /*17d70*/  IMAD R88, R88, UR11, RZ ;  /* 0x0000000b58587c24 */ /* 0x000fe2000f8e02ff */
[----:B------:R0:W-:Y:S01]  /*17d80*/  STL [R1+0xed4], R81 ;  /* 0x000ed45101007387 */ /* 0x0001e20000100800 */
[----:B------:R-:W-:-:S05]  /*17d90*/  SEL R89, R21, R89, !P4 ;  /* 0x0000005915597207 */ /* 0x000fca0006000000 */
[----:B------:R-:W-:Y:S01]  /*17da0*/  IMAD R89, R89, UR11, RZ ;  /* 0x0000000b59597c24 */ /* 0x000fe2000f8e02ff */
[----:B------:R-:W-:Y:S01]  /*17db0*/  PRMT R4, RZ, 0x7610, R4 ;  /* 0x00007610ff047816 */ /* 0x000fe20000000004 */
[----:B------:R-:W1:Y:S01]  /*17dc0*/  LDCU UR11, c[0x0][0x3b0] ;  /* 0x00007600ff0b77ac */ /* 0x000e620008000800 */
[----:B0-----:R-:W3:Y:S04]  /*17dd0*/  LDL R81, [R1+0xf9c] ;  /* 0x000f9c0001517983 */ /* 0x001ee80000100800 */
[----:B------:R-:W3:Y:S01]  /*17de0*/  LDL.LU R29, [R1+0x4] ;  /* 0x00000400011d7983 */ /* 0x000ee20000300800 */
[--C-:B------:R-:W-:Y:S02]  /*17df0*/  @!P1 IMAD.IADD R90, R90, 0x1, -R8.reuse ;  /* 0x000000015a5a9824 */ /* 0x100fe400078e0a08 */
[----:B------:R-:W-:Y:S01]  /*17e00*/  @!P3 IMAD.IADD R91, R91, 0x1, -R8 ;  /* 0x000000015b5bb824 */ /* 0x000fe200078e0a08 */
[----:B----4-:R-:W-:-:S02]  /*17e10*/  ISETP.GE.AND P3, PT, R79, RZ, PT ;  /* 0x000000ff4f00720c */ /* 0x010fc40003f66270 */
[----:B------:R-:W-:Y:S01]  /*17e20*/  PRMT R5, RZ, 0x7610, R5 ;  /* 0x00007610ff057816 */ /* 0x000fe20000000005 */
[----:B--2---:R0:W-:Y:S04]  /*17e30*/  STL [R1+0xecc], R12 ;  /* 0x000ecc0c01007387 */ /* 0x0041e80000100800 */
[----:B------:R-:W2:Y:S01]  /*17e40*/  LDL R80, [R1+0xfac] ;  /* 0x000fac0001507983 */ /* 0x000ea20000100800 */
[----:B0-----:R-:W-:-:S04]  /*17e50*/  IADD3 R12, P6, PT, R88, R7, RZ ;  /* 0x00000007580c7210 */ /* 0x001fc80007fde0ff */
[----:B------:R-:W-:Y:S01]  /*17e60*/  LEA.HI.X.SX32 R25, R88, R6, 0x1, P6 ;  /* 0x0000000658197211 */ /* 0x000fe200030f0eff */
[----:B------:R0:W-:Y:S01]  /*17e70*/  STL [R1+0x2c4], R12 ;  /* 0x0002c40c01007387 */ /* 0x0001e20000100800 */
[----:B------:R-:W-:-:S03]  /*17e80*/  @P0 IMAD.MOV.U32 R26, RZ, RZ, R12 ;  /* 0x000000ffff1a0224 */ /* 0x000fc600078e000c */
[----:B------:R-:W4:Y:S01]  /*17e90*/  LDL.LU R79, [R1] ;  /* 0x00000000014f7983 */ /* 0x000f220000300800 */
[----:B------:R-:W-:Y:S01]  /*17ea0*/  @P0 IMAD.MOV.U32 R27, RZ, RZ, R25 ;  /* 0x000000ffff1b0224 */ /* 0x000fe200078e0019 */
[C---:B0-----:R-:W-:Y:S02]  /*17eb0*/  IADD3 R12, P1, PT, R89.reuse, R7, RZ ;  /* 0x00000007590c7210 */ /* 0x041fe40007f3e0ff */
[----:B------:R0:W-:Y:S04]  /*17ec0*/  STL [R1+0x2c0], R25 ;  /* 0x0002c01901007387 */ /* 0x0001e80000100800 */
[----:B------:R1:W2:Y:S01]  /*17ed0*/  @P0 LDG.E.U8 R4, desc[UR18][R26.64] ;  /* 0x000000121a040981 */ /* 0x0002a2000c1e1100 */
[----:B0-----:R-:W-:Y:S01]  /*17ee0*/  LEA.HI.X.SX32 R25, R89, R6, 0x1, P1 ;  /* 0x0000000659197211 */ /* 0x001fe200008f0eff */
[----:B-1----:R-:W-:-:S04]  /*17ef0*/  @P0 IMAD.MOV.U32 R26, RZ, RZ, R12 ;  /* 0x000000ffff1a0224 */ /* 0x002fc800078e000c */
[----:B------:R-:W-:-:S05]  /*17f00*/  @P0 IMAD.MOV.U32 R27, RZ, RZ, R25 ;  /* 0x000000ffff1b0224 */ /* 0x000fca00078e0019 */
[----:B------:R-:W4:Y:S01]  /*17f10*/  @P0 LDG.E.U8 R5, desc[UR18][R26.64] ;  /* 0x000000121a050981 */ /* 0x000f22000c1e1100 */
[----:B------:R-:W-:Y:S01]  /*17f20*/  ISETP.GT.U32.AND P5, PT, R8, R92, PT ;  /* 0x0000005c0800720c */ /* 0x000fe20003fa4070 */
[----:B------:R-:W-:-:S12]  /*17f30*/  @!P3 IMAD.MOV R90, RZ, RZ, -R90 ;  /* 0x000000ffff5ab224 */ /* 0x000fd800078e0a5a */
[----:B------:R-:W-:Y:S01]  /*17f40*/  @!P5 IMAD.IADD R92, R92, 0x1, -R8 ;  /* 0x000000015c5cd824 */ /* 0x000fe200078e0a08 */
[----:B------:R-:W-:-:S04]  /*17f50*/  SEL R90, R21, R90, !P4 ;  /* 0x0000005a155a7207 */ /* 0x000fc80006000000 */
[----:B------:R-:W-:Y:S01]  /*17f60*/  ISETP.GT.U32.AND P6, PT, R8, R92, PT ;  /* 0x0000005c0800720c */ /* 0x000fe20003fc4070 */
[----:B------:R-:W-:Y:S01]  /*17f70*/  IMAD R90, R90, UR4, RZ ;  /* 0x000000045a5a7c24 */ /* 0x000fe2000f8e02ff */
[----:B---3--:R-:W-:Y:S01]  /*17f80*/  ISETP.GE.AND P1, PT, R81, RZ, PT ;  /* 0x000000ff5100720c */ /* 0x008fe20003f26270 */
[----:B------:R-:W0:Y:S01]  /*17f90*/  LDCU UR4, c[0x0][0x3b0] ;  /* 0x00007600ff0477ac */ /* 0x000e220008000800 */
[----:B------:R-:W-:-:S09]  /*17fa0*/  PRMT R14, RZ, 0x7610, R14 ;  /* 0x00007610ff0e7816 */ /* 0x000fd2000000000e */
[----:B------:R-:W-:Y:S01]  /*17fb0*/  @!P6 IMAD.IADD R92, R92, 0x1, -R8 ;  /* 0x000000015c5ce824 */ /* 0x000fe200078e0a08 */
[----:B--2---:R1:W-:Y:S04]  /*17fc0*/  STL [R1+0xec8], R4 ;  /* 0x000ec80401007387 */ /* 0x0043e80000100800 */
[----:B-1----:R-:W2:Y:S04]  /*17fd0*/  LDL R4, [R1+0xfb0] ;  /* 0x000fb00001047983 */ /* 0x002ea80000100800 */
[----:B------:R1:W-:Y:S04]  /*17fe0*/  STL [R1+0x2cc], R12 ;  /* 0x0002cc0c01007387 */ /* 0x0003e80000100800 */
[----:B------:R-:W-:Y:S04]  /*17ff0*/  STL [R1+0x2c8], R25 ;  /* 0x0002c81901007387 */ /* 0x000fe80000100800 */
[----:B-1----:R-:W3:Y:S04]  /*18000*/  LDL R12, [R1+0xfb4] ;  /* 0x000fb400010c7983 */ /* 0x002ee80000100800 */
[----:B------:R-:W3:Y:S04]  /*18010*/  LDL.LU R81, [R1+0x8] ;  /* 0x0000080001517983 */ /* 0x000ee80000300800 */
[----:B----4-:R1:W-:Y:S02]  /*18020*/  STL [R1+0xec4], R5 ;  /* 0x000ec40501007387 */ /* 0x0103e40000100800 */
[----:B-1----:R-:W-:-:S04]  /*18030*/  IADD3 R5, P6, PT, R90, R7, RZ ;  /* 0x000000075a057210 */ /* 0x002fc80007fde0ff */
[----:B------:R-:W-:Y:S01]  /*18040*/  LEA.HI.X.SX32 R25, R90, R6, 0x1, P6 ;  /* 0x000000065a197211 */ /* 0x000fe200030f0eff */
[----:B------:R-:W-:-:S04]  /*18050*/  @P0 IMAD.MOV.U32 R26, RZ, RZ, R5 ;  /* 0x000000ffff1a0224 */ /* 0x000fc800078e0005 */
[----:B------:R-:W-:-:S05]  /*18060*/  @P0 IMAD.MOV.U32 R27, RZ, RZ, R25 ;  /* 0x000000ffff1b0224 */ /* 0x000fca00078e0019 */
[----:B------:R1:W4:Y:S01]  /*18070*/  @P0 LDG.E.U8 R14, desc[UR18][R26.64] ;  /* 0x000000121a0e0981 */ /* 0x000322000c1e1100 */
[C---:B------:R-:W-:Y:S02]  /*18080*/  ISETP.GT.U32.AND P5, PT, R8.reuse, R91, PT ;  /* 0x0000005b0800720c */ /* 0x040fe40003fa4070 */
[C---:B------:R-:W-:Y:S02]  /*18090*/  ISETP.GT.U32.AND P3, PT, R8.reuse, R93, PT ;  /* 0x0000005d0800720c */ /* 0x040fe40003f64070 */
[----:B------:R-:W-:-:S09]  /*180a0*/  ISETP.GT.U32.AND P6, PT, R8, R79, PT ;  /* 0x0000004f0800720c */ /* 0x000fd20003fc4070 */
[--C-:B------:R-:W-:Y:S02]  /*180b0*/  @!P5 IMAD.IADD R91, R91, 0x1, -R8.reuse ;  /* 0x000000015b5bd824 */ /* 0x100fe400078e0a08 */
[----:B------:R-:W-:Y:S01]  /*180c0*/  @!P3 IMAD.IADD R93, R93, 0x1, -R8 ;  /* 0x000000015d5db824 */ /* 0x000fe200078e0a08 */
[----:B------:R-:W-:Y:S01]  /*180d0*/  ISETP.GE.AND P3, PT, R80, RZ, PT ;  /* 0x000000ff5000720c */ /* 0x000fe20003f66270 */
[----:B------:R-:W-:-:S05]  /*180e0*/  @!P1 IMAD.MOV R91, RZ, RZ, -R91 ;  /* 0x000000ffff5b9224 */ /* 0x000fca00078e0a5b */
[----:B------:R-:W-:Y:S01]  /*180f0*/  SEL R91, R21, R91, !P4 ;  /* 0x0000005b155b7207 */ /* 0x000fe20006000000 */
[----:B------:R-:W-:Y:S01]  /*18100*/  @!P6 IMAD.IADD R79, R79, 0x1, -R8 ;  /* 0x000000014f4fe824 */ /* 0x000fe200078e0a08 */
[----:B------:R-:W-:-:S03]  /*18110*/  ISETP.GT.U32.AND P1, PT, R8, R93, PT ;  /* 0x0000005d0800720c */ /* 0x000fc60003f24070 */
[----:B------:R-:W-:Y:S01]  /*18120*/  IMAD R91, R91, UR5, RZ ;  /* 0x000000055b5b7c24 */ /* 0x000fe2000f8e02ff */
[----:B------:R0:W-:Y:S01]  /*18130*/  STL [R1+0x2d4], R5 ;  /* 0x0002d40501007387 */ /* 0x0001e20000100800 */
[----:B------:R-:W-:Y:S01]  /*18140*/  @!P3 IMAD.MOV R92, RZ, RZ, -R92 ;  /* 0x000000ffff5cb224 */ /* 0x000fe200078e0a5c */
[----:B------:R-:W-:Y:S01]  /*18150*/  PRMT R2, RZ, 0x7610, R2 ;  /* 0x00007610ff027816 */ /* 0x000fe20000000002 */
[----:B------:R-:W1:Y:S01]  /*18160*/  LDCU UR5, c[0x0][0x3b0] ;  /* 0x00007600ff0577ac */ /* 0x000e620008000800 */
[----:B------:R-:W-:Y:S02]  /*18170*/  STL [R1+0x2d0], R25 ;  /* 0x0002d01901007387 */ /* 0x000fe40000100800 */
[----:B------:R-:W-:Y:S02]  /*18180*/  SEL R92, R21, R92, !P4 ;  /* 0x0000005c155c7207 */ /* 0x000fe40006000000 */
[----:B0-----:R-:W4:Y:S04]  /*18190*/  LDL.LU R5, [R1+0xc] ;  /* 0x00000c0001057983 */ /* 0x001f280000300800 */
[----:B------:R-:W4:Y:S01]  /*181a0*/  LDL R80, [R1+0xfbc] ;  /* 0x000fbc0001507983 */ /* 0x000f220000100800 */
[----:B------:R-:W-:Y:S01]  /*181b0*/  IMAD R92, R92, UR4, RZ ;  /* 0x000000045c5c7c24 */ /* 0x000fe2000f8e02ff */
[----:B------:R-:W-:Y:S01]  /*181c0*/  PRMT R10, RZ, 0x7610, R10 ;  /* 0x00007610ff0a7816 */ /* 0x000fe2000000000a */
[----:B------:R-:W-:Y:S01]  /*181d0*/  @!P1 IMAD.IADD R93, R93, 0x1, -R8 ;  /* 0x000000015d5d9824 */ /* 0x000fe200078e0a08 */
[----:B------:R-:W-:Y:S01]  /*181e0*/  ISETP.GT.U32.AND P5, PT, R8, R29, PT ;  /* 0x0000001d0800720c */ /* 0x000fe20003fa4070 */
[----:B------:R-:W0:Y:S01]  /*181f0*/  LDCU UR4, c[0x0][0x3b0] ;  /* 0x00007600ff0477ac */ /* 0x000e220008000800 */
[----:B--2---:R-:W-:-:S02]  /*18200*/  ISETP.GE.AND P3, PT, R4, RZ, PT ;  /* 0x000000ff0400720c */ /* 0x004fc40003f66270 */
[----:B------:R-:W-:-:S05]  /*18210*/  IADD3 R4, P6, PT, R91, R7, RZ ;  /* 0x000000075b047210 */ /* 0x000fca0007fde0ff */
[----:B------:R-:W-:Y:S01]  /*18220*/  STL [R1+0x2dc], R4 ;  /* 0x0002dc0401007387 */ /* 0x000fe20000100800 */
[----:B-1----:R-:W-:Y:S01]  /*18230*/  @P0 IMAD.MOV.U32 R26, RZ, RZ, R4 ;  /* 0x000000ffff1a0224 */ /* 0x002fe200078e0004 */
[----:B---3--:R-:W-:Y:S02]  /*18240*/  ISETP.GE.AND P1, PT, R12, RZ, PT ;  /* 0x000000ff0c00720c */ /* 0x008fe40003f26270 */
[----:B----4-:R1:W-:Y:S02]  /*18250*/  STL [R1+0xec0], R14 ;  /* 0x000ec00e01007387 */ /* 0x0103e40000100800 */
[----:B-1----:R-:W-:Y:S02]  /*18260*/  LEA.HI.X.SX32 R14, R91, R6, 0x1, P6 ;  /* 0x000000065b0e7211 */ /* 0x002fe400030f0eff */
[----:B------:R-:W-:-:S03]  /*18270*/  IADD3 R12, P6, PT, R92, R7, RZ ;  /* 0x000000075c0c7210 */ /* 0x000fc60007fde0ff */
[----:B------:R-:W-:Y:S01]  /*18280*/  @P0 IMAD.MOV.U32 R27, RZ, RZ, R14 ;  /* 0x000000ffff1b0224 */ /* 0x000fe200078e000e */
[----:B------:R1:W-:Y:S04]  /*18290*/  STL [R1+0x2d8], R14 ;  /* 0x0002d80e01007387 */ /* 0x0003e80000100800 */
[----:B------:R2:W3:Y:S04]  /*182a0*/  @P0 LDG.E.U8 R2, desc[UR18][R26.64] ;  /* 0x000000121a020981 */ /* 0x0004e8000c1e1100 */
[----:B------:R-:W4:Y:S01]  /*182b0*/  LDL R4, [R1+0xfb8] ;  /* 0x000fb80001047983 */ /* 0x000f220000100800 */
[----:B-1----:R-:W-:Y:S01]  /*182c0*/  LEA.HI.X.SX32 R14, R92, R6, 0x1, P6 ;  /* 0x000000065c0e7211 */ /* 0x002fe200030f0eff */
[----:B--2---:R-:W-:-:S04]  /*182d0*/  @P0 IMAD.MOV.U32 R26, RZ, RZ, R12 ;  /* 0x000000ffff1a0224 */ /* 0x004fc800078e000c */
[----:B------:R-:W-:-:S05]  /*182e0*/  @P0 IMAD.MOV.U32 R27, RZ, RZ, R14 ;  /* 0x000000ffff1b0224 */ /* 0x000fca00078e000e */
[----:B------:R1:W2:Y:S01]  /*182f0*/  @P0 LDG.E.U8 R10, desc[UR18][R26.64] ;  /* 0x000000121a0a0981 */ /* 0x0002a2000c1e1100 */
[----:B------:R-:W-:-:S05]  /*18300*/  @!P5 IMAD.IADD R29, R29, 0x1, -R8 ;  /* 0x000000011d1dd824 */ /* 0x000fca00078e0a08 */
[C---:B------:R-:W-:Y:S01]  /*18310*/  ISETP.GT.U32.AND P5, PT, R8.reuse, R29, PT ;  /* 0x0000001d0800720c */ /* 0x040fe20003fa4070 */
[----:B------:R-:W-:Y:S01]  /*18320*/  @!P3 IMAD.MOV R93, RZ, RZ, -R93 ;  /* 0x000000ffff5db224 */ /* 0x000fe200078e0a5d */
[----:B------:R-:W-:-:S11]  /*18330*/  ISETP.GT.U32.AND P3, PT, R8, R79, PT ;  /* 0x0000004f0800720c */ /* 0x000fd60003f64070 */
[----:B------:R-:W-:Y:S01]  /*18340*/  @!P5 IMAD.IADD R29, R29, 0x1, -R8 ;  /* 0x000000011d1dd824 */ /* 0x000fe200078e0a08 */
[----:B------:R-:W-:-:S03]  /*18350*/  ISETP.GT.U32.AND P5, PT, R8, R81, PT ;  /* 0x000000510800720c */ /* 0x000fc60003fa4070 */
[----:B------:R-:W-:Y:S01]  /*18360*/  IMAD.MOV.U32 R25, RZ, RZ, R29 ;  /* 0x000000ffff197224 */ /* 0x000fe200078e001d */
[----:B------:R-:W-:-:S03]  /*18370*/  ISETP.GT.U32.AND P6, PT, R8, R5, PT ;  /* 0x000000050800720c */ /* 0x000fc60003fc4070 */
[----:B------:R-:W-:Y:S01]  /*18380*/  @!P1 IMAD.MOV R25, RZ, RZ, -R25 ;  /* 0x000000ffff199224 */ /* 0x000fe200078e0a19 */
[----:B------:R-:W-:Y:S02]  /*18390*/  ISETP.GE.AND P1, PT, R80, RZ, PT ;  /* 0x000000ff5000720c */ /* 0x000fe40003f26270 */
[----:B------:R-:W-:-:S03]  /*183a0*/  SEL R93, R21, R93, !P4 ;  /* 0x0000005d155d7207 */ /* 0x000fc60006000000 */
[--C-:B------:R-:W-:Y:S01]  /*183b0*/  @!P5 IMAD.IADD R81, R81, 0x1, -R8.reuse ;  /* 0x000000015151d824 */ /* 0x100fe200078e0a08 */
[----:B-1----:R-:W-:Y:S01]  /*183c0*/  SEL R26, R21, R25, !P4 ;  /* 0x00000019151a7207 */ /* 0x002fe20006000000 */
[----:B------:R-:W-:-:S03]  /*183d0*/  @!P3 IMAD.IADD R79, R79, 0x1, -R8 ;  /* 0x000000014f4fb824 */ /* 0x000fc600078e0a08 */
[----:B------:R-:W-:Y:S01]  /*183e0*/  ISETP.GT.U32.AND P5, PT, R8, R81, PT ;  /* 0x000000510800720c */ /* 0x000fe20003fa4070 */
[----:B------:R-:W-:Y:S01]  /*183f0*/  IMAD R93, R93, UR11, RZ ;  /* 0x0000000b5d5d7c24 */ /* 0x000fe2000f8e02ff */
[----:B------:R1:W-:Y:S01]  /*18400*/  STL [R1+0x2fc], R12 ;  /* 0x0002fc0c01007387 */ /* 0x0003e20000100800 */
[----:B------:R-:W-:Y:S01]  /*18410*/  IMAD.MOV.U32 R25, RZ, RZ, R79 ;  /* 0x000000ffff197224 */ /* 0x000fe200078e004f */
[----:B------:R-:W-:Y:S01]  /*18420*/  PRMT R11, RZ, 0x7610, R11 ;  /* 0x00007610ff0b7816 */ /* 0x000fe2000000000b */
[----:B0-----:R-:W-:Y:S01]  /*18430*/  IMAD R26, R26, UR4, RZ ;  /* 0x000000041a1a7c24 */ /* 0x001fe2000f8e02ff */
[----:B------:R-:W-:Y:S01]  /*18440*/  PRMT R3, RZ, 0x7610, R3 ;  /* 0x00007610ff037816 */ /* 0x000fe20000000003 */
[--C-:B------:R-:W-:Y:S01]  /*18450*/  @!P6 IMAD.IADD R5, R5, 0x1, -R8.reuse ;  /* 0x000000010505e824 */ /* 0x100fe200078e0a08 */
[CC--:B------:R-:W-:Y:S01]  /*18460*/  IADD3 R27, P6, PT, R93.reuse, R7.reuse, RZ ;  /* 0x000000075d1b7210 */ /* 0x0c0fe20007fde0ff */
[----:B------:R-:W-:Y:S01]  /*18470*/  @!P1 IMAD.MOV R25, RZ, RZ, -R25 ;  /* 0x000000ffff199224 */ /* 0x000fe200078e0a19 */
[----:B------:R-:W-:Y:S01]  /*18480*/  IADD3 R79, P1, PT, R26, R7, RZ ;  /* 0x000000071a4f7210 */ /* 0x000fe20007f3e0ff */
[----:B------:R-:W0:Y:S01]  /*18490*/  LDCU UR4, c[0x0][0x3b0] ;  /* 0x00007600ff0477ac */ /* 0x000e220008000800 */
[----:B-1----:R-:W-:Y:S01]  /*184a0*/  LEA.HI.X.SX32 R12, R93, R6, 0x1, P6 ;  /* 0x000000065d0c7211 */ /* 0x002fe200030f0eff */
[----:B------:R-:W-:Y:S01]  /*184b0*/  @!P5 IMAD.IADD R81, R81, 0x1, -R8 ;  /* 0x000000015151d824 */ /* 0x000fe200078e0a08 */
[----:B------:R-:W1:Y:S01]  /*184c0*/  LDCU UR11, c[0x0][0x3b0] ;  /* 0x00007600ff0b77ac */ /* 0x000e620008000800 */
[----:B---3--:R3:W-:Y:S01]  /*184d0*/  STL [R1+0xebc], R2 ;  /* 0x000ebc0201007387 */ /* 0x0087e20000100800 */
[----:B----4-:R-:W-:-:S03]  /*184e0*/  ISETP.GE.AND P5, PT, R4, RZ, PT ;  /* 0x000000ff0400720c */ /* 0x010fc60003fa6270 */
[----:B---3--:R-:W3:Y:S04]  /*184f0*/  LDL.LU R2, [R1+0x10] ;  /* 0x0000100001027983 */ /* 0x008ee80000300800 */
[----:B------:R4:W-:Y:S04]  /*18500*/  STL [R1+0x2f8], R14 ;  /* 0x0002f80e01007387 */ /* 0x0009e80000100800 */
[----:B------:R-:W3:Y:S04]  /*18510*/  LDL R80, [R1+0xfc8] ;  /* 0x000fc80001507983 */ /* 0x000ee80000100800 */
[----:B------:R-:W3:Y:S04]  /*18520*/  LDL.LU R29, [R1+0x14] ;  /* 0x00001400011d7983 */ /* 0x000ee80000300800 */
[----:B----4-:R-:W4:Y:S04]  /*18530*/  LDL.LU R14, [R1+0x18] ;  /* 0x00001800010e7983 */ /* 0x010f280000300800 */
[----:B------:R-:W-:Y:S04]  /*18540*/  STL [R1+0x324], R27 ;  /* 0x0003241b01007387 */ /* 0x000fe80000100800 */
[----:B------:R-:W-:Y:S04]  /*18550*/  STL [R1+0x32c], R79 ;  /* 0x00032c4f01007387 */ /* 0x000fe80000100800 */
[----:B------:R-:W3:Y:S04]  /*18560*/  LDL R4, [R1+0xfd4] ;  /* 0x000fd40001047983 */ /* 0x000ee80000100800 */
[----:B------:R-:W-:Y:S04]  /*18570*/  STL [R1+0x300], R12 ;  /* 0x0003000c01007387 */ /* 0x000fe80000100800 */
[----:B--2---:R2:W-:Y:S02]  /*18580*/  STL [R1+0xeb8], R10 ;  /* 0x000eb80a01007387 */ /* 0x0045e40000100800 */
[----:B--2---:R-:W-:Y:S01]  /*18590*/  LEA.HI.X.SX32 R10, R26, R6, 0x1, P1 ;  /* 0x000000061a0a7211 */ /* 0x004fe200008f0eff */
[----:B------:R-:W-:-:S02]  /*185a0*/  @P0 IMAD.MOV.U32 R26, RZ, RZ, R27 ;  /* 0x000000ffff1a0224 */ /* 0x000fc400078e001b */
[----:B------:R-:W-:Y:S02]  /*185b0*/  @P0 IMAD.MOV.U32 R27, RZ, RZ, R12 ;  /* 0x000000ffff1b0224 */ /* 0x000fe400078e000c */
[----:B------:R-:W2:Y:S04]  /*185c0*/  LDL.LU R12, [R1+0x1444] ;  /* 0x00144400010c7983 */ /* 0x000ea80000300800 */
[----:B------:R0:W2:Y:S04]  /*185d0*/  @P0 LDG.E.U8 R11, desc[UR18][R26.64] ;  /* 0x000000121a0b0981 */ /* 0x0000a8000c1e1100 */
[----:B------:R-:W-:Y:S01]  /*185e0*/  STL [R1+0x328], R10 ;  /* 0x0003280a01007387 */ /* 0x000fe20000100800 */
[----:B0-----:R-:W-:-:S02]  /*185f0*/  @P0 IMAD.MOV.U32 R26, RZ, RZ, R79 ;  /* 0x000000ffff1a0224 */ /* 0x001fc400078e004f */
[----:B------:R-:W-:-:S05]  /*18600*/  @P0 IMAD.MOV.U32 R27, RZ, RZ, R10 ;  /* 0x000000ffff1b0224 */ /* 0x000fca00078e000a */
[----:B------:R-:W3:Y:S04]  /*18610*/  @P0 LDG.E.U8 R3, desc[UR18][R26.64] ;  /* 0x000000121a030981 */ /* 0x000ee8000c1e1100 */
[----:B--2---:R0:W-:Y:S04]  /*18620*/  STL [R1+0xeb4], R11 ;  /* 0x000eb40b01007387 */ /* 0x0041e80000100800 */
[----:B0-----:R-:W2:Y:S04]  /*18630*/  LDL.LU R11, [R1+0x1440] ;  /* 0x00144000010b7983 */ /* 0x001ea80000300800 */
[----:B------:R-:W2:Y:S04]  /*18640*/  LDL.LU R10, [R1+0x143c] ;  /* 0x00143c00010a7983 */ /* 0x000ea80000300800 */
[----:B------:R-:W2:Y:S01]  /*18650*/  LDL.LU R79, [R1+0x1438] ;  /* 0x00143800014f7983 */ /* 0x000ea20000300800 */
[----:B------:R-:W-:Y:S01]  /*18660*/  SEL R28, R21, R25, !P4 ;  /* 0x00000019151c7207 */ /* 0x000fe20006000000 */
[----:B------:R-:W-:-:S04]  /*18670*/  IMAD.MOV.U32 R25, RZ, RZ, R81 ;  /* 0x000000ffff197224 */ /* 0x000fc800078e0051 */
[----:B------:R-:W-:Y:S01]  /*18680*/  IMAD R28, R28, UR5, RZ ;  /* 0x000000051c1c7c24 */ /* 0x000fe2000f8e02ff */
[----:B---3--:R0:W-:Y:S01]  /*18690*/  STL [R1+0xeb0], R3 ;  /* 0x000eb00301007387 */ /* 0x0081e20000100800 */
[----:B------:R-:W-:Y:S01]  /*186a0*/  @!P5 IMAD.MOV R25, RZ, RZ, -R25 ;  /* 0x000000ffff19d224 */ /* 0x000fe200078e0a19 */
[----:B------:R-:W-:Y:S01]  /*186b0*/  ISETP.GE.AND P6, PT, R80, RZ, PT ;  /* 0x000000ff5000720c */ /* 0x000fe20003fc6270 */
[----:B------:R-:W3:Y:S01]  /*186c0*/  LDCU UR5, c[0x0][0x3b0] ;  /* 0x00007600ff0577ac */ /* 0x000ee20008000800 */
[C---:B------:R-:W-:Y:S02]  /*186d0*/  IADD3 R27, P5, PT, R28.reuse, R7, RZ ;  /* 0x000000071c1b7210 */ /* 0x040fe40007fbe0ff */
[----:B------:R-:W-:Y:S02]  /*186e0*/  SEL R26, R21, R25, !P4 ;  /* 0x00000019151a7207 */ /* 0x000fe40006000000 */
[----:B------:R-:W-:Y:S01]  /*186f0*/  LEA.HI.X.SX32 R81, R28, R6, 0x1, P5 ;  /* 0x000000061c517211 */ /* 0x000fe200028f0eff */
[----:B0-----:R-:W3:Y:S02]  /*18700*/  LDL.LU R3, [R1+0x1434] ;  /* 0x0014340001037983 */ /* 0x001ee40000300800 */
[----:B------:R-:W-:Y:S01]  /*18710*/  IMAD R28, R26, UR12, RZ ;  /* 0x0000000c1a1c7c24 */ /* 0x000fe2000f8e02ff */
[----:B------:R-:W-:Y:S01]  /*18720*/  ISETP.GT.U32.AND P3, PT, R8, R5, PT ;  /* 0x000000050800720c */ /* 0x000fe20003f64070 */
[----:B------:R-:W-:Y:S01]  /*18730*/  @P0 IMAD.MOV.U32 R26, RZ, RZ, R27 ;  /* 0x000000ffff1a0224 */ /* 0x000fe200078e001b */
[----:B------:R-:W3:Y:S01]  /*18740*/  LDL.LU R80, [R1+0x1c] ;  /* 0x00001c0001507983 */ /* 0x000ee20000300800 */
[----:B--2---:R-:W-:-:S03]  /*18750*/  PRMT R79, RZ, 0x7610, R79 ;  /* 0x00007610ff4f7816 */ /* 0x004fc6000000004f */
[----:B------:R0:W-:Y:S01]  /*18760*/  STL [R1+0x334], R27 ;  /* 0x0003341b01007387 */ /* 0x0001e20000100800 */
[----:B------:R-:W-:Y:S01]  /*18770*/  PRMT R12, RZ, 0x7610, R12 ;  /* 0x00007610ff0c7816 */ /* 0x000fe2000000000c */
[----:B------:R-:W2:Y:S01]  /*18780*/  LDCU UR12, c[0x0][0x3b0] ;  /* 0x00007600ff0c77ac */ /* 0x000ea20008000800 */
[----:B0-----:R-:W-:-:S05]  /*18790*/  @P0 IMAD.MOV.U32 R27, RZ, RZ, R81 ;  /* 0x000000ffff1b0224 */ /* 0x001fca00078e0051 */
[----:B------:R0:W2:Y:S01]  /*187a0*/  @P0 LDG.E.U8 R79, desc[UR18][R26.64] ;  /* 0x000000121a4f0981 */ /* 0x0000a2000c1e1100 */
[----:B------:R-:W-:Y:S01]  /*187b0*/  @!P3 IMAD.IADD R5, R5, 0x1, -R8 ;  /* 0x000000010505b824 */ /* 0x000fe200078e0a08 */
[----:B------:R-:W-:-:S03]  /*187c0*/  ISETP.GT.U32.AND P3, PT, R8, R29, PT ;  /* 0x0000001d0800720c */ /* 0x000fc60003f64070 */
[----:B------:R-:W-:Y:S02]  /*187d0*/  IMAD.MOV.U32 R25, RZ, RZ, R5 ;  /* 0x000000ffff197224 */ /* 0x000fe400078e0005 */
[----:B------:R-:W3:Y:S02]  /*187e0*/  LDL.LU R5, [R1+0x1430] ;  /* 0x0014300001057983 */ /* 0x000ee40000300800 */
[----:B------:R-:W-:Y:S01]  /*187f0*/  @!P6 IMAD.MOV R25, RZ, RZ, -R25 ;  /* 0x000000ffff19e224 */ /* 0x000fe200078e0a19 */
[C---:B0-----:R-:W-:Y:S01]  /*18800*/  IADD3 R27, P6, PT, R28.reuse, R7, RZ ;  /* 0x000000071c1b7210 */ /* 0x041fe20007fde0ff */
[----:B------:R-:W-:Y:S03]  /*18810*/  STL [R1+0x330], R81 ;  /* 0x0003305101007387 */ /* 0x000fe60000100800 */
[----:B------:R-:W-:Y:S01]  /*18820*/  LEA.HI.X.SX32 R26, R28, R6, 0x1, P6 ;  /* 0x000000061c1a7211 */ /* 0x000fe200030f0eff */
[----:B------:R-:W-:Y:S01]  /*18830*/  @!P3 IMAD.IADD R29, R29, 0x1, -R8 ;  /* 0x000000011d1db824 */ /* 0x000fe200078e0a08 */
[----:B------:R-:W-:-:S02]  /*18840*/  ISETP.GE.AND P3, PT, R4, RZ, PT ;  /* 0x000000ff0400720c */ /* 0x000fc40003f66270 */
[----:B------:R-:W-:Y:S01]  /*18850*/  ISETP.GT.U32.AND P1, PT, R8, R2, PT ;  /* 0x000000020800720c */ /* 0x000fe20003f24070 */
[----:B--2---:R0:W-:Y:S04]  /*18860*/  STL [R1+0xeac], R79 ;  /* 0x000eac4f01007387 */ /* 0x0041e80000100800 */
[----:B0-----:R-:W2:Y:S04]  /*18870*/  LDL.LU R79, [R1+0x24] ;  /* 0x00002400014f7983 */ /* 0x001ea80000300800 */
[----:B------:R-:W2:Y:S04]  /*18880*/  LDL R81, [R1+0xfe4] ;  /* 0x000fe40001517983 */ /* 0x000ea80000100800 */
[----:B------:R0:W-:Y:S04]  /*18890*/  STL [R1+0x33c], R27 ;  /* 0x00033c1b01007387 */ /* 0x0001e80000100800 */
[----:B------:R-:W2:Y:S01]  /*188a0*/  LDL.LU R4, [R1+0x20] ;  /* 0x0000200001047983 */ /* 0x000ea20000300800 */
[----:B0-----:R-:W-:-:S03]  /*188b0*/  @P0 LOP3.LUT R27, R27, R26, RZ, 0x3c, !PT ;  /* 0x0000001a1b1b0212 */ /* 0x001fc600078e3cff */
[----:B------:R0:W-:Y:S02]  /*188c0*/  STL [R1+0x338], R26 ;  /* 0x0003381a01007387 */ /* 0x0001e40000100800 */
[----:B0-----:R-:W-:-:S04]  /*188d0*/  @P0 LOP3.LUT R26, R27, R26, RZ, 0x3c, !PT ;  /* 0x0000001a1b1a0212 */ /* 0x001fc800078e3cff */
[----:B------:R-:W-:-:S05]  /*188e0*/  @P0 LOP3.LUT R27, R27, R26, RZ, 0x3c, !PT ;  /* 0x0000001a1b1b0212 */ /* 0x000fca00078e3cff */
[----:B------:R-:W2:Y:S04]  /*188f0*/  @P0 LDG.E.U8 R12, desc[UR18][R26.64] ;  /* 0x000000121a0c0981 */ /* 0x000ea8000c1e1100 */
[----:B------:R-:W2:Y:S01]  /*18900*/  LDL R27, [R1+0xfd0] ;  /* 0x000fd000011b7983 */ /* 0x000ea20000100800 */
[----:B------:R-:W-:Y:S01]  /*18910*/  @!P1 IMAD.IADD R2, R2, 0x1, -R8 ;  /* 0x0000000102029824 */ /* 0x000fe200078e0a08 */
[----:B----4-:R-:W-:-:S04]  /*18920*/  ISETP.GT.U32.AND P5, PT, R8, R14, PT ;  /* 0x0000000e0800720c */ /* 0x010fc80003fa4070 */
[----:B------:R-:W-:Y:S02]  /*18930*/  ISETP.GT.U32.AND P1, PT, R8, R2, PT ;  /* 0x000000020800720c */ /* 0x000fe40003f24070 */
[----:B------:R-:W-:-:S05]  /*18940*/  SEL R25, R21, R25, !P4 ;  /* 0x0000001915197207 */ /* 0x000fca0006000000 */
[----:B------:R-:W-:Y:S01]  /*18950*/  IMAD R28, R25, UR4, RZ ;  /* 0x00000004191c7c24 */ /* 0x000fe2000f8e02ff */
[----:B---3--:R-:W-:Y:S01]  /*18960*/  PRMT R5, RZ, 0x7610, R5 ;  /* 0x00007610ff057816 */ /* 0x008fe20000000005 */
[--C-:B------:R-:W-:Y:S01]  /*18970*/  @!P5 IMAD.IADD R14, R14, 0x1, -R8.reuse ;  /* 0x000000010e0ed824 */ /* 0x100fe200078e0a08 */
[----:B------:R-:W0:Y:S03]  /*18980*/  LDCU UR4, c[0x0][0x3b0] ;  /* 0x00007600ff0477ac */ /* 0x000e260008000800 */
[----:B------:R-:W-:-:S04]  /*18990*/  @!P1 IMAD.IADD R2, R2, 0x1, -R8 ;  /* 0x0000000102029824 */ /* 0x000fc800078e0a08 */
[----:B------:R-:W-:Y:S01]  /*189a0*/  IMAD.MOV.U32 R25, RZ, RZ, R2 ;  /* 0x000000ffff197224 */ /* 0x000fe200078e0002 */
[C---:B------:R-:W-:Y:S01]  /*189b0*/  ISETP.GT.U32.AND P6, PT, R8.reuse, R14, PT ;  /* 0x0000000e0800720c */ /* 0x040fe20003fc4070 */
[----:B------:R-:W3:Y:S02]  /*189c0*/  LDL R2, [R1+0xfe0] ;  /* 0x000fe00001027983 */ /* 0x000ee40000100800 */
[----:B------:R-:W-:Y:S01]  /*189d0*/  @!P3 IMAD.MOV R25, RZ, RZ, -R25 ;  /* 0x000000ffff19b224 */ /* 0x000fe200078e0a19 */
[----:B------:R-:W-:-:S04]  /*189e0*/  ISETP.GT.U32.AND P5, PT, R8, R29, PT ;  /* 0x0000001d0800720c */ /* 0x000fc80003fa4070 */
[----:B------:R-:W-:-:S05]  /*189f0*/  SEL R25, R21, R25, !P4 ;  /* 0x0000001915197207 */ /* 0x000fca0006000000 */
[----:B------:R-:W-:Y:S02]  /*18a00*/  IMAD R25, R25, UR5, RZ ;  /* 0x0000000519197c24 */ /* 0x000fe4000f8e02ff */
[--C-:B------:R-:W-:Y:S01]  /*18a10*/  @!P6 IMAD.IADD R14, R14, 0x1, -R8.reuse ;  /* 0x000000010e0ee824 */ /* 0x100fe200078e0a08 */
[----:B--2---:R2:W-:Y:S01]  /*18a20*/  STL [R1+0xea8], R12 ;  /* 0x000ea80c01007387 */ /* 0x0045e20000100800 */
[----:B------:R-:W-:Y:S01]  /*18a30*/  @!P5 IMAD.IADD R29, R29, 0x1, -R8 ;  /* 0x000000011d1dd824 */ /* 0x000fe200078e0a08 */
[----:B------:R-:W-:Y:S01]  /*18a40*/  ISETP.GT.U32.AND P3, PT, R8, R80, PT ;  /* 0x000000500800720c */ /* 0x000fe20003f64070 */
[----:B------:R-:W4:Y:S01]  /*18a50*/  LDCU UR5, c[0x0][0x3b0] ;  /* 0x00007600ff0577ac */ /* 0x000f220008000800 */
[----:B--2---:R-:W-:-:S04]  /*18a60*/  IADD3 R12, P1, PT, R28, R7, RZ ;  /* 0x000000071c0c7210 */ /* 0x004fc80007f3e0ff */
[----:B------:R-:W-:Y:S01]  /*18a70*/  LEA.HI.X.SX32 R26, R28, R6, 0x1, P1 ;  /* 0x000000061c1a7211 */ /* 0x000fe200008f0eff */
[----:B------:R-:W-:Y:S01]  /*18a80*/  STL [R1+0x35c], R12 ;  /* 0x00035c0c01007387 */ /* 0x000fe20000100800 */
[----:B------:R-:W-:-:S03]  /*18a90*/  ISETP.GE.AND P1, PT, R27, RZ, PT ;  /* 0x000000ff1b00720c */ /* 0x000fc60003f26270 */
[----:B------:R2:W-:Y:S01]  /*18aa0*/  STL [R1+0x358], R26 ;  /* 0x0003581a01007387 */ /* 0x0005e20000100800 */
[----:B------:R-:W-:Y:S01]  /*18ab0*/  @P0 IMAD.MOV.U32 R27, RZ, RZ, R26 ;  /* 0x000000ffff1b0224 */ /* 0x000fe200078e001a */
[----:B------:R-:W-:Y:S01]  /*18ac0*/  IADD3 R28, P6, PT, R25, R7, RZ ;  /* 0x00000007191c7210 */ /* 0x000fe20007fde0ff */
[----:B--2---:R-:W-:-:S03]  /*18ad0*/  @P0 IMAD.MOV.U32 R26, RZ, RZ, R12 ;  /* 0x000000ffff1a0224 */ /* 0x004fc600078e000c */
[----:B------:R-:W-:Y:S01]  /*18ae0*/  LEA.HI.X.SX32 R25, R25, R6, 0x1, P6 ;  /* 0x0000000619197211 */ /* 0x000fe200030f0eff */
[----:B------:R-:W2:Y:S04]  /*18af0*/  LDL R12, [R1+0x1090] ;  /* 0x00109000010c7983 */ /* 0x000ea80000100800 */
[----:B------:R0:W2:Y:S02]  /*18b00*/  @P0 LDG.E.U8 R5, desc[UR18][R26.64] ;  /* 0x000000121a050981 */ /* 0x0000a4000c1e1100 */
[----:B0-----:R-:W-:Y:S01]  /*18b10*/  IMAD.MOV.U32 R26, RZ, RZ, R29 ;  /* 0x000000ffff1a7224 */ /* 0x001fe200078e001d */
[----:B------:R-:W-:Y:S01]  /*18b20*/  PRMT R27, RZ, 0x7610, R27 ;  /* 0x00007610ff1b7816 */ /* 0x000fe2000000001b */
[----:B------:R-:W-:-:S05]  /*18b30*/  @P0 IMAD.MOV.U32 R29, RZ, RZ, R25 ;  /* 0x000000ffff1d0224 */ /* 0x000fca00078e0019 */
[----:B------:R-:W3:Y:S01]  /*18b40*/  @P0 LDG.E.U8 R27, desc[UR18][R28.64] ;  /* 0x000000121c1b0981 */ /* 0x000ee2000c1e1100 */
[----:B------:R-:W-:Y:S01]  /*18b50*/  @!P3 IMAD.IADD R80, R80, 0x1, -R8 ;  /* 0x000000015050b824 */ /* 0x000fe200078e0a08 */
[----:B------:R-:W-:Y:S01]  /*18b60*/  ISETP.GE.AND P3, PT, R81, RZ, PT ;  /* 0x000000ff5100720c */ /* 0x000fe20003f66270 */
[----:B------:R-:W-:Y:S01]  /*18b70*/  @!P1 IMAD.MOV R26, RZ, RZ, -R26 ;  /* 0x000000ffff1a9224 */ /* 0x000fe200078e0a1a */
[----:B------:R-:W-:-:S04]  /*18b80*/  ISETP.GT.U32.AND P6, PT, R8, R4, PT ;  /* 0x000000040800720c */ /* 0x000fc80003fc4070 */
[----:B------:R-:W-:Y:S02]  /*18b90*/  SEL R26, R21, R26, !P4 ;  /* 0x0000001a151a7207 */ /* 0x000fe40006000000 */
[----:B------:R-:W-:-:S07]  /*18ba0*/  ISETP.GT.U32.AND P1, PT, R8, R80, PT ;  /* 0x000000500800720c */ /* 0x000fce0003f24070 */
[----:B------:R-:W-:Y:S01]  /*18bb0*/  @!P6 IMAD.IADD R4, R4, 0x1, -R8 ;  /* 0x000000010404e824 */ /* 0x000fe200078e0a08 */
[----:B------:R-:W-:-:S05]  /*18bc0*/  PRMT R3, RZ, 0x7610, R3 ;  /* 0x00007610ff037816 */ /* 0x000fca0000000003 */
[----:B------:R-:W-:Y:S01]  /*18bd0*/  @!P1 IMAD.IADD R80, R80, 0x1, -R8 ;  /* 0x0000000150509824 */ /* 0x000fe200078e0a08 */
[----:B------:R-:W-:Y:S01]  /*18be0*/  PRMT R10, RZ, 0x7610, R10 ;  /* 0x00007610ff0a7816 */ /* 0x000fe2000000000a */
[----:B--2---:R0:W-:Y:S04]  /*18bf0*/  STL [R1+0xea4], R5 ;  /* 0x000ea40501007387 */ /* 0x0041e80000100800 */
[----:B0-----:R-:W2:Y:S04]  /*18c00*/  LDL.LU R5, [R1+0x28] ;  /* 0x0000280001057983 */ /* 0x001ea80000300800 */
[----:B------:R-:W-:Y:S04]  /*18c10*/  STL [R1+0x364], R28 ;  /* 0x0003641c01007387 */ /* 0x000fe80000100800 */
[----:B------:R0:W-:Y:S04]  /*18c20*/  STL [R1+0x360], R25 ;  /* 0x0003601901007387 */ /* 0x0001e80000100800 */
[----:B------:R-:W2:Y:S01]  /*18c30*/  LDL.LU R81, [R1+0x2c] ;  /* 0x00002c0001517983 */ /* 0x000ea20000300800 */
[----:B0-----:R-:W-:-:S04]  /*18c40*/  IMAD.MOV.U32 R25, RZ, RZ, R14 ;  /* 0x000000ffff197224 */ /* 0x001fc800078e000e */
[----:B------:R-:W-:Y:S01]  /*18c50*/  @!P3 IMAD.MOV R25, RZ, RZ, -R25 ;  /* 0x000000ffff19b224 */ /* 0x000fe200078e0a19 */
[----:B---3--:R-:W-:Y:S02]  /*18c60*/  ISETP.GE.AND P3, PT, R2, RZ, PT ;  /* 0x000000ff0200720c */ /* 0x008fe40003f66270 */
[----:B------:R-:W3:Y:S04]  /*18c70*/  LDL R2, [R1+0x1110] ;  /* 0x0011100001027983 */ /* 0x000ee80000100800 */
[----:B------:R0:W-:Y:S01]  /*18c80*/  STL [R1+0xea0], R27 ;  /* 0x000ea01b01007387 */ /* 0x0001e20000100800 */
[----:B------:R-:W-:Y:S01]  /*18c90*/  SEL R25, R21, R25, !P4 ;  /* 0x0000001915197207 */ /* 0x000fe20006000000 */
[----:B0-----:R-:W-:Y:S01]  /*18ca0*/  IMAD R27, R26, UR4, RZ ;  /* 0x000000041a1b7c24 */ /* 0x001fe2000f8e02ff */
[----:B------:R-:W-:-:S03]  /*18cb0*/  ISETP.GE.AND P1, PT, R12, RZ, PT ;  /* 0x000000ff0c00720c */ /* 0x000fc60003f26270 */
[----:B----4-:R-:W-:Y:S01]  /*18cc0*/  IMAD R25, R25, UR5, RZ ;  /* 0x0000000519197c24 */ /* 0x010fe2000f8e02ff */
[----:B------:R-:W-:Y:S01]  /*18cd0*/  ISETP.GT.U32.AND P5, PT, R8, R79, PT ;  /* 0x0000004f0800720c */ /* 0x000fe20003fa4070 */
[----:B------:R-:W-:Y:S01]  /*18ce0*/  IMAD.MOV.U32 R26, RZ, RZ, R80 ;  /* 0x000000ffff1a7224 */ /* 0x000fe200078e0050 */
[CC--:B------:R-:W-:Y:S01]  /*18cf0*/  IADD3 R14, P6, PT, R27.reuse, R7.reuse, RZ ;  /* 0x000000071b0e7210 */ /* 0x0c0fe20007fde0ff */
[----:B------:R-:W0:Y:S03]  /*18d00*/  LDCU UR4, c[0x0][0x3b0] ;  /* 0x00007600ff0477ac */ /* 0x000e260008000800 */
[-C--:B------:R-:W-:Y:S01]  /*18d10*/  LEA.HI.X.SX32 R27, R27, R6.reuse, 0x1, P6 ;  /* 0x000000061b1b7211 */ /* 0x080fe200030f0eff */
[----:B------:R-:W-:Y:S01]  /*18d20*/  @P0 IMAD.MOV.U32 R28, RZ, RZ, R14 ;  /* 0x000000ffff1c0224 */ /* 0x000fe200078e000e */
[----:B------:R-:W-:Y:S01]  /*18d30*/  PRMT R11, RZ, 0x7610, R11 ;  /* 0x00007610ff0b7816 */ /* 0x000fe2000000000b */
[----:B------:R-:W4:Y:S02]  /*18d40*/  LDCU UR5, c[0x0][0x3b0] ;  /* 0x00007600ff0577ac */ /* 0x000f240008000800 */
[----:B------:R-:W-:Y:S01]  /*18d50*/  @P0 IMAD.MOV.U32 R29, RZ, RZ, R27 ;  /* 0x000000ffff1d0224 */ /* 0x000fe200078e001b */
[C---:B------:R-:W-:Y:S01]  /*18d60*/  IADD3 R12, P6, PT, R25.reuse, R7, RZ ;  /* 0x00000007190c7210 */ /* 0x040fe20007fde0ff */
[----:B------:R0:W-:Y:S04]  /*18d70*/  STL [R1+0x36c], R14 ;  /* 0x00036c0e01007387 */ /* 0x0001e80000100800 */
[----:B------:R1:W4:Y:S01]  /*18d80*/  @P0 LDG.E.U8 R3, desc[UR18][R28.64] ;  /* 0x000000121c030981 */ /* 0x000322000c1e1100 */
[----:B0-----:R-:W-:-:S03]  /*18d90*/  LEA.HI.X.SX32 R14, R25, R6, 0x1, P6 ;  /* 0x00000006190e7211 */ /* 0x001fc600030f0eff */
[----:B------:R0:W-:Y:S01]  /*18da0*/  STL [R1+0x368], R27 ;  /* 0x0003681b01007387 */ /* 0x0001e20000100800 */
[----:B-1----:R-:W-:-:S03]  /*18db0*/  @P0 IMAD.MOV.U32 R28, RZ, RZ, R12 ;  /* 0x000000ffff1c0224 */ /* 0x002fc600078e000c */
[----:B------:R-:W4:Y:S01]  /*18dc0*/  LDL R80, [R1+0x109c] ;  /* 0x00109c0001507983 */ /* 0x000f220000100800 */
[----:B------:R-:W-:-:S05]  /*18dd0*/  @P0 IMAD.MOV.U32 R29, RZ, RZ, R14 ;  /* 0x000000ffff1d0224 */ /* 0x000fca00078e000e */
[----:B------:R1:W4:Y:S01]  /*18de0*/  @P0 LDG.E.U8 R10, desc[UR18][R28.64] ;  /* 0x000000121c0a0981 */ /* 0x000322000c1e1100 */
[----:B------:R-:W-:-:S05]  /*18df0*/  @!P5 IMAD.IADD R79, R79, 0x1, -R8 ;  /* 0x000000014f4fd824 */ /* 0x000fca00078e0a08 */
[C---:B------:R-:W-:Y:S01]  /*18e00*/  ISETP.GT.U32.AND P5, PT, R8.reuse, R79, PT ;  /* 0x0000004f0800720c */ /* 0x040fe20003fa4070 */
[----:B------:R-:W-:Y:S01]  /*18e10*/  @!P3 IMAD.MOV R26, RZ, RZ, -R26 ;  /* 0x000000ffff1ab224 */ /* 0x000fe200078e0a1a */
[----:B------:R-:W-:-:S11]  /*18e20*/  ISETP.GT.U32.AND P3, PT, R8, R4, PT ;  /* 0x000000040800720c */ /* 0x000fd60003f64070 */
[----:B------:R-:W-:-:S04]  /*18e30*/  @!P5 IMAD.IADD R79, R79, 0x1, -R8 ;  /* 0x000000014f4fd824 */ /* 0x000fc800078e0a08 */
[----:B------:R-:W-:Y:S01]  /*18e40*/  IMAD.MOV.U32 R25, RZ, RZ, R79 ;  /* 0x000000ffff197224 */ /* 0x000fe200078e004f */
[----:B0-----:R-:W-:-:S03]  /*18e50*/  SEL R27, R21, R26, !P4 ;  /* 0x0000001a151b7207 */ /* 0x001fc60006000000 */
[----:B------:R-:W-:Y:S02]  /*18e60*/  @!P1 IMAD.MOV R25, RZ, RZ, -R25 ;  /* 0x000000ffff199224 */ /* 0x000fe400078e0a19 */
[----:B------:R-:W-:-:S03]  /*18e70*/  @!P3 IMAD.IADD R4, R4, 0x1, -R8 ;  /* 0x000000010404b824 */ /* 0x000fc600078e0a08 */
[----:B------:R-:W-:Y:S01]  /*18e80*/  SEL R26, R21, R25, !P4 ;  /* 0x00000019151a7207 */ /* 0x000fe20006000000 */
[----:B------:R-:W-:Y:S01]  /*18e90*/  IMAD R27, R27, UR11, RZ ;  /* 0x0000000b1b1b7c24 */ /* 0x000fe2000f8e02ff */
[----:B------:R-:W-:Y:S01]  /*18ea0*/  STL [R1+0x374], R12 ;  /* 0x0003740c01007387 */ /* 0x000fe20000100800 */
[----:B------:R-:W-:Y:S01]  /*18eb0*/  IMAD.MOV.U32 R25, RZ, RZ, R4 ;  /* 0x000000ffff197224 */ /* 0x000fe200078e0004 */
[C---:B--2---:R-:W-:Y:S02]  /*18ec0*/  ISETP.GT.U32.AND P6, PT, R8.reuse, R81, PT ;  /* 0x000000510800720c */ /* 0x044fe40003fc4070 */
[----:B------:R-:W-:Y:S01]  /*18ed0*/  ISETP.GT.U32.AND P5, PT, R8, R5, PT ;  /* 0x000000050800720c */ /* 0x000fe20003fa4070 */
[----:B------:R-:W-:Y:S01]  /*18ee0*/  IMAD R26, R26, UR4, RZ ;  /* 0x000000041a1a7c24 */ /* 0x000fe2000f8e02ff */
[----:B-1----:R-:W-:Y:S01]  /*18ef0*/  PRMT R29, RZ, 0x7610, R29 ;  /* 0x00007610ff1d7816 */ /* 0x002fe2000000001d */
[----:B------:R-:W0:Y:S01]  /*18f00*/  LDCU UR4, c[0x0][0x3b0] ;  /* 0x00007600ff0477ac */ /* 0x000e220008000800 */
[----:B------:R-:W1:Y:S01]  /*18f10*/  LDCU UR11, c[0x0][0x3b0] ;  /* 0x00007600ff0b77ac */ /* 0x000e620008000800 */
[----:B---3--:R-:W-:-:S08]  /*18f20*/  ISETP.GE.AND P1, PT, R2, RZ, PT ;  /* 0x000000ff0200720c */ /* 0x008fd00003f26270 */
[----:B------:R-:W-:-:S05]  /*18f30*/  @!P5 IMAD.IADD R5, R5, 0x1, -R8 ;  /* 0x000000010505d824 */ /* 0x000fca00078e0a08 */
[----:B------:R-:W-:Y:S01]  /*18f40*/  ISETP.GT.U32.AND P5, PT, R8, R5, PT ;  /* 0x000000050800720c */ /* 0x000fe20003fa4070 */
[----:B------:R-:W-:Y:S02]  /*18f50*/  @!P6 IMAD.IADD R81, R81, 0x1, -R8 ;  /* 0x000000015151e824 */ /* 0x000fe400078e0a08 */
[----:B------:R-:W-:Y:S01]  /*18f60*/  @!P1 IMAD.MOV R25, RZ, RZ, -R25 ;  /* 0x000000ffff199224 */ /* 0x000fe200078e0a19 */
[----:B------:R-:W-:-:S09]  /*18f70*/  IADD3 R4, P1, PT, R26, R7, RZ ;  /* 0x000000071a047210 */ /* 0x000fd20007f3e0ff */
[----:B------:R-:W-:Y:S01]  /*18f80*/  @!P5 IMAD.IADD R5, R5, 0x1, -R8 ;  /* 0x000000010505d824 */ /* 0x000fe200078e0a08 */
[----:B----4-:R2:W-:Y:S04]  /*18f90*/  STL [R1+0xe9c], R3 ;  /* 0x000e9c0301007387 */ /* 0x0105e80000100800 */
[----:B--2---:R-:W2:Y:S04]  /*18fa0*/  LDL.LU R3, [R1+0x30] ;  /* 0x0000300001037983 */ /* 0x004ea80000300800 */
[----:B------:R3:W-:Y:S04]  /*18fb0*/  STL [R1+0x370], R14 ;  /* 0x0003700e01007387 */ /* 0x0007e80000100800 */
[----:B------:R-:W4:Y:S01]  /*18fc0*/  LDL R12, [R1+0x111c] ;  /* 0x00111c00010c7983 */ /* 0x000f220000100800 */
[----:B------:R-:W-:-:S03]  /*18fd0*/  ISETP.GE.AND P5, PT, R80, RZ, PT ;  /* 0x000000ff5000720c */ /* 0x000fc60003fa6270 */
[----:B------:R-:W2:Y:S01]  /*18fe0*/  LDL.LU R2, [R1+0x34] ;  /* 0x0000340001027983 */ /* 0x000ea20000300800 */
[----:B---3--:R-:W-:-:S03]  /*18ff0*/  IADD3 R14, P6, PT, R27, R7, RZ ;  /* 0x000000071b0e7210 */ /* 0x008fc60007fde0ff */
[----:B------:R-:W3:Y:S01]  /*19000*/  LDL.LU R79, [R1+0x38] ;  /* 0x00003800014f7983 */ /* 0x000ee20000300800 */
[----:B------:R-:W-:-:S03]  /*19010*/  LEA.HI.X.SX32 R27, R27, R6, 0x1, P6 ;  /* 0x000000061b1b7211 */ /* 0x000fc600030f0eff */
[----:B------:R-:W-:Y:S04]  /*19020*/  STL [R1+0x37c], R14 ;  /* 0x00037c0e01007387 */ /* 0x000fe80000100800 */
[----:B------:R-:W-:Y:S04]  /*19030*/  STL [R1+0x39c], R4 ;  /* 0x00039c0401007387 */ /* 0x000fe80000100800 */
[----:B------:R-:W2:Y:S04]  /*19040*/  LDL R80, [R1+0x1118] ;  /* 0x0011180001507983 */ /* 0x000ea80000100800 */
[----:B------:R-:W-:Y:S04]  /*19050*/  STL [R1+0x378], R27 ;  /* 0x0003781b01007387 */ /* 0x000fe80000100800 */
[----:B------:R0:W-:Y:S02]  /*19060*/  STL [R1+0xe98], R10 ;  /* 0x000e980a01007387 */ /* 0x0001e40000100800 */
[----:B0-----:R-:W-:Y:S01]  /*19070*/  LEA.HI.X.SX32 R10, R26, R6, 0x1, P1 ;  /* 0x000000061a0a7211 */ /* 0x001fe200008f0eff */
[----:B------:R-:W-:-:S02]  /*19080*/  @P0 IMAD.MOV.U32 R26, RZ, RZ, R14 ;  /* 0x000000ffff1a0224 */ /* 0x000fc400078e000e */
[----:B------:R-:W2:Y:S04]  /*19090*/  LDL.LU R14, [R1+0x142c] ;  /* 0x00142c00010e7983 */ /* 0x000ea80000300800 */
[----:B------:R0:W2:Y:S04]  /*190a0*/  @P0 LDG.E.U8 R11, desc[UR18][R26.64] ;  /* 0x000000121a0b0981 */ /* 0x0000a8000c1e1100 */
[----:B------:R-:W-:Y:S01]  /*190b0*/  STL [R1+0x398], R10 ;  /* 0x0003980a01007387 */ /* 0x000fe20000100800 */
[----:B0-----:R-:W-:Y:S02]  /*190c0*/  @P0 IMAD.MOV.U32 R26, RZ, RZ, R4 ;  /* 0x000000ffff1a0224 */ /* 0x001fe400078e0004 */
[----:B------:R-:W-:-:S05]  /*190d0*/  @P0 IMAD.MOV.U32 R27, RZ, RZ, R10 ;  /* 0x000000ffff1b0224 */ /* 0x000fca00078e000a */
[----:B------:R0:W3:Y:S01]  /*190e0*/  @P0 LDG.E.U8 R29, desc[UR18][R26.64] ;  /* 0x000000121a1d0981 */ /* 0x0000e2000c1e1100 */
[----:B------:R-:W-:-:S03]  /*190f0*/  SEL R28, R21, R25, !P4 ;  /* 0x00000019151c7207 */ /* 0x000fc60006000000 */
[----:B--2---:R2:W-:Y:S04]  /*19100*/  STL [R1+0xe94], R11 ;  /* 0x000e940b01007387 */ /* 0x0045e80000100800 */
[----:B--2---:R-:W2:Y:S04]  /*19110*/  LDL.LU R11, [R1+0x1428] ;  /* 0x00142800010b7983 */ /* 0x004ea80000300800 */
[----:B------:R-:W2:Y:S04]  /*19120*/  LDL.LU R10, [R1+0x1424] ;  /* 0x00142400010a7983 */ /* 0x000ea80000300800 */
[----:B------:R-:W2:Y:S01]  /*19130*/  LDL.LU R4, [R1+0x1420] ;  /* 0x0014200001047983 */ /* 0x000ea20000300800 */
[----:B------:R-:W-:-:S02]  /*19140*/  IMAD.MOV.U32 R25, RZ, RZ, R5 ;  /* 0x000000ffff197224 */ /* 0x000fc400078e0005 */
[----:B------:R-:W-:Y:S01]  /*19150*/  IMAD R28, R28, UR5, RZ ;  /* 0x000000051c1c7c24 */ /* 0x000fe2000f8e02ff */
[----:B------:R-:W2:Y:S01]  /*19160*/  LDL.LU R5, [R1+0x141c] ;  /* 0x00141c0001057983 */ /* 0x000ea20000300800 */
[----:B------:R-:W-:Y:S01]  /*19170*/  @!P5 IMAD.MOV R25, RZ, RZ, -R25 ;  /* 0x000000ffff19d224 */ /* 0x000fe200078e0a19 */
[----:B----4-:R-:W-:Y:S01]  /*19180*/  ISETP.GE.AND P6, PT, R12, RZ, PT ;  /* 0x000000ff0c00720c */ /* 0x010fe20003fc6270 */
[----:B------:R-:W4:Y:S01]  /*19190*/  LDCU UR5, c[0x0][0x3b0] ;  /* 0x00007600ff0577ac */ /* 0x000f220008000800 */
[----:B0-----:R-:W-:Y:S01]  /*191a0*/  IADD3 R27, P5, PT, R28, R7, RZ ;  /* 0x000000071c1b7210 */ /* 0x001fe20007fbe0ff */
[----:B------:R-:W4:Y:S01]  /*191b0*/  LDL.LU R12, [R1+0x3c] ;  /* 0x00003c00010c7983 */ /* 0x000f220000300800 */
[----:B------:R-:W-:-:S03]  /*191c0*/  SEL R26, R21, R25, !P4 ;  /* 0x00000019151a7207 */ /* 0x000fc60006000000 */
[----:B------:R-:W-:Y:S04]  /*191d0*/  STL [R1+0x3a4], R27 ;  /* 0x0003a41b01007387 */ /* 0x000fe80000100800 */
[----:B---3--:R0:W-:Y:S02]  /*191e0*/  STL [R1+0xe90], R29 ;  /* 0x000e901d01007387 */ /* 0x0081e40000100800 */
[----:B0-----:R-:W-:Y:S01]  /*191f0*/  LEA.HI.X.SX32 R29, R28, R6, 0x1, P5 ;  /* 0x000000061c1d7211 */ /* 0x001fe200028f0eff */
[----:B------:R-:W-:Y:S01]  /*19200*/  IMAD R28, R26, UR12, RZ ;  /* 0x0000000c1a1c7c24 */ /* 0x000fe2000f8e02ff */
[----:B--2---:R-:W-:Y:S01]  /*19210*/  PRMT R4, RZ, 0x7610, R4 ;  /* 0x00007610ff047816 */ /* 0x004fe20000000004 */
[----:B------:R-:W-:Y:S01]  /*19220*/  @P0 IMAD.MOV.U32 R26, RZ, RZ, R27 ;  /* 0x000000ffff1a0224 */ /* 0x000fe200078e001b */
[C---:B------:R-:W-:Y:S01]  /*19230*/  ISETP.GT.U32.AND P3, PT, R8.reuse, R81, PT ;  /* 0x000000510800720c */ /* 0x040fe20003f64070 */
[----:B------:R-:W-:Y:S01]  /*19240*/  @P0 IMAD.MOV.U32 R27, RZ, RZ, R29 ;  /* 0x000000ffff1b0224 */ /* 0x000fe200078e001d */
[----:B------:R-:W-:Y:S01]  /*19250*/  STL [R1+0x3a0], R29 ;  /* 0x0003a01d01007387 */ /* 0x000fe20000100800 */
[----:B------:R-:W-:Y:S01]  /*19260*/  PRMT R14, RZ, 0x7610, R14 ;  /* 0x00007610ff0e7816 */ /* 0x000fe2000000000e */
[----:B------:R-:W0:Y:S02]  /*19270*/  LDCU UR12, c[0x0][0x3b0] ;  /* 0x00007600ff0c77ac */ /* 0x000e240008000800 */
[----:B------:R2:W3:Y:S07]  /*19280*/  @P0 LDG.E.U8 R4, desc[UR18][R26.64] ;  /* 0x000000121a040981 */ /* 0x0004ee000c1e1100 */
[----:B------:R-:W-:Y:S01]  /*19290*/  @!P3 IMAD.IADD R81, R81, 0x1, -R8 ;  /* 0x000000015151b824 */ /* 0x000fe200078e0a08 */
[----:B------:R-:W-:-:S03]  /*192a0*/  ISETP.GT.U32.AND P3, PT, R8, R2, PT ;  /* 0x000000020800720c */ /* 0x000fc60003f64070 */
[----:B------:R-:W-:Y:S02]  /*192b0*/  IMAD.MOV.U32 R25, RZ, RZ, R81 ;  /* 0x000000ffff197224 */ /* 0x000fe400078e0051 */
[----:B------:R-:W4:Y:S02]  /*192c0*/  LDL R81, [R1+0x1168] ;  /* 0x0011680001517983 */ /* 0x000f240000100800 */
[----:B------:R-:W-:Y:S01]  /*192d0*/  @!P6 IMAD.MOV R25, RZ, RZ, -R25 ;  /* 0x000000ffff19e224 */ /* 0x000fe200078e0a19 */
[----:B--2---:R-:W-:-:S04]  /*192e0*/  IADD3 R27, P6, PT, R28, R7, RZ ;  /* 0x000000071c1b7210 */ /* 0x004fc80007fde0ff */
[----:B------:R-:W-:Y:S01]  /*192f0*/  LEA.HI.X.SX32 R26, R28, R6, 0x1, P6 ;  /* 0x000000061c1a7211 */ /* 0x000fe200030f0eff */
[----:B------:R-:W-:Y:S01]  /*19300*/  @!P3 IMAD.IADD R2, R2, 0x1, -R8 ;  /* 0x000000010202b824 */ /* 0x000fe200078e0a08 */
[----:B------:R-:W-:Y:S01]  /*19310*/  ISETP.GE.AND P3, PT, R80, RZ, PT ;  /* 0x000000ff5000720c */ /* 0x000fe20003f66270 */
[----:B---3--:R2:W-:Y:S04]  /*19320*/  STL [R1+0xe8c], R4 ;  /* 0x000e8c0401007387 */ /* 0x0085e80000100800 */
[----:B--2---:R-:W2:Y:S04]  /*19330*/  LDL.LU R4, [R1+0x44] ;  /* 0x0000440001047983 */ /* 0x004ea80000300800 */
[----:B------:R-:W3:Y:S04]  /*19340*/  LDL R29, [R1+0x1104] ;  /* 0x00110400011d7983 */ /* 0x000ee80000100800 */
[----:B------:R0:W-:Y:S04]  /*19350*/  STL [R1+0x3ac], R27 ;  /* 0x0003ac1b01007387 */ /* 0x0001e80000100800 */
[----:B------:R-:W2:Y:S04]  /*19360*/  LDL.LU R80, [R1+0x40] ;  /* 0x0000400001507983 */ /* 0x000ea80000300800 */
[----:B------:R1:W-:Y:S01]  /*19370*/  STL [R1+0x3a8], R26 ;  /* 0x0003a81a01007387 */ /* 0x0003e20000100800 */
[----:B0-----:R-:W-:-:S04]  /*19380*/  @P0 LOP3.LUT R27, R27, R26, RZ, 0x3c, !PT ;  /* 0x0000001a1b1b0212 */ /* 0x001fc800078e3cff */
[----:B-1----:R-:W-:-:S04]  /*19390*/  @P0 LOP3.LUT R26, R27, R26, RZ, 0x3c, !PT ;  /* 0x0000001a1b1a0212 */ /* 0x002fc800078e3cff */
[----:B------:R-:W-:-:S05]  /*193a0*/  @P0 LOP3.LUT R27, R27, R26, RZ, 0x3c, !PT ;  /* 0x0000001a1b1b0212 */ /* 0x000fca00078e3cff */
[----:B------:R-:W2:Y:S01]  /*193b0*/  @P0 LDG.E.U8 R14, desc[UR18][R26.64] ;  /* 0x000000121a0e0981 */ /* 0x000ea2000c1e1100 */
[----:B------:R-:W-:-:S13]  /*193c0*/  ISETP.GT.U32.AND P1, PT, R8, R3, PT ;  /* 0x000000030800720c */ /* 0x000fda0003f24070 */
[----:B------:R-:W-:-:S05]  /*193d0*/  @!P1 IMAD.IADD R3, R3, 0x1, -R8 ;  /* 0x0000000103039824 */ /* 0x000fca00078e0a08 */
[----:B------:R-:W-:Y:S02]  /*193e0*/  ISETP.GT.U32.AND P1, PT, R8, R3, PT ;  /* 0x000000030800720c */ /* 0x000fe40003f24070 */
[----:B------:R-:W-:-:S05]  /*193f0*/  SEL R25, R21, R25, !P4 ;  /* 0x0000001915197207 */ /* 0x000fca0006000000 */
[----:B------:R-:W-:Y:S01]  /*19400*/  IMAD R28, R25, UR4, RZ ;  /* 0x00000004191c7c24 */ /* 0x000fe2000f8e02ff */
[----:B------:R-:W-:Y:S02]  /*19410*/  PRMT R5, RZ, 0x7610, R5 ;  /* 0x00007610ff057816 */ /* 0x000fe40000000005 */
[----:B------:R-:W-:Y:S01]  /*19420*/  ISETP.GT.U32.AND P5, PT, R8, R79, PT ;  /* 0x0000004f0800720c */ /* 0x000fe20003fa4070 */
[----:B------:R-:W0:Y:S02]  /*19430*/  LDCU UR4, c[0x0][0x3b0] ;  /* 0x00007600ff0477ac */ /* 0x000e240008000800 */
[----:B------:R-:W-:-:S04]  /*19440*/  @!P1 IMAD.IADD R3, R3, 0x1, -R8 ;  /* 0x0000000103039824 */ /* 0x000fc800078e0a08 */
[----:B------:R-:W-:Y:S02]  /*19450*/  IMAD.MOV.U32 R25, RZ, RZ, R3 ;  /* 0x000000ffff197224 */ /* 0x000fe400078e0003 */
[----:B------:R-:W3:Y:S04]  /*19460*/  LDL R3, [R1+0x1100] ;  /* 0x0011000001037983 */ /* 0x000ee80000100800 */
[----:B--2---:R1:W-:Y:S02]  /*19470*/  STL [R1+0xe88], R14 ;  /* 0x000e880e01007387 */ /* 0x0043e40000100800 */
[----:B-1----:R-:W-:-:S04]  /*19480*/  IADD3 R14, P1, PT, R28, R7, RZ ;  /* 0x000000071c0e7210 */ /* 0x002fc80007f3e0ff */
[----:B------:R-:W-:Y:S01]  /*19490*/  LEA.HI.X.SX32 R26, R28, R6, 0x1, P1 ;  /* 0x000000061c1a7211 */ /* 0x000fe200008f0eff */
[----:B------:R-:W-:Y:S04]  /*194a0*/  STL [R1+0x3b4], R14 ;  /* 0x0003b40e01007387 */ /* 0x000fe80000100800 */
[----:B------:R1:W-:Y:S01]  /*194b0*/  STL [R1+0x3b0], R26 ;  /* 0x0003b01a01007387 */ /* 0x0003e20000100800 */
[----:B------:R-:W-:Y:S02]  /*194c0*/  @P0 IMAD.MOV.U32 R27, RZ, RZ, R26 ;  /* 0x000000ffff1b0224 */ /* 0x000fe400078e001a */
[----:B-1----:R-:W-:Y:S02]  /*194d0*/  @P0 IMAD.MOV.U32 R26, RZ, RZ, R14 ;  /* 0x000000ffff1a0224 */ /* 0x002fe400078e000e */
[----:B------:R-:W-:-:S02]  /*194e0*/  @!P5 IMAD.IADD R79, R79, 0x1, -R8 ;  /* 0x000000014f4fd824 */ /* 0x000fc400078e0a08 */
[----:B------:R-:W-:Y:S01]  /*194f0*/  @!P3 IMAD.MOV R25, RZ, RZ, -R25 ;  /* 0x000000ffff19b224 */ /* 0x000fe200078e0a19 */
[----:B----4-:R-:W-:Y:S01]  /*19500*/  ISETP.GE.AND P1, PT, R81, RZ, PT ;  /* 0x000000ff5100720c */ /* 0x010fe20003f26270 */
[----:B------:R-:W2:Y:S04]  /*19510*/  LDL R14, [R1+0x110c] ;  /* 0x00110c00010e7983 */ /* 0x000ea80000100800 */
[----:B------:R1:W4:Y:S01]  /*19520*/  @P0 LDG.E.U8 R5, desc[UR18][R26.64] ;  /* 0x000000121a050981 */ /* 0x000322000c1e1100 */
[C---:B------:R-:W-:Y:S02]  /*19530*/  ISETP.GT.U32.AND P6, PT, R8.reuse, R79, PT ;  /* 0x0000004f0800720c */ /* 0x040fe40003fc4070 */
[----:B------:R-:W-:Y:S02]  /*19540*/  SEL R25, R21, R25, !P4 ;  /* 0x0000001915197207 */ /* 0x000fe40006000000 */
[C---:B------:R-:W-:Y:S01]  /*19550*/  ISETP.GT.U32.AND P3, PT, R8.reuse, R12, PT ;  /* 0x0000000c0800720c */ /* 0x040fe20003f64070 */
[----:B------:R-:W2:Y:S02]  /*19560*/  LDL.LU R81, [R1+0x48] ;  /* 0x0000480001517983 */ /* 0x000ea40000300800 */
[----:B------:R-:W-:Y:S01]  /*19570*/  IMAD R25, R25, UR5, RZ ;  /* 0x0000000519197c24 */ /* 0x000fe2000f8e02ff */
[----:B------:R-:W-:Y:S01]  /*19580*/  ISETP.GT.U32.AND P5, PT, R8, R2, PT ;  /* 0x000000020800720c */ /* 0x000fe20003fa4070 */
[----:B------:R-:W0:Y:S04]  /*19590*/  LDCU UR5, c[0x0][0x3b0] ;  /* 0x00007600ff0577ac */ /* 0x000e280008000800 */
[----:B------:R-:W-:Y:S01]  /*195a0*/  @!P6 IMAD.IADD R79, R79, 0x1, -R8 ;  /* 0x000000014f4fe824 */ /* 0x000fe200078e0a08 */
[----:B-1----:R-:W-:-:S03]  /*195b0*/  PRMT R27, RZ, 0x7610, R27 ;  /* 0x00007610ff1b7816 */ /* 0x002fc6000000001b */
[----:B------:R-:W-:Y:S01]  /*195c0*/  @!P3 IMAD.IADD R12, R12, 0x1, -R8 ;  /* 0x000000010c0cb824 */ /* 0x000fe200078e0a08 */
[----:B---3--:R-:W-:-:S03]  /*195d0*/  ISETP.GE.AND P3, PT, R29, RZ, PT ;  /* 0x000000ff1d00720c */ /* 0x008fc60003f66270 */
[----:B------:R-:W-:-:S04]  /*195e0*/  @!P5 IMAD.IADD R2, R2, 0x1, -R8 ;  /* 0x000000010202d824 */ /* 0x000fc800078e0a08 */
[----:B------:R-:W-:Y:S01]  /*195f0*/  IMAD.MOV.U32 R26, RZ, RZ, R2 ;  /* 0x000000ffff1a7224 */ /* 0x000fe200078e0002 */
[----:B----4-:R1:W-:Y:S04]  /*19600*/  STL [R1+0xe84], R5 ;  /* 0x000e840501007387 */ /* 0x0103e80000100800 */
[----:B------:R-:W3:Y:S01]  /*19610*/  LDL.LU R2, [R1+0x1418] ;  /* 0x0014180001027983 */ /* 0x000ee20000300800 */
[----:B-1----:R-:W-:-:S04]  /*19620*/  IADD3 R5, P6, PT, R25, R7, RZ ;  /* 0x0000000719057210 */ /* 0x002fc80007fde0ff */
[----:B------:R-:W-:Y:S01]  /*19630*/  LEA.HI.X.SX32 R25, R25, R6, 0x1, P6 ;  /* 0x0000000619197211 */ /* 0x000fe200030f0eff */
[----:B------:R-:W-:-:S04]  /*19640*/  @P0 IMAD.MOV.U32 R28, RZ, RZ, R5 ;  /* 0x000000ffff1c0224 */ /* 0x000fc800078e0005 */
[----:B------:R-:W-:-:S05]  /*19650*/  @P0 IMAD.MOV.U32 R29, RZ, RZ, R25 ;  /* 0x000000ffff1d0224 */ /* 0x000fca00078e0019 */
[----:B------:R-:W4:Y:S01]  /*19660*/  @P0 LDG.E.U8 R27, desc[UR18][R28.64] ;  /* 0x000000121c1b0981 */ /* 0x000f22000c1e1100 */
[----:B------:R-:W-:Y:S01]  /*19670*/  @!P1 IMAD.MOV R26, RZ, RZ, -R26 ;  /* 0x000000ffff1a9224 */ /* 0x000fe200078e0a1a */
[C---:B------:R-:W-:Y:S02]  /*19680*/  ISETP.GT.U32.AND P6, PT, R8.reuse, R80, PT ;  /* 0x000000500800720c */ /* 0x040fe40003fc4070 */
[----:B------:R-:W-:Y:S01]  /*19690*/  ISETP.GT.U32.AND P1, PT, R8, R12, PT ;  /* 0x0000000c0800720c */ /* 0x000fe20003f24070 */
[----:B------:R1:W-:Y:S04]  /*196a0*/  STL [R1+0x3bc], R5 ;  /* 0x0003bc0501007387 */ /* 0x0003e80000100800 */
[----:B------:R0:W-:Y:S01]  /*196b0*/  STL [R1+0x3b8], R25 ;  /* 0x0003b81901007387 */ /* 0x0001e20000100800 */
[----:B------:R-:W-:-:S03]  /*196c0*/  SEL R26, R21, R26, !P4 ;  /* 0x0000001a151a7207 */ /* 0x000fc60006000000 */
[----:B-1----:R-:W4:Y:S01]  /*196d0*/  LDL.LU R5, [R1+0x4c] ;  /* 0x00004c0001057983 */ /* 0x002f220000300800 */
[----:B0-----:R-:W-:-:S03]  /*196e0*/  IMAD.MOV.U32 R25, RZ, RZ, R79 ;  /* 0x000000ffff197224 */ /* 0x001fc600078e004f */
[----:B------:R-:W4:Y:S01]  /*196f0*/  LDL R79, [R1+0x1108] ;  /* 0x00110800014f7983 */ /* 0x000f220000100800 */
[----:B------:R-:W-:Y:S01]  /*19700*/  @!P3 IMAD.MOV R25, RZ, RZ, -R25 ;  /* 0x000000ffff19b224 */ /* 0x000fe200078e0a19 */
[----:B------:R-:W-:Y:S01]  /*19710*/  ISETP.GE.AND P3, PT, R3, RZ, PT ;  /* 0x000000ff0300720c */ /* 0x000fe20003f66270 */
[--C-:B------:R-:W-:Y:S02]  /*19720*/  @!P6 IMAD.IADD R80, R80, 0x1, -R8.reuse ;  /* 0x000000015050e824 */ /* 0x100fe400078e0a08 */
[----:B------:R-:W-:Y:S01]  /*19730*/  @!P1 IMAD.IADD R12, R12, 0x1, -R8 ;  /* 0x000000010c0c9824 */ /* 0x000fe200078e0a08 */
[----:B--2---:R-:W-:Y:S02]  /*19740*/  ISETP.GE.AND P1, PT, R14, RZ, PT ;  /* 0x000000ff0e00720c */ /* 0x004fe40003f26270 */
[----:B---3--:R-:W-:Y:S01]  /*19750*/  PRMT R2, RZ, 0x7610, R2 ;  /* 0x00007610ff027816 */ /* 0x008fe20000000002 */
[----:B----4-:R0:W-:Y:S02]  /*19760*/  STL [R1+0xe80], R27 ;  /* 0x000e801b01007387 */ /* 0x0101e40000100800 */
[----:B0-----:R-:W-:Y:S01]  /*19770*/  IMAD R27, R26, UR4, RZ ;  /* 0x000000041a1b7c24 */ /* 0x001fe2000f8e02ff */
[----:B------:R-:W-:Y:S01]  /*19780*/  SEL R25, R21, R25, !P4 ;  /* 0x0000001915197207 */ /* 0x000fe20006000000 */
[----:B------:R-:W-:Y:S01]  /*19790*/  IMAD.MOV.U32 R26, RZ, RZ, R12 ;  /* 0x000000ffff1a7224 */ /* 0x000fe200078e000c */
[----:B------:R-:W-:-:S02]  /*197a0*/  PRMT R10, RZ, 0x7610, R10 ;  /* 0x00007610ff0a7816 */ /* 0x000fc4000000000a */
[----:B------:R-:W-:Y:S02]  /*197b0*/  ISETP.GT.U32.AND P5, PT, R8, R4, PT ;  /* 0x000000040800720c */ /* 0x000fe40003fa4070 */
[C---:B------:R-:W-:Y:S01]  /*197c0*/  IADD3 R3, P6, PT, R27.reuse, R7, RZ ;  /* 0x000000071b037210 */ /* 0x040fe20007fde0ff */
[----:B------:R-:W0:Y:S03]  /*197d0*/  LDCU UR4, c[0x0][0x3b0] ;  /* 0x00007600ff0477ac */ /* 0x000e260008000800 */
[----:B------:R-:W-:Y:S01]  /*197e0*/  LEA.HI.X.SX32 R14, R27, R6, 0x1, P6 ;  /* 0x000000061b0e7211 */ /* 0x000fe200030f0eff */
[----:B------:R-:W-:-:S04]  /*197f0*/  @P0 IMAD.MOV.U32 R28, RZ, RZ, R3 ;  /* 0x000000ffff1c0224 */ /* 0x000fc800078e0003 */
[----:B------:R-:W-:-:S05]  /*19800*/  @P0 IMAD.MOV.U32 R29, RZ, RZ, R14 ;  /* 0x000000ffff1d0224 */ /* 0x000fca00078e000e */
[----:B------:R1:W2:Y:S01]  /*19810*/  @P0 LDG.E.U8 R2, desc[UR18][R28.64] ;  /* 0x000000121c020981 */ /* 0x0002a2000c1e1100 */
[----:B------:R-:W-:-:S03]  /*19820*/  IMAD R25, R25, UR5, RZ ;  /* 0x0000000519197c24 */ /* 0x000fc6000f8e02ff */
[----:B------:R-:W-:Y:S04]  /*19830*/  STL [R1+0x3dc], R3 ;  /* 0x0003dc0301007387 */ /* 0x000fe80000100800 */
[----:B------:R3:W-:Y:S01]  /*19840*/  STL [R1+0x3d8], R14 ;  /* 0x0003d80e01007387 */ /* 0x0007e20000100800 */
[----:B------:R-:W-:Y:S02]  /*19850*/  @!P5 IMAD.IADD R4, R4, 0x1, -R8 ;  /* 0x000000010404d824 */ /* 0x000fe400078e0a08 */
[----:B------:R-:W-:Y:S01]  /*19860*/  @!P3 IMAD.MOV R26, RZ, RZ, -R26 ;  /* 0x000000ffff1ab224 */ /* 0x000fe200078e0a1a */
[C---:B------:R-:W-:Y:S02]  /*19870*/  IADD3 R12, P6, PT, R25.reuse, R7, RZ ;  /* 0x00000007190c7210 */ /* 0x040fe40007fde0ff */
[----:B------:R-:W-:Y:S01]  /*19880*/  PRMT R11, RZ, 0x7610, R11 ;  /* 0x00007610ff0b7816 */ /* 0x000fe2000000000b */
[----:B------:R-:W4:Y:S01]  /*19890*/  LDCU UR5, c[0x0][0x3b0] ;  /* 0x00007600ff0577ac */ /* 0x000f220008000800 */
[----:B---3--:R-:W-:Y:S01]  /*198a0*/  LEA.HI.X.SX32 R14, R25, R6, 0x1, P6 ;  /* 0x00000006190e7211 */ /* 0x008fe200030f0eff */
[----:B-1----:R-:W-:-:S04]  /*198b0*/  @P0 IMAD.MOV.U32 R28, RZ, RZ, R12 ;  /* 0x000000ffff1c0224 */ /* 0x002fc800078e000c */
[----:B------:R-:W-:-:S05]  /*198c0*/  @P0 IMAD.MOV.U32 R29, RZ, RZ, R14 ;  /* 0x000000ffff1d0224 */ /* 0x000fca00078e000e */
[----:B------:R-:W3:Y:S01]  /*198d0*/  @P0 LDG.E.U8 R10, desc[UR18][R28.64] ;  /* 0x000000121c0a0981 */ /* 0x000ee2000c1e1100 */
[C---:B------:R-:W-:Y:S02]  /*198e0*/  ISETP.GT.U32.AND P5, PT, R8.reuse, R4, PT ;  /* 0x000000040800720c */ /* 0x040fe40003fa4070 */
[----:B------:R-:W-:Y:S01]  /*198f0*/  ISETP.GT.U32.AND P3, PT, R8, R80, PT ;  /* 0x000000500800720c */ /* 0x000fe20003f64070 */
[----:B--2---:R1:W-:Y:S04]  /*19900*/  STL [R1+0xe7c], R2 ;  /* 0x000e7c0201007387 */ /* 0x0043e80000100800 */
[----:B-1----:R-:W2:Y:S06]  /*19910*/  LDL R2, [R1+0x10a4] ;  /* 0x0010a40001027983 */ /* 0x002eac0000100800 */
        /* <DEDUP_REMOVED lines=8> */
[----:B------:R-:W-:Y:S01]  /*199a0*/  SEL R26, R21, R25, !P4 ;  /* 0x00000019151a7207 */ /* 0x000fe20006000000 */
[----:B------:R-:W-:Y:S02]  /*199b0*/  @!P3 IMAD.IADD R80, R80, 0x1, -R8 ;  /* 0x000000015050b824 */ /* 0x000fe400078e0a08 */
[----:B------:R-:W-:Y:S01]  /*199c0*/  IMAD R27, R27, UR11, RZ ;  /* 0x0000000b1b1b7c24 */ /* 0x000fe2000f8e02ff */
[----:B------:R1:W-:Y:S01]  /*199d0*/  STL [R1+0x3e4], R12 ;  /* 0x0003e40c01007387 */ /* 0x0003e20000100800 */
[----:B------:R-:W-:Y:S01]  /*199e0*/  ISETP.GT.U32.AND P5, PT, R8, R81, PT ;  /* 0x000000510800720c */ /* 0x000fe20003fa4070 */
[----:B------:R-:W-:Y:S02]  /*199f0*/  IMAD.MOV.U32 R25, RZ, RZ, R80 ;  /* 0x000000ffff197224 */ /* 0x000fe400078e0050 */
[----:B0-----:R-:W-:Y:S02]  /*19a00*/  IMAD R26, R26, UR4, RZ ;  /* 0x000000041a1a7c24 */ /* 0x001fe4000f8e02ff */
[----:B------:R-:W-:Y:S01]  /*19a10*/  @!P6 IMAD.IADD R5, R5, 0x1, -R8 ;  /* 0x000000010505e824 */ /* 0x000fe200078e0a08 */
[----:B------:R-:W4:Y:S04]  /*19a20*/  LDL.LU R3, [R1+0x60] ;  /* 0x0000600001037983 */ /* 0x000f280000300800 */
[----:B------:R0:W-:Y:S01]  /*19a30*/  STL [R1+0x3e0], R14 ;  /* 0x0003e00e01007387 */ /* 0x0001e20000100800 */
[----:B------:R-:W-:-:S03]  /*19a40*/  @!P1 IMAD.MOV R25, RZ, RZ, -R25 ;  /* 0x000000ffff199224 */ /* 0x000fc600078e0a19 */
[----:B------:R-:W4:Y:S01]  /*19a50*/  LDL.LU R4, [R1+0x1414] ;  /* 0x0014140001047983 */ /* 0x000f220000300800 */
[----:B------:R-:W2:Y:S01]  /*19a60*/  LDCU UR4, c[0x0][0x3b0] ;  /* 0x00007600ff0477ac */ /* 0x000ea20008000800 */
[CC--:B-1----:R-:W-:Y:S02]  /*19a70*/  IADD3 R12, P6, PT, R27.reuse, R7.reuse, RZ ;  /* 0x000000071b0c7210 */ /* 0x0c2fe40007fde0ff */
[----:B------:R-:W-:Y:S01]  /*19a80*/  IADD3 R80, P1, PT, R26, R7, RZ ;  /* 0x000000071a507210 */ /* 0x000fe20007f3e0ff */
[----:B------:R-:W4:Y:S04]  /*19a90*/  LDL R79, [R1+0x10b8] ;  /* 0x0010b800014f7983 */ /* 0x000f280000100800 */
[----:B------:R-:W4:Y:S01]  /*19aa0*/  LDL.LU R29, [R1+0x64] ;  /* 0x00006400011d7983 */ /* 0x000f220000300800 */
[----:B------:R-:W-:Y:S01]  /*19ab0*/  LEA.HI.X.SX32 R27, R27, R6, 0x1, P6 ;  /* 0x000000061b1b7211 */ /* 0x000fe200030f0eff */
[----:B------:R-:W-:-:S02]  /*19ac0*/  @!P5 IMAD.IADD R81, R81, 0x1, -R8 ;  /* 0x000000015151d824 */ /* 0x000fc400078e0a08 */
[----:B0-----:R-:W4:Y:S04]  /*19ad0*/  LDL.LU R14, [R1+0x88] ;  /* 0x00008800010e7983 */ /* 0x001f280000300800 */
[----:B------:R-:W-:Y:S04]  /*19ae0*/  STL [R1+0x3ec], R12 ;  /* 0x0003ec0c01007387 */ /* 0x000fe80000100800 */
[----:B------:R-:W-:Y:S01]  /*19af0*/  STL [R1+0x3f4], R80 ;  /* 0x0003f45001007387 */ /* 0x000fe20000100800 */
[----:B------:R-:W0:Y:S01]  /*19b00*/  LDCU UR11, c[0x0][0x3b0] ;  /* 0x00007600ff0b77ac */ /* 0x000e220008000800 */
[----:B--2---:R-:W-:-:S02]  /*19b10*/  ISETP.GE.AND P5, PT, R2, RZ, PT ;  /* 0x000000ff0200720c */ /* 0x004fc40003fa6270 */
[----:B------:R-:W2:Y:S04]  /*19b20*/  LDL R2, [R1+0x10b4] ;  /* 0x0010b40001027983 */ /* 0x000ea80000100800 */
[----:B------:R-:W-:Y:S04]  /*19b30*/  STL [R1+0x3e8], R27 ;  /* 0x0003e81b01007387 */ /* 0x000fe80000100800 */
[----:B---3--:R1:W-:Y:S02]  /*19b40*/  STL [R1+0xe78], R10 ;  /* 0x000e780a01007387 */ /* 0x0083e40000100800 */
[----:B-1----:R-:W-:Y:S01]  /*19b50*/  LEA.HI.X.SX32 R10, R26, R6, 0x1, P1 ;  /* 0x000000061a0a7211 */ /* 0x002fe200008f0eff */
[----:B------:R-:W-:-:S02]  /*19b60*/  @P0 IMAD.MOV.U32 R26, RZ, RZ, R12 ;  /* 0x000000ffff1a0224 */ /* 0x000fc400078e000c */
[----:B------:R-:W3:Y:S04]  /*19b70*/  LDL.LU R12, [R1+0x1410] ;  /* 0x00141000010c7983 */ /* 0x000ee80000300800 */
[----:B------:R1:W2:Y:S04]  /*19b80*/  @P0 LDG.E.U8 R11, desc[UR18][R26.64] ;  /* 0x000000121a0b0981 */ /* 0x0002a8000c1e1100 */
[----:B------:R-:W-:Y:S01]  /*19b90*/  STL [R1+0x3f0], R10 ;  /* 0x0003f00a01007387 */ /* 0x000fe20000100800 */
[----:B----4-:R-:W-:Y:S01]  /*19ba0*/  PRMT R4, RZ, 0x7610, R4 ;  /* 0x00007610ff047816 */ /* 0x010fe20000000004 */
[----:B-1----:R-:W-:-:S02]  /*19bb0*/  @P0 IMAD.MOV.U32 R26, RZ, RZ, R80 ;  /* 0x000000ffff1a0224 */ /* 0x002fc400078e0050 */
[----:B------:R-:W-:-:S05]  /*19bc0*/  @P0 IMAD.MOV.U32 R27, RZ, RZ, R10 ;  /* 0x000000ffff1b0224 */ /* 0x000fca00078e000a */
[----:B------:R-:W4:Y:S04]  /*19bd0*/  @P0 LDG.E.U8 R4, desc[UR18][R26.64] ;  /* 0x000000121a040981 */ /* 0x000f28000c1e1100 */
[----:B--2---:R1:W-:Y:S04]  /*19be0*/  STL [R1+0xe74], R11 ;  /* 0x000e740b01007387 */ /* 0x0043e80000100800 */
[----:B-1----:R-:W2:Y:S04]  /*19bf0*/  LDL.LU R11, [R1+0x140c] ;  /* 0x00140c00010b7983 */ /* 0x002ea80000300800 */
[----:B------:R-:W2:Y:S04]  /*19c00*/  LDL.LU R10, [R1+0x1408] ;  /* 0x00140800010a7983 */ /* 0x000ea80000300800 */
[----:B------:R-:W2:Y:S01]  /*19c10*/  LDL.LU R80, [R1+0x1404] ;  /* 0x0014040001507983 */ /* 0x000ea20000300800 */
[----:B------:R-:W-:Y:S01]  /*19c20*/  SEL R28, R21, R25, !P4 ;  /* 0x00000019151c7207 */ /* 0x000fe20006000000 */
[----:B------:R-:W-:-:S04]  /*19c30*/  IMAD.MOV.U32 R25, RZ, RZ, R81 ;  /* 0x000000ffff197224 */ /* 0x000fc800078e0051 */
[----:B------:R-:W-:Y:S02]  /*19c40*/  IMAD R28, R28, UR5, RZ ;  /* 0x000000051c1c7c24 */ /* 0x000fe4000f8e02ff */
[----:B------:R-:W-:Y:S01]  /*19c50*/  @!P5 IMAD.MOV R25, RZ, RZ, -R25 ;  /* 0x000000ffff19d224 */ /* 0x000fe200078e0a19 */
[----:B----4-:R1:W-:Y:S01]  /*19c60*/  STL [R1+0xe70], R4 ;  /* 0x000e700401007387 */ /* 0x0103e20000100800 */
[----:B------:R-:W-:Y:S02]  /*19c70*/  ISETP.GE.AND P6, PT, R79, RZ, PT ;  /* 0x000000ff4f00720c */ /* 0x000fe40003fc6270 */
[----:B------:R-:W-:Y:S02]  /*19c80*/  ISETP.GT.U32.AND P3, PT, R8, R5, PT ;  /* 0x000000050800720c */ /* 0x000fe40003f64070 */
[----:B------:R-:W-:Y:S02]  /*19c90*/  IADD3 R27, P5, PT, R28, R7, RZ ;  /* 0x000000071c1b7210 */ /* 0x000fe40007fbe0ff */
[----:B------:R-:W-:-:S02]  /*19ca0*/  SEL R26, R21, R25, !P4 ;  /* 0x00000019151a7207 */ /* 0x000fc40006000000 */
[----:B---3--:R-:W-:Y:S02]  /*19cb0*/  PRMT R12, RZ, 0x7610, R12 ;  /* 0x00007610ff0c7816 */ /* 0x008fe4000000000c */
[----:B------:R-:W-:Y:S02]  /*19cc0*/  ISETP.GT.U32.AND P1, PT, R8, R3, PT ;  /* 0x000000030800720c */ /* 0x000fe40003f24070 */
[----:B------:R-:W-:Y:S01]  /*19cd0*/  LEA.HI.X.SX32 R81, R28, R6, 0x1, P5 ;  /* 0x000000061c517211 */ /* 0x000fe200028f0eff */
[----:B------:R-:W3:Y:S01]  /*19ce0*/  LDCU UR5, c[0x0][0x3b0] ;  /* 0x00007600ff0577ac */ /* 0x000ee20008000800 */
[----:B------:R-:W-:Y:S01]  /*19cf0*/  IMAD R28, R26, UR12, RZ ;  /* 0x0000000c1a1c7c24 */ /* 0x000fe2000f8e02ff */
[----:B-1----:R-:W4:Y:S04]  /*19d00*/  LDL.LU R4, [R1+0x1400] ;  /* 0x0014000001047983 */ /* 0x002f280000300800 */
[----:B------:R-:W3:Y:S04]  /*19d10*/  LDL.LU R79, [R1+0xa0] ;  /* 0x0000a000014f7983 */ /* 0x000ee80000300800 */
[----:B------:R1:W-:Y:S01]  /*19d20*/  STL [R1+0x3fc], R27 ;  /* 0x0003fc1b01007387 */ /* 0x0003e20000100800 */
[----:B------:R-:W-:Y:S01]  /*19d30*/  @P0 IMAD.MOV.U32 R26, RZ, RZ, R27 ;  /* 0x000000ffff1a0224 */ /* 0x000fe200078e001b */
[----:B--2---:R-:W-:Y:S01]  /*19d40*/  PRMT R80, RZ, 0x7610, R80 ;  /* 0x00007610ff507816 */ /* 0x004fe20000000050 */
[----:B-1----:R-:W-:-:S02]  /*19d50*/  @P0 IMAD.MOV.U32 R27, RZ, RZ, R81 ;  /* 0x000000ffff1b0224 */ /* 0x002fc400078e0051 */
[--C-:B------:R-:W-:Y:S02]  /*19d60*/  @!P3 IMAD.IADD R5, R5, 0x1, -R8.reuse ;  /* 0x000000010505b824 */ /* 0x100fe400078e0a08 */
[----:B------:R-:W-:Y:S01]  /*19d70*/  @!P1 IMAD.IADD R3, R3, 0x1, -R8 ;  /* 0x0000000103039824 */ /* 0x000fe200078e0a08 */
[C---:B------:R-:W-:Y:S02]  /*19d80*/  ISETP.GT.U32.AND P5, PT, R8.reuse, R14, PT ;  /* 0x0000000e0800720c */ /* 0x040fe40003fa4070 */
[----:B------:R-:W-:Y:S01]  /*19d90*/  PRMT R10, RZ, 0x7610, R10 ;  /* 0x00007610ff0a7816 */ /* 0x000fe2000000000a */
[----:B------:R1:W2:Y:S01]  /*19da0*/  @P0 LDG.E.U8 R80, desc[UR18][R26.64] ;  /* 0x000000121a500981 */ /* 0x0002a2000c1e1100 */
[----:B------:R-:W-:Y:S01]  /*19db0*/  ISETP.GT.U32.AND P3, PT, R8, R29, PT ;  /* 0x0000001d0800720c */ /* 0x000fe20003f64070 */
[----:B------:R-:W-:Y:S01]  /*19dc0*/  IMAD.MOV.U32 R25, RZ, RZ, R5 ;  /* 0x000000ffff197224 */ /* 0x000fe200078e0005 */
[----:B------:R-:W-:Y:S01]  /*19dd0*/  PRMT R11, RZ, 0x7610, R11 ;  /* 0x00007610ff0b7816 */ /* 0x000fe2000000000b */
[----:B------:R-:W3:Y:S01]  /*19de0*/  LDL.LU R5, [R1+0x13fc] ;  /* 0x0013fc0001057983 */ /* 0x000ee20000300800 */
[----:B------:R-:W0:Y:S01]  /*19df0*/  LDCU UR12, c[0x0][0x3b0] ;  /* 0x00007600ff0c77ac */ /* 0x000e220008000800 */
[----:B------:R-:W-:-:S02]  /*19e00*/  @!P6 IMAD.MOV R25, RZ, RZ, -R25 ;  /* 0x000000ffff19e224 */ /* 0x000fc400078e0a19 */
[----:B------:R-:W-:Y:S01]  /*19e10*/  STL [R1+0x3f8], R81 ;  /* 0x0003f85101007387 */ /* 0x000fe20000100800 */
[----:B-1----:R-:W-:-:S04]  /*19e20*/  IADD3 R27, P6, PT, R28, R7, RZ ;  /* 0x000000071c1b7210 */ /* 0x002fc80007fde0ff */
[----:B------:R-:W-:Y:S01]  /*19e30*/  LEA.HI.X.SX32 R26, R28, R6, 0x1, P6 ;  /* 0x000000061c1a7211 */ /* 0x000fe200030f0eff */
[----:B------:R-:W-:Y:S01]  /*19e40*/  @!P3 IMAD.IADD R29, R29, 0x1, -R8 ;  /* 0x000000011d1db824 */ /* 0x000fe200078e0a08 */
[----:B------:R-:W-:Y:S01]  /*19e50*/  ISETP.GE.AND P3, PT, R2, RZ, PT ;  /* 0x000000ff0200720c */ /* 0x000fe20003f66270 */
[----:B--2---:R1:W-:Y:S04]  /*19e60*/  STL [R1+0xe6c], R80 ;  /* 0x000e6c5001007387 */ /* 0x0043e80000100800 */
[----:B-1----:R-:W2:Y:S04]  /*19e70*/  LDL.LU R80, [R1+0xb0] ;  /* 0x0000b00001507983 */ /* 0x002ea80000300800 */
[----:B------:R-:W2:Y:S04]  /*19e80*/  LDL R81, [R1+0x104c] ;  /* 0x00104c0001517983 */ /* 0x000ea80000100800 */
[----:B------:R1:W-:Y:S04]  /*19e90*/  STL [R1+0x41c], R27 ;  /* 0x00041c1b01007387 */ /* 0x0003e80000100800 */
[----:B------:R-:W2:Y:S04]  /*19ea0*/  LDL.LU R2, [R1+0xc0] ;  /* 0x0000c00001027983 */ /* 0x000ea80000300800 */
[----:B------:R0:W-:Y:S01]  /*19eb0*/  STL [R1+0x418], R26 ;  /* 0x0004181a01007387 */ /* 0x0001e20000100800 */
[----:B-1----:R-:W-:-:S04]  /*19ec0*/  @P0 LOP3.LUT R27, R27, R26, RZ, 0x3c, !PT ;  /* 0x0000001a1b1b0212 */ /* 0x002fc800078e3cff */
[----:B0-----:R-:W-:-:S04]  /*19ed0*/  @P0 LOP3.LUT R26, R27, R26, RZ, 0x3c, !PT ;  /* 0x0000001a1b1a0212 */ /* 0x001fc800078e3cff */
[----:B------:R-:W-:-:S05]  /*19ee0*/  @P0 LOP3.LUT R27, R27, R26, RZ, 0x3c, !PT ;  /* 0x0000001a1b1b0212 */ /* 0x000fca00078e3cff */
[----:B------:R-:W2:Y:S04]  /*19ef0*/  @P0 LDG.E.U8 R12, desc[UR18][R26.64] ;  /* 0x000000121a0c0981 */ /* 0x000ea8000c1e1100 */
[----:B------:R-:W4:Y:S01]  /*19f00*/  LDL R27, [R1+0x1050] ;  /* 0x00105000011b7983 */ /* 0x000f220000100800 */
[----:B------:R-:W-:Y:S02]  /*19f10*/  ISETP.GT.U32.AND P1, PT, R8, R3, PT ;  /* 0x000000030800720c */ /* 0x000fe40003f24070 */
[----:B------:R-:W-:Y:S01]  /*19f20*/  SEL R25, R21, R25, !P4 ;  /* 0x0000001915197207 */ /* 0x000fe20006000000 */
[----:B------:R-:W-:-:S04]  /*19f30*/  @!P5 IMAD.IADD R14, R14, 0x1, -R8 ;  /* 0x000000010e0ed824 */ /* 0x000fc800078e0a08 */
[----:B------:R-:W-:-:S06]  /*19f40*/  IMAD R28, R25, UR4, RZ ;  /* 0x00000004191c7c24 */ /* 0x000fcc000f8e02ff */
[----:B------:R-:W-:Y:S01]  /*19f50*/  @!P1 IMAD.IADD R3, R3, 0x1, -R8 ;  /* 0x0000000103039824 */ /* 0x000fe200078e0a08 */
[C---:B------:R-:W-:Y:S02]  /*19f60*/  ISETP.GT.U32.AND P6, PT, R8.reuse, R14, PT ;  /* 0x0000000e0800720c */ /* 0x040fe40003fc4070 */
[----:B------:R-:W-:Y:S02]  /*19f70*/  ISETP.GT.U32.AND P5, PT, R8, R29, PT ;  /* 0x0000001d0800720c */ /* 0x000fe40003fa4070 */
[----:B---3--:R-:W-:Y:S01]  /*19f80*/  PRMT R5, RZ, 0x7610, R5 ;  /* 0x00007610ff057816 */ /* 0x008fe20000000005 */
[----:B------:R-:W-:Y:S01]  /*19f90*/  IMAD.MOV.U32 R25, RZ, RZ, R3 ;  /* 0x000000ffff197224 */ /* 0x000fe200078e0003 */
[----:B------:R-:W0:Y:S01]  /*19fa0*/  LDCU UR4, c[0x0][0x3b0] ;  /* 0x00007600ff0477ac */ /* 0x000e220008000800 */
[----:B------:R-:W3:Y:S02]  /*19fb0*/  LDL R3, [R1+0x1098] ;  /* 0x0010980001037983 */ /* 0x000ee40000100800 */
[----:B------:R-:W-:-:S05]  /*19fc0*/  @!P3 IMAD.MOV R25, RZ, RZ, -R25 ;  /* 0x000000ffff19b224 */ /* 0x000fca00078e0a19 */
[----:B------:R-:W-:Y:S01]  /*19fd0*/  SEL R25, R21, R25, !P4 ;  /* 0x0000001915197207 */ /* 0x000fe20006000000 */
[----:B------:R-:W-:-:S04]  /*19fe0*/  @!P6 IMAD.IADD R14, R14, 0x1, -R8 ;  /* 0x000000010e0ee824 */ /* 0x000fc800078e0a08 */
[----:B------:R-:W-:Y:S02]  /*19ff0*/  IMAD R25, R25, UR5, RZ ;  /* 0x0000000519197c24 */ /* 0x000fe4000f8e02ff */
[----:B------:R-:W-:Y:S01]  /*1a000*/  @!P5 IMAD.IADD R29, R29, 0x1, -R8 ;  /* 0x000000011d1dd824 */ /* 0x000fe200078e0a08 */
[----:B--2---:R1:W-:Y:S01]  /*1a010*/  STL [R1+0xe68], R12 ;  /* 0x000e680c01007387 */ /* 0x0043e20000100800 */
[----:B------:R-:W-:Y:S01]  /*1a020*/  ISETP.GT.U32.AND P3, PT, R8, R79, PT ;  /* 0x0000004f0800720c */ /* 0x000fe20003f64070 */
[----:B------:R-:W2:Y:S01]  /*1a030*/  LDCU UR5, c[0x0][0x3b0] ;  /* 0x00007600ff0577ac */ /* 0x000ea20008000800 */
[----:B-1----:R-:W-:-:S04]  /*1a040*/  IADD3 R12, P1, PT, R28, R7, RZ ;  /* 0x000000071c0c7210 */ /* 0x002fc80007f3e0ff */
[----:B------:R-:W-:Y:S01]  /*1a050*/  LEA.HI.X.SX32 R26, R28, R6, 0x1, P1 ;  /* 0x000000061c1a7211 */ /* 0x000fe200008f0eff */
[----:B------:R-:W-:Y:S01]  /*1a060*/  STL [R1+0x424], R12 ;  /* 0x0004240c01007387 */ /* 0x000fe20000100800 */
[----:B----4-:R-:W-:-:S03]  /*1a070*/  ISETP.GE.AND P1, PT, R27, RZ, PT ;  /* 0x000000ff1b00720c */ /* 0x010fc60003f26270 */
[----:B------:R1:W-:Y:S01]  /*1a080*/  STL [R1+0x420], R26 ;  /* 0x0004201a01007387 */ /* 0x0003e20000100800 */
[----:B------:R-:W-:Y:S01]  /*1a090*/  @P0 IMAD.MOV.U32 R27, RZ, RZ, R26 ;  /* 0x000000ffff1b0224 */ /* 0x000fe200078e001a */
[----:B------:R-:W-:Y:S01]  /*1a0a0*/  IADD3 R28, P6, PT, R25, R7, RZ ;  /* 0x00000007191c7210 */ /* 0x000fe20007fde0ff */
[----:B-1----:R-:W-:-:S03]  /*1a0b0*/  @P0 IMAD.MOV.U32 R26, RZ, RZ, R12 ;  /* 0x000000ffff1a0224 */ /* 0x002fc600078e000c */
[----:B------:R-:W-:Y:S01]  /*1a0c0*/  LEA.HI.X.SX32 R25, R25, R6, 0x1, P6 ;  /* 0x0000000619197211 */ /* 0x000fe200030f0eff */
[----:B------:R-:W4:Y:S04]  /*1a0d0*/  LDL R12, [R1+0x1010] ;  /* 0x00101000010c7983 */ /* 0x000f280000100800 */
[----:B------:R1:W2:Y:S02]  /*1a0e0*/  @P0 LDG.E.U8 R5, desc[UR18][R26.64] ;  /* 0x000000121a050981 */ /* 0x0002a4000c1e1100 */
[----:B-1----:R-:W-:Y:S01]  /*1a0f0*/  IMAD.MOV.U32 R26, RZ, RZ, R29 ;  /* 0x000000ffff1a7224 */ /* 0x002fe200078e001d */
        /* <DEDUP_REMOVED lines=12> */
[----:B--2---:R1:W-:Y:S04]  /*1a1c0*/  STL [R1+0xe64], R5 ;  /* 0x000e640501007387 */ /* 0x0043e80000100800 */
[----:B-1----:R-:W2:Y:S04]  /*1a1d0*/  LDL.LU R5, [R1+0xe0] ;  /* 0x0000e00001057983 */ /* 0x002ea80000300800 */
[----:B------:R-:W-:Y:S04]  /*1a1e0*/  STL [R1+0x42c], R28 ;  /* 0x00042c1c01007387 */ /* 0x000fe80000100800 */
[----:B------:R1:W-:Y:S04]  /*1a1f0*/  STL [R1+0x428], R25 ;  /* 0x0004281901007387 */ /* 0x0003e80000100800 */
[----:B------:R-:W2:Y:S01]  /*1a200*/  LDL.LU R81, [R1+0xe8] ;  /* 0x0000e80001517983 */ /* 0x000ea20000300800 */
[----:B-1----:R-:W-:-:S04]  /*1a210*/  IMAD.MOV.U32 R25, RZ, RZ, R14 ;  /* 0x000000ffff197224 */ /* 0x002fc800078e000e */
[----:B------:R-:W-:Y:S01]  /*1a220*/  @!P3 IMAD.MOV R25, RZ, RZ, -R25 ;  /* 0x000000ffff19b224 */ /* 0x000fe200078e0a19 */
[----:B---3--:R-:W-:Y:S02]  /*1a230*/  ISETP.GE.AND P3, PT, R3, RZ, PT ;  /* 0x000000ff0300720c */ /* 0x008fe40003f66270 */
[----:B------:R-:W3:Y:S04]  /*1a240*/  LDL R3, [R1+0x1018] ;  /* 0x0010180001037983 */ /* 0x000ee80000100800 */
[----:B------:R0:W-:Y:S01]  /*1a250*/  STL [R1+0xe60], R27 ;  /* 0x000e601b01007387 */ /* 0x0001e20000100800 */
[----:B------:R-:W-:Y:S01]  /*1a260*/  SEL R25, R21, R25, !P4 ;  /* 0x0000001915197207 */ /* 0x000fe20006000000 */
[----:B0-----:R-:W-:-:S04]  /*1a270*/  IMAD R27, R26, UR4, RZ ;  /* 0x000000041a1b7c24 */ /* 0x001fc8000f8e02ff */
[----:B------:R-:W-:Y:S01]  /*1a280*/  IMAD R25, R25, UR5, RZ ;  /* 0x0000000519197c24 */ /* 0x000fe2000f8e02ff */
[----:B----4-:R-:W-:Y:S01]  /*1a290*/  ISETP.GE.AND P1, PT, R12, RZ, PT ;  /* 0x000000ff0c00720c */ /* 0x010fe20003f26270 */
[----:B------:R-:W-:Y:S01]  /*1a2a0*/  IMAD.MOV.U32 R26, RZ, RZ, R79 ;  /* 0x000000ffff1a7224 */ /* 0x000fe200078e004f */
[----:B------:R-:W-:Y:S02]  /*1a2b0*/  ISETP.GT.U32.AND P5, PT, R8, R80, PT ;  /* 0x000000500800720c */ /* 0x000fe40003fa4070 */
[C---:B------:R-:W-:Y:S01]  /*1a2c0*/  IADD3 R14, P6, PT, R27.reuse, R7, RZ ;  /* 0x000000071b0e7210 */ /* 0x040fe20007fde0ff */
[----:B------:R-:W0:Y:S01]  /*1a2d0*/  LDCU UR4, c[0x0][0x3b0] ;  /* 0x00007600ff0477ac */ /* 0x000e220008000800 */
[----:B------:R-:W1:Y:S02]  /*1a2e0*/  LDCU UR5, c[0x0][0x3b0] ;  /* 0x00007600ff0577ac */ /* 0x000e640008000800 */
[----:B------:R-:W-:Y:S01]  /*1a2f0*/  LEA.HI.X.SX32 R27, R27, R6, 0x1, P6 ;  /* 0x000000061b1b7211 */ /* 0x000fe200030f0eff */
[----:B------:R-:W-:-:S04]  /*1a300*/  @P0 IMAD.MOV.U32 R28, RZ, RZ, R14 ;  /* 0x000000ffff1c0224 */ /* 0x000fc800078e000e */
[----:B------:R-:W-:Y:S01]  /*1a310*/  @P0 IMAD.MOV.U32 R29, RZ, RZ, R27 ;  /* 0x000000ffff1d0224 */ /* 0x000fe200078e001b */
[C---:B------:R-:W-:Y:S01]  /*1a320*/  IADD3 R12, P6, PT, R25.reuse, R7, RZ ;  /* 0x00000007190c7210 */ /* 0x040fe20007fde0ff */
[----:B------:R4:W-:Y:S04]  /*1a330*/  STL [R1+0x434], R14 ;  /* 0x0004340e01007387 */ /* 0x0009e80000100800 */
[----:B------:R0:W3:Y:S04]  /*1a340*/  @P0 LDG.E.U8 R4, desc[UR18][R28.64] ;  /* 0x000000121c040981 */ /* 0x0000e8000c1e1100 */
[----:B------:R1:W-:Y:S04]  /*1a350*/  STL [R1+0x430], R27 ;  /* 0x0004301b01007387 */ /* 0x0003e80000100800 */
[----:B------:R-:W3:Y:S01]  /*1a360*/  LDL R79, [R1+0x1014] ;  /* 0x00101400014f7983 */ /* 0x000ee20000100800 */
[----:B----4-:R-:W-:Y:S01]  /*1a370*/  LEA.HI.X.SX32 R14, R25, R6, 0x1, P6 ;  /* 0x00000006190e7211 */ /* 0x010fe200030f0eff */
[----:B0-----:R-:W-:-:S04]  /*1a380*/  @P0 IMAD.MOV.U32 R28, RZ, RZ, R12 ;  /* 0x000000ffff1c0224 */ /* 0x001fc800078e000c */
        /* <DEDUP_REMOVED lines=8> */
[----:B-1----:R-:W-:-:S03]  /*1a410*/  SEL R27, R21, R26, !P4 ;  /* 0x0000001a151b7207 */ /* 0x002fc60006000000 */
[----:B------:R-:W-:Y:S02]  /*1a420*/  @!P1 IMAD.MOV R25, RZ, RZ, -R25 ;  /* 0x000000ffff199224 */ /* 0x000fe400078e0a19 */
[----:B------:R-:W-:Y:S02]  /*1a430*/  @!P3 IMAD.IADD R2, R2, 0x1, -R8 ;  /* 0x000000010202b824 */ /* 0x000fe400078e0a08 */
[----:B------:R-:W-:Y:S01]  /*1a440*/  IMAD R27, R27, UR11, RZ ;  /* 0x0000000b1b1b7c24 */ /* 0x000fe2000f8e02ff */
[----:B------:R-:W-:Y:S01]  /*1a450*/  STL [R1+0x43c], R12 ;  /* 0x00043c0c01007387 */ /* 0x000fe20000100800 */
[C---:B--2---:R-:W-:Y:S02]  /*1a460*/  ISETP.GT.U32.AND P6, PT, R8.reuse, R81, PT ;  /* 0x000000510800720c */ /* 0x044fe40003fc4070 */
[----:B------:R-:W-:Y:S02]  /*1a470*/  ISETP.GT.U32.AND P5, PT, R8, R5, PT ;  /* 0x000000050800720c */ /* 0x000fe40003fa4070 */
[----:B------:R-:W-:Y:S01]  /*1a480*/  SEL R26, R21, R25, !P4 ;  /* 0x00000019151a7207 */ /* 0x000fe20006000000 */
[----:B------:R-:W-:Y:S01]  /*1a490*/  IMAD.MOV.U32 R25, RZ, RZ, R2 ;  /* 0x000000ffff197224 */ /* 0x000fe200078e0002 */
[----:B0-----:R-:W-:-:S02]  /*1a4a0*/  PRMT R29, RZ, 0x7610, R29 ;  /* 0x00007610ff1d7816 */ /* 0x001fc4000000001d */
[----:B------:R-:W-:Y:S01]  /*1a4b0*/  PRMT R13, RZ, 0x7610, R13 ;  /* 0x00007610ff0d7816 */ /* 0x000fe2000000000d */
[----:B------:R-:W0:Y:S06]  /*1a4c0*/  LDCU UR11, c[0x0][0x3b0] ;  /* 0x00007600ff0b77ac */ /* 0x000e2c0008000800 */
[----:B------:R-:W-:Y:S01]  /*1a4d0*/  @!P5 IMAD.IADD R5, R5, 0x1, -R8 ;  /* 0x000000010505d824 */ /* 0x000fe200078e0a08 */
[----:B---3--:R-:W-:-:S04]  /*1a4e0*/  ISETP.GE.AND P1, PT, R3, RZ, PT ;  /* 0x000000ff0300720c */ /* 0x008fc80003f26270 */
[----:B------:R-:W-:Y:S01]  /*1a4f0*/  ISETP.GT.U32.AND P5, PT, R8, R5, PT ;  /* 0x000000050800720c */ /* 0x000fe20003fa4070 */
[----:B------:R-:W-:Y:S02]  /*1a500*/  IMAD R26, R26, UR4, RZ ;  /* 0x000000041a1a7c24 */ /* 0x000fe4000f8e02ff */
[----:B------:R-:W-:Y:S01]  /*1a510*/  @!P6 IMAD.IADD R81, R81, 0x1, -R8 ;  /* 0x000000015151e824 */ /* 0x000fe200078e0a08 */
[----:B------:R-:W1:Y:S05]  /*1a520*/  LDCU UR4, c[0x0][0x3b0] ;  /* 0x00007600ff0477ac */ /* 0x000e6a0008000800 */
[----:B------:R-:W-:Y:S01]  /*1a530*/  @!P1 IMAD.MOV R25, RZ, RZ, -R25 ;  /* 0x000000ffff199224 */ /* 0x000fe200078e0a19 */
[----:B------:R-:W-:-:S03]  /*1a540*/  IADD3 R2, P1, PT, R26, R7, RZ ;  /* 0x000000071a027210 */ /* 0x000fc60007f3e0ff */
[----:B------:R-:W-:Y:S01]  /*1a550*/  @!P5 IMAD.IADD R5, R5, 0x1, -R8 ;  /* 0x000000010505d824 */ /* 0x000fe200078e0a08 */
[----:B------:R2:W-:Y:S04]  /*1a560*/  STL [R1+0xe5c], R4 ;  /* 0x000e5c0401007387 */ /* 0x0005e80000100800 */
[----:B--2---:R-:W2:Y:S04]  /*1a570*/  LDL.LU R4, [R1+0x114] ;  /* 0x0001140001047983 */ /* 0x004ea80000300800 */
[----:B------:R3:W-:Y:S04]  /*1a580*/  STL [R1+0x438], R14 ;  /* 0x0004380e01007387 */ /* 0x0007e80000100800 */
[----:B------:R-:W2:Y:S04]  /*1a590*/  LDL R12, [R1+0x1020] ;  /* 0x00102000010c7983 */ /* 0x000ea80000100800 */
[----:B------:R-:W2:Y:S04]  /*1a5a0*/  LDL.LU R3, [R1+0x11c] ;  /* 0x00011c0001037983 */ /* 0x000ea80000300800 */
[----:B------:R-:W2:Y:S01]  /*1a5b0*/  LDL.LU R80, [R1+0x134] ;  /* 0x0001340001507983 */ /* 0x000ea20000300800 */
[----:B---3--:R-:W-:-:S02]  /*1a5c0*/  IADD3 R14, P6, PT, R27, R7, RZ ;  /* 0x000000071b0e7210 */ /* 0x008fc40007fde0ff */
[----:B------:R-:W-:Y:S02]  /*1a5d0*/  ISETP.GE.AND P5, PT, R79, RZ, PT ;  /* 0x000000ff4f00720c */ /* 0x000fe40003fa6270 */
[-C--:B------:R-:W-:Y:S01]  /*1a5e0*/  LEA.HI.X.SX32 R27, R27, R6.reuse, 0x1, P6 ;  /* 0x000000061b1b7211 */ /* 0x080fe200030f0eff */
[----:B------:R-:W-:Y:S04]  /*1a5f0*/  STL [R1+0x454], R14 ;  /* 0x0004540e01007387 */ /* 0x000fe80000100800 */
[----:B------:R-:W-:Y:S04]  /*1a600*/  STL [R1+0x45c], R2 ;  /* 0x00045c0201007387 */ /* 0x000fe80000100800 */
[----:B------:R-:W3:Y:S04]  /*1a610*/  LDL R79, [R1+0x101c] ;  /* 0x00101c00014f7983 */ /* 0x000ee80000100800 */
[----:B------:R-:W-:Y:S04]  /*1a620*/  STL [R1+0x450], R27 ;  /* 0x0004501b01007387 */ /* 0x000fe80000100800 */
[----:B----4-:R4:W-:Y:S02]  /*1a630*/  STL [R1+0xe58], R10 ;  /* 0x000e580a01007387 */ /* 0x0109e40000100800 */
[----:B----4-:R-:W-:Y:S01]  /*1a640*/  LEA.HI.X.SX32 R10, R26, R6, 0x1, P1 ;  /* 0x000000061a0a7211 */ /* 0x010fe200008f0eff */
[----:B------:R-:W-:-:S02]  /*1a650*/  @P0 IMAD.MOV.U32 R26, RZ, RZ, R14 ;  /* 0x000000ffff1a0224 */ /* 0x000fc400078e000e */
[----:B------:R-:W4:Y:S04]  /*1a660*/  LDL.LU R14, [R1+0x13f8] ;  /* 0x0013f800010e7983 */ /* 0x000f280000300800 */
        /* <DEDUP_REMOVED lines=12> */
[----:B------:R-:W4:Y:S01]  /*1a730*/  LDL.LU R5, [R1+0x13e8] ;  /* 0x0013e80001057983 */ /* 0x000f220000300800 */
[----:B------:R-:W-:Y:S01]  /*1a740*/  ISETP.GE.AND P6, PT, R12, RZ, PT ;  /* 0x000000ff0c00720c */ /* 0x000fe20003fc6270 */
[----:B------:R-:W-:Y:S02]  /*1a750*/  @!P5 IMAD.MOV R25, RZ, RZ, -R25 ;  /* 0x000000ffff19d224 */ /* 0x000fe400078e0a19 */
[----:B------:R-:W4:Y:S01]  /*1a760*/  LDL.LU R12, [R1+0x144] ;  /* 0x00014400010c7983 */ /* 0x000f220000300800 */
[----:B0-----:R-:W-:Y:S02]  /*1a770*/  IADD3 R27, P5, PT, R28, R7, RZ ;  /* 0x000000071c1b7210 */ /* 0x001fe40007fbe0ff */
[C---:B------:R-:W-:Y:S02]  /*1a780*/  ISETP.GT.U32.AND P3, PT, R8.reuse, R81, PT ;  /* 0x000000510800720c */ /* 0x040fe40003f64070 */
[----:B------:R-:W-:-:S02]  /*1a790*/  ISETP.GT.U32.AND P1, PT, R8, R4, PT ;  /* 0x000000040800720c */ /* 0x000fc40003f24070 */
[----:B------:R-:W-:Y:S01]  /*1a7a0*/  SEL R26, R21, R25, !P4 ;  /* 0x00000019151a7207 */ /* 0x000fe20006000000 */
[----:B------:R-:W0:Y:S01]  /*1a7b0*/  LDCU UR5, c[0x0][0x3b0] ;  /* 0x00007600ff0577ac */ /* 0x000e220008000800 */
[----:B------:R-:W-:Y:S04]  /*1a7c0*/  STL [R1+0x464], R27 ;  /* 0x0004641b01007387 */ /* 0x000fe80000100800 */
[----:B---3--:R3:W-:Y:S02]  /*1a7d0*/  STL [R1+0xe50], R29 ;  /* 0x000e501d01007387 */ /* 0x0087e40000100800 */
[----:B---3--:R-:W-:Y:S01]  /*1a7e0*/  LEA.HI.X.SX32 R29, R28, R6, 0x1, P5 ;  /* 0x000000061c1d7211 */ /* 0x008fe200028f0eff */
[----:B------:R-:W-:Y:S02]  /*1a7f0*/  IMAD R28, R26, UR12, RZ ;  /* 0x0000000c1a1c7c24 */ /* 0x000fe4000f8e02ff */
[----:B------:R-:W-:Y:S01]  /*1a800*/  @P0 IMAD.MOV.U32 R26, RZ, RZ, R27 ;  /* 0x000000ffff1a0224 */ /* 0x000fe200078e001b */
[----:B--2---:R-:W-:Y:S01]  /*1a810*/  PRMT R2, RZ, 0x7610, R2 ;  /* 0x00007610ff027816 */ /* 0x004fe20000000002 */
[----:B------:R-:W-:-:S02]  /*1a820*/  @P0 IMAD.MOV.U32 R27, RZ, RZ, R29 ;  /* 0x000000ffff1b0224 */ /* 0x000fc400078e001d */
[--C-:B------:R-:W-:Y:S01]  /*1a830*/  @!P3 IMAD.IADD R81, R81, 0x1, -R8.reuse ;  /* 0x000000015151b824 */ /* 0x100fe200078e0a08 */
[----:B------:R-:W-:Y:S04]  /*1a840*/  STL [R1+0x460], R29 ;  /* 0x0004601d01007387 */ /* 0x000fe80000100800 */
[----:B------:R2:W3:Y:S01]  /*1a850*/  @P0 LDG.E.U8 R2, desc[UR18][R26.64] ;  /* 0x000000121a020981 */ /* 0x0004e2000c1e1100 */
[----:B------:R-:W-:Y:S01]  /*1a860*/  ISETP.GT.U32.AND P3, PT, R8, R3, PT ;  /* 0x000000030800720c */ /* 0x000fe20003f64070 */
[----:B------:R-:W-:Y:S02]  /*1a870*/  IMAD.MOV.U32 R25, RZ, RZ, R81 ;  /* 0x000000ffff197224 */ /* 0x000fe400078e0051 */
[----:B------:R-:W-:Y:S01]  /*1a880*/  @!P1 IMAD.IADD R4, R4, 0x1, -R8 ;  /* 0x0000000104049824 */ /* 0x000fe200078e0a08 */
[----:B------:R-:W3:Y:S01]  /*1a890*/  LDL R81, [R1+0xff0] ;  /* 0x000ff00001517983 */ /* 0x000ee20000100800 */
[----:B----4-:R-:W-:Y:S01]  /*1a8a0*/  PRMT R5, RZ, 0x7610, R5 ;  /* 0x00007610ff057816 */ /* 0x010fe20000000005 */
[----:B------:R-:W-:Y:S01]  /*1a8b0*/  @!P6 IMAD.MOV R25, RZ, RZ, -R25 ;  /* 0x000000ffff19e224 */ /* 0x000fe200078e0a19 */
[----:B------:R-:W-:-:S02]  /*1a8c0*/  ISETP.GT.U32.AND P5, PT, R8, R80, PT ;  /* 0x000000500800720c */ /* 0x000fc40003fa4070 */
[----:B------:R-:W-:Y:S02]  /*1a8d0*/  PRMT R10, RZ, 0x7610, R10 ;  /* 0x00007610ff0a7816 */ /* 0x000fe4000000000a */
[----:B------:R-:W-:Y:S02]  /*1a8e0*/  PRMT R11, RZ, 0x7610, R11 ;  /* 0x00007610ff0b7816 */ /* 0x000fe4000000000b */
[C---:B--2---:R-:W-:Y:S01]  /*1a8f0*/  IADD3 R27, P6, PT, R28.reuse, R7, RZ ;  /* 0x000000071c1b7210 */ /* 0x044fe20007fde0ff */
[----:B------:R-:W2:Y:S03]  /*1a900*/  LDCU UR12, c[0x0][0x3b0] ;  /* 0x00007600ff0c77ac */ /* 0x000ea60008000800 */
[----:B------:R-:W-:Y:S01]  /*1a910*/  LEA.HI.X.SX32 R26, R28, R6, 0x1, P6 ;  /* 0x000000061c1a7211 */ /* 0x000fe200030f0eff */
[----:B------:R-:W-:Y:S01]  /*1a920*/  @!P3 IMAD.IADD R3, R3, 0x1, -R8 ;  /* 0x000000010303b824 */ /* 0x000fe200078e0a08 */
[----:B------:R-:W-:Y:S01]  /*1a930*/  ISETP.GE.AND P3, PT, R79, RZ, PT ;  /* 0x000000ff4f00720c */ /* 0x000fe20003f66270 */
[----:B---3--:R3:W-:Y:S04]  /*1a940*/  STL [R1+0xe4c], R2 ;  /* 0x000e4c0201007387 */ /* 0x0087e80000100800 */
[----:B---3--:R-:W3:Y:S04]  /*1a950*/  LDL.LU R2, [R1+0x168] ;  /* 0x0001680001027983 */ /* 0x008ee80000300800 */
[----:B------:R-:W4:Y:S04]  /*1a960*/  LDL R29, [R1+0xff8] ;  /* 0x000ff800011d7983 */ /* 0x000f280000100800 */
[----:B------:R0:W-:Y:S04]  /*1a970*/  STL [R1+0x46c], R27 ;  /* 0x00046c1b01007387 */ /* 0x0001e80000100800 */
[----:B------:R-:W2:Y:S04]  /*1a980*/  LDL.LU R79, [R1+0x178] ;  /* 0x00017800014f7983 */ /* 0x000ea80000300800 */
[----:B------:R1:W-:Y:S01]  /*1a990*/  STL [R1+0x468], R26 ;  /* 0x0004681a01007387 */ /* 0x0003e20000100800 */
[----:B0-----:R-:W-:-:S04]  /*1a9a0*/  @P0 LOP3.LUT R27, R27, R26, RZ, 0x3c, !PT ;  /* 0x0000001a1b1b0212 */ /* 0x001fc800078e3cff */
[----:B-1----:R-:W-:-:S04]  /*1a9b0*/  @P0 LOP3.LUT R26, R27, R26, RZ, 0x3c, !PT ;  /* 0x0000001a1b1a0212 */ /* 0x002fc800078e3cff */
[----:B------:R-:W-:-:S05]  /*1a9c0*/  @P0 LOP3.LUT R27, R27, R26, RZ, 0x3c, !PT ;  /* 0x0000001a1b1b0212 */ /* 0x000fca00078e3cff */
[----:B------:R-:W2:Y:S01]  /*1a9d0*/  @P0 LDG.E.U8 R13, desc[UR18][R26.64] ;  /* 0x000000121a0d0981 */ /* 0x000ea2000c1e1100 */
[----:B------:R-:W-:Y:S02]  /*1a9e0*/  ISETP.GT.U32.AND P1, PT, R8, R4, PT ;  /* 0x000000040800720c */ /* 0x000fe40003f24070 */
[----:B------:R-:W-:-:S05]  /*1a9f0*/  SEL R25, R21, R25, !P4 ;  /* 0x0000001915197207 */ /* 0x000fca0006000000 */
[----:B------:R-:W-:Y:S02]  /*1aa00*/  IMAD R28, R25, UR4, RZ ;  /* 0x00000004191c7c24 */ /* 0x000fe4000f8e02ff */
[--C-:B------:R-:W-:Y:S01]  /*1aa10*/  @!P5 IMAD.IADD R80, R80, 0x1, -R8.reuse ;  /* 0x000000015050d824 */ /* 0x100fe200078e0a08 */
[----:B------:R-:W0:Y:S03]  /*1aa20*/  LDCU UR4, c[0x0][0x3b0] ;  /* 0x00007600ff0477ac */ /* 0x000e260008000800 */
        /* <DEDUP_REMOVED lines=10> */
[----:B------:R-:W-:Y:S01]  /*1aad0*/  @!P3 IMAD.MOV R25, RZ, RZ, -R25 ;  /* 0x000000ffff19b224 */ /* 0x000fe200078e0a19 */
[----:B------:R-:W-:-:S02]  /*1aae0*/  ISETP.GT.U32.AND P6, PT, R8, R80, PT ;  /* 0x000000500800720c */ /* 0x000fc40003fc4070 */
[----:B------:R-:W-:Y:S01]  /*1aaf0*/  ISETP.GE.AND P1, PT, R81, RZ, PT ;  /* 0x000000ff5100720c */ /* 0x000fe20003f26270 */
[----:B------:R-:W2:Y:S04]  /*1ab00*/  LDL R13, [R1+0xfec] ;  /* 0x000fec00010d7983 */ /* 0x000ea80000100800 */
[----:B------:R1:W2:Y:S01]  /*1ab10*/  @P0 LDG.E.U8 R5, desc[UR18][R26.64] ;  /* 0x000000121a050981 */ /* 0x0002a2000c1e1100 */
[----:B------:R-:W-:Y:S02]  /*1ab20*/  SEL R25, R21, R25, !P4 ;  /* 0x0000001915197207 */ /* 0x000fe40006000000 */
[C---:B------:R-:W-:Y:S01]  /*1ab30*/  ISETP.GT.U32.AND P3, PT, R8.reuse, R12, PT ;  /* 0x0000000c0800720c */ /* 0x040fe20003f64070 */
[----:B------:R-:W3:Y:S02]  /*1ab40*/  LDL.LU R81, [R1+0x18c] ;  /* 0x00018c0001517983 */ /* 0x000ee40000300800 */
[----:B------:R-:W-:Y:S01]  /*1ab50*/  IMAD R25, R25, UR5, RZ ;  /* 0x0000000519197c24 */ /* 0x000fe2000f8e02ff */
[----:B------:R-:W-:Y:S01]  /*1ab60*/  ISETP.GT.U32.AND P5, PT, R8, R3, PT ;  /* 0x000000030800720c */ /* 0x000fe20003fa4070 */
[----:B------:R-:W0:Y:S01]  /*1ab70*/  LDCU UR5, c[0x0][0x3b0] ;  /* 0x00007600ff0577ac */ /* 0x000e220008000800 */
[----:B------:R-:W-:Y:S01]  /*1ab80*/  @!P6 IMAD.IADD R80, R80, 0x1, -R8 ;  /* 0x000000015050e824 */ /* 0x000fe200078e0a08 */
[----:B-1----:R-:W-:-:S06]  /*1ab90*/  PRMT R27, RZ, 0x7610, R27 ;  /* 0x00007610ff1b7816 */ /* 0x002fcc000000001b */
[----:B------:R-:W-:Y:S01]  /*1aba0*/  @!P3 IMAD.IADD R12, R12, 0x1, -R8 ;  /* 0x000000010c0cb824 */ /* 0x000fe200078e0a08 */
[----:B----4-:R-:W-:-:S03]  /*1abb0*/  ISETP.GE.AND P3, PT, R29, RZ, PT ;  /* 0x000000ff1d00720c */ /* 0x010fc60003f66270 */
[----:B------:R-:W-:-:S04]  /*1abc0*/  @!P5 IMAD.IADD R3, R3, 0x1, -R8 ;  /* 0x000000010303d824 */ /* 0x000fc800078e0a08 */
[----:B------:R-:W-:Y:S01]  /*1abd0*/  IMAD.MOV.U32 R26, RZ, RZ, R3 ;  /* 0x000000ffff1a7224 */ /* 0x000fe200078e0003 */
[----:B--2---:R1:W-:Y:S04]  /*1abe0*/  STL [R1+0xe44], R5 ;  /* 0x000e440501007387 */ /* 0x0043e80000100800 */
[----:B------:R-:W2:Y:S01]  /*1abf0*/  LDL.LU R3, [R1+0x13e4] ;  /* 0x0013e40001037983 */ /* 0x000ea20000300800 */
        /* <DEDUP_REMOVED lines=15> */
[----:B---3--:R-:W-:Y:S01]  /*1acf0*/  ISETP.GE.AND P3, PT, R4, RZ, PT ;  /* 0x000000ff0400720c */ /* 0x008fe20003f66270 */
[--C-:B------:R-:W-:Y:S02]  /*1ad00*/  @!P6 IMAD.IADD R79, R79, 0x1, -R8.reuse ;  /* 0x000000014f4fe824 */ /* 0x100fe400078e0a08 */
[----:B------:R-:W-:Y:S01]  /*1ad10*/  @!P1 IMAD.IADD R12, R12, 0x1, -R8 ;  /* 0x000000010c0c9824 */ /* 0x000fe200078e0a08 */
[----:B------:R-:W-:Y:S02]  /*1ad20*/  ISETP.GE.AND P1, PT, R13, RZ, PT ;  /* 0x000000ff0d00720c */ /* 0x000fe40003f26270 */
[----:B--2---:R-:W-:Y:S01]  /*1ad30*/  PRMT R3, RZ, 0x7610, R3 ;  /* 0x00007610ff037816 */ /* 0x004fe20000000003 */
[----:B----4-:R0:W-:Y:S02]  /*1ad40*/  STL [R1+0xe40], R27 ;  /* 0x000e401b01007387 */ /* 0x0101e40000100800 */
[----:B0-----:R-:W-:Y:S01]  /*1ad50*/  IMAD R27, R26, UR4, RZ ;  /* 0x000000041a1b7c24 */ /* 0x001fe2000f8e02ff */
[----:B------:R-:W-:Y:S01]  /*1ad60*/  SEL R25, R21, R25, !P4 ;  /* 0x0000001915197207 */ /* 0x000fe20006000000 */
[----:B------:R-:W-:Y:S01]  /*1ad70*/  IMAD.MOV.U32 R26, RZ, RZ, R12 ;  /* 0x000000ffff1a7224 */ /* 0x000fe200078e000c */
[----:B------:R-:W-:Y:S01]  /*1ad80*/  ISETP.GT.U32.AND P5, PT, R8, R2, PT ;  /* 0x000000020800720c */ /* 0x000fe20003fa4070 */
[----:B------:R-:W0:Y:S01]  /*1ad90*/  LDCU UR4, c[0x0][0x3b0] ;  /* 0x00007600ff0477ac */ /* 0x000e220008000800 */
[----:B------:R-:W-:-:S04]  /*1ada0*/  IADD3 R4, P6, PT, R27, R7, RZ ;  /* 0x000000071b047210 */ /* 0x000fc80007fde0ff */
        /* <DEDUP_REMOVED lines=9> */
[C---:B------:R-:W-:Y:S01]  /*1ae40*/  IADD3 R12, P6, PT, R25.reuse, R7, RZ ;  /* 0x00000007190c7210 */ /* 0x040fe20007fde0ff */
[----:B------:R-:W4:Y:S03]  /*1ae50*/  LDCU UR5, c[0x0][0x3b0] ;  /* 0x00007600ff0577ac */ /* 0x000f260008000800 */
        /* <DEDUP_REMOVED lines=17> */
[--C-:B------:R-:W-:Y:S02]  /*1af70*/  @!P3 IMAD.IADD R79, R79, 0x1, -R8.reuse ;  /* 0x000000014f4fb824 */ /* 0x100fe400078e0a08 */
        /* <DEDUP_REMOVED lines=144> */
[CC--:B------:R-:W-:Y:S01]  /*1b880*/  IADD3 R13, P6, PT, R27.reuse, R7.reuse, RZ ;  /* 0x000000071b0d7210 */ /* 0x0c0fe20007fde0ff */
[----:B------:R-:W0:Y:S01]  /*1b890*/  LDCU UR4, c[0x0][0x3b0] ;  /* 0x00007600ff0477ac */ /* 0x000e220008000800 */
[----:B------:R-:W1:Y:S02]  /*1b8a0*/  LDCU UR5, c[0x0][0x3b0] ;  /* 0x00007600ff0577ac */ /* 0x000e640008000800 */
[----:B------:R-:W-:Y:S01]  /*1b8b0*/  LEA.HI.X.SX32 R27, R27, R6, 0x1, P6 ;  /* 0x000000061b1b7211 */ /* 0x000fe200030f0eff */
[----:B------:R-:W-:Y:S01]  /*1b8c0*/  @P0 IMAD.MOV.U32 R28, RZ, RZ, R13 ;  /* 0x000000ffff1c0224 */ /* 0x000fe200078e000d */
[----:B------:R-:W-:-:S03]  /*1b8d0*/  IADD3 R12, P6, PT, R25, R7, RZ ;  /* 0x00000007190c7210 */ /* 0x000fc60007fde0ff */
[----:B------:R-:W-:Y:S01]  /*1b8e0*/  @P0 IMAD.MOV.U32 R29, RZ, RZ, R27 ;  /* 0x000000ffff1d0224 */ /* 0x000fe200078e001b */
[----:B------:R4:W-:Y:S04]  /*1b8f0*/  STL [R1+0x4e4], R13 ;  /* 0x0004e40d01007387 */ /* 0x0009e80000100800 */
[----:B------:R0:W3:Y:S01]  /*1b900*/  @P0 LDG.E.U8 R2, desc[UR18][R28.64] ;  /* 0x000000121c020981 */ /* 0x0000e2000c1e1100 */
[----:B----4-:R-:W-:-:S03]  /*1b910*/  LEA.HI.X.SX32 R13, R25, R6, 0x1, P6 ;  /* 0x00000006190d7211 */ /* 0x010fc600030f0eff */
[----:B------:R4:W-:Y:S04]  /*1b920*/  STL [R1+0x4e0], R27 ;  /* 0x0004e01b01007387 */ /* 0x0009e80000100800 */
[----:B------:R-:W3:Y:S01]  /*1b930*/  LDL R80, [R1+0x105c] ;  /* 0x00105c0001507983 */ /* 0x000ee20000100800 */
[----:B0-----:R-:W-:Y:S02]  /*1b940*/  @P0 IMAD.MOV.U32 R28, RZ, RZ, R12 ;  /* 0x000000ffff1c0224 */ /* 0x001fe400078e000c */
[----:B------:R-:W-:-:S05]  /*1b950*/  @P0 IMAD.MOV.U32 R29, RZ, RZ, R13 ;  /* 0x000000ffff1d0224 */ /* 0x000fca00078e000d */
[----:B------:R0:W3:Y:S01]  /*1b960*/  @P0 LDG.E.U8 R10, desc[UR18][R28.64] ;  /* 0x000000121c0a0981 */ /* 0x0000e2000c1e1100 */
[----:B------:R-:W-:-:S05]  /*1b970*/  @!P5 IMAD.IADD R79, R79, 0x1, -R8 ;  /* 0x000000014f4fd824 */ /* 0x000fca00078e0a08 */
[C---:B------:R-:W-:Y:S01]  /*1b980*/  ISETP.GT.U32.AND P5, PT, R8.reuse, R79, PT ;  /* 0x0000004f0800720c */ /* 0x040fe20003fa4070 */
[----:B------:R-:W-:Y:S01]  /*1b990*/  @!P3 IMAD.MOV R26, RZ, RZ, -R26 ;  /* 0x000000ffff1ab224 */ /* 0x000fe200078e0a1a */
[----:B------:R-:W-:-:S11]  /*1b9a0*/  ISETP.GT.U32.AND P3, PT, R8, R3, PT ;  /* 0x000000030800720c */ /* 0x000fd60003f64070 */
[----:B------:R-:W-:-:S04]  /*1b9b0*/  @!P5 IMAD.IADD R79, R79, 0x1, -R8 ;  /* 0x000000014f4fd824 */ /* 0x000fc800078e0a08 */
[----:B------:R-:W-:Y:S01]  /*1b9c0*/  IMAD.MOV.U32 R25, RZ, RZ, R79 ;  /* 0x000000ffff197224 */ /* 0x000fe200078e004f */
[----:B----4-:R-:W-:-:S03]  /*1b9d0*/  SEL R27, R21, R26, !P4 ;  /* 0x0000001a151b7207 */ /* 0x010fc60006000000 */
[----:B------:R-:W-:Y:S02]  /*1b9e0*/  @!P1 IMAD.MOV R25, RZ, RZ, -R25 ;  /* 0x000000ffff199224 */ /* 0x000fe400078e0a19 */
[----:B------:R-:W-:Y:S02]  /*1b9f0*/  @!P3 IMAD.IADD R3, R3, 0x1, -R8 ;  /* 0x000000010303b824 */ /* 0x000fe400078e0a08 */
[----:B------:R-:W-:Y:S01]  /*1ba00*/  IMAD R27, R27, UR11, RZ ;  /* 0x0000000b1b1b7c24 */ /* 0x000fe2000f8e02ff */
[----:B------:R4:W-:Y:S01]  /*1ba10*/  STL [R1+0x4ec], R12 ;  /* 0x0004ec0c01007387 */ /* 0x0009e20000100800 */
[----:B0-----:R-:W-:Y:S02]  /*1ba20*/  PRMT R29, RZ, 0x7610, R29 ;  /* 0x00007610ff1d7816 */ /* 0x001fe4000000001d */
[----:B------:R-:W-:Y:S01]  /*1ba30*/  SEL R26, R21, R25, !P4 ;  /* 0x00000019151a7207 */ /* 0x000fe20006000000 */
[----:B------:R-:W-:Y:S01]  /*1ba40*/  IMAD.MOV.U32 R25, RZ, RZ, R3 ;  /* 0x000000ffff197224 */ /* 0x000fe200078e0003 */
[----:B------:R-:W0:Y:S03]  /*1ba50*/  LDCU UR11, c[0x0][0x3b0] ;  /* 0x00007600ff0b77ac */ /* 0x000e260008000800 */
[----:B------:R-:W-:Y:S01]  /*1ba60*/  IMAD R26, R26, UR4, RZ ;  /* 0x000000041a1a7c24 */ /* 0x000fe2000f8e02ff */
[----:B------:R-:W0:Y:S01]  /*1ba70*/  LDCU UR4, c[0x0][0x3b0] ;  /* 0x00007600ff0477ac */ /* 0x000e220008000800 */
[----:B--2---:R-:W-:-:S02]  /*1ba80*/  ISETP.GT.U32.AND P5, PT, R8, R5, PT ;  /* 0x000000050800720c */ /* 0x004fc40003fa4070 */
[----:B------:R-:W-:-:S11]  /*1ba90*/  ISETP.GT.U32.AND P6, PT, R8, R81, PT ;  /* 0x000000510800720c */ /* 0x000fd60003fc4070 */
[----:B------:R-:W-:Y:S01]  /*1baa0*/  @!P5 IMAD.IADD R5, R5, 0x1, -R8 ;  /* 0x000000010505d824 */ /* 0x000fe200078e0a08 */
[----:B---3--:R-:W-:-:S04]  /*1bab0*/  ISETP.GE.AND P1, PT, R4, RZ, PT ;  /* 0x000000ff0400720c */ /* 0x008fc80003f26270 */
[----:B------:R-:W-:Y:S01]  /*1bac0*/  ISETP.GT.U32.AND P5, PT, R8, R5, PT ;  /* 0x000000050800720c */ /* 0x000fe20003fa4070 */
[----:B------:R-:W-:Y:S01]  /*1bad0*/  @!P6 IMAD.IADD R81, R81, 0x1, -R8 ;  /* 0x000000015151e824 */ /* 0x000fe200078e0a08 */
[----:B----4-:R-:W-:-:S04]  /*1bae0*/  IADD3 R12, P6, PT, R27, R7, RZ ;  /* 0x000000071b0c7210 */ /* 0x010fc80007fde0ff */
[----:B------:R-:W-:-:S03]  /*1baf0*/  LEA.HI.X.SX32 R27, R27, R6, 0x1, P6 ;  /* 0x000000061b1b7211 */ /* 0x000fc600030f0eff */
[----:B------:R-:W-:Y:S01]  /*1bb00*/  @!P1 IMAD.MOV R25, RZ, RZ, -R25 ;  /* 0x000000ffff199224 */ /* 0x000fe200078e0a19 */
[----:B------:R-:W-:-:S03]  /*1bb10*/  IADD3 R3, P1, PT, R26, R7, RZ ;  /* 0x000000071a037210 */ /* 0x000fc60007f3e0ff */
[----:B------:R-:W-:Y:S01]  /*1bb20*/  @!P5 IMAD.IADD R5, R5, 0x1, -R8 ;  /* 0x000000010505d824 */ /* 0x000fe200078e0a08 */
[----:B------:R2:W-:Y:S04]  /*1bb30*/  STL [R1+0xe1c], R2 ;  /* 0x000e1c0201007387 */ /* 0x0005e80000100800 */
[----:B--2---:R-:W2:Y:S04]  /*1bb40*/  LDL.LU R2, [R1+0x520] ;  /* 0x0005200001027983 */ /* 0x004ea80000300800 */
[----:B------:R3:W-:Y:S04]  /*1bb50*/  STL [R1+0x4e8], R13 ;  /* 0x0004e80d01007387 */ /* 0x0007e80000100800 */
[----:B------:R-:W4:Y:S04]  /*1bb60*/  LDL R79, [R1+0x1038] ;  /* 0x00103800014f7983 */ /* 0x000f280000100800 */
[----:B------:R-:W2:Y:S01]  /*1bb70*/  LDL.LU R4, [R1+0x528] ;  /* 0x0005280001047983 */ /* 0x000ea20000300800 */
[----:B------:R-:W-:-:S03]  /*1bb80*/  ISETP.GE.AND P5, PT, R80, RZ, PT ;  /* 0x000000ff5000720c */ /* 0x000fc60003fa6270 */
[----:B---3--:R-:W3:Y:S04]  /*1bb90*/  LDL.LU R13, [R1+0x534] ;  /* 0x00053400010d7983 */ /* 0x008ee80000300800 */
        /* <DEDUP_REMOVED lines=8> */
[----:B------:R0:W2:Y:S02]  /*1bc20*/  @P0 LDG.E.U8 R11, desc[UR18][R26.64] ;  /* 0x000000121a0b0981 */ /* 0x0000a4000c1e1100 */
[----:B0-----:R-:W-:Y:S02]  /*1bc30*/  @P0 IMAD.MOV.U32 R26, RZ, RZ, R3 ;  /* 0x000000ffff1a0224 */ /* 0x001fe400078e0003 */
[----:B------:R-:W-:-:S05]  /*1bc40*/  @P0 IMAD.MOV.U32 R27, RZ, RZ, R10 ;  /* 0x000000ffff1b0224 */ /* 0x000fca00078e000a */
[----:B------:R0:W3:Y:S01]  /*1bc50*/  @P0 LDG.E.U8 R29, desc[UR18][R26.64] ;  /* 0x000000121a1d0981 */ /* 0x0000e2000c1e1100 */
[----:B------:R-:W-:Y:S01]  /*1bc60*/  SEL R28, R21, R25, !P4 ;  /* 0x00000019151c7207 */ /* 0x000fe20006000000 */
[----:B------:R-:W-:Y:S02]  /*1bc70*/  IMAD.MOV.U32 R25, RZ, RZ, R5 ;  /* 0x000000ffff197224 */ /* 0x000fe400078e0005 */
[----:B------:R-:W-:Y:S02]  /*1bc80*/  STL [R1+0x4f8], R10 ;  /* 0x0004f80a01007387 */ /* 0x000fe40000100800 */
[----:B-1----:R-:W-:Y:S02]  /*1bc90*/  IMAD R28, R28, UR5, RZ ;  /* 0x000000051c1c7c24 */ /* 0x002fe4000f8e02ff */
[----:B------:R-:W-:Y:S01]  /*1bca0*/  @!P5 IMAD.MOV R25, RZ, RZ, -R25 ;  /* 0x000000ffff19d224 */ /* 0x000fe200078e0a19 */
[----:B------:R-:W-:Y:S01]  /*1bcb0*/  ISETP.GT.U32.AND P3, PT, R8, R81, PT ;  /* 0x000000510800720c */ /* 0x000fe20003f64070 */
[----:B------:R-:W1:Y:S01]  /*1bcc0*/  LDCU UR5, c[0x0][0x3b0] ;  /* 0x00007600ff0577ac */ /* 0x000e620008000800 */
[----:B0-----:R-:W-:-:S02]  /*1bcd0*/  IADD3 R27, P5, PT, R28, R7, RZ ;  /* 0x000000071c1b7210 */ /* 0x001fc40007fbe0ff */
[----:B------:R-:W-:Y:S02]  /*1bce0*/  SEL R26, R21, R25, !P4 ;  /* 0x00000019151a7207 */ /* 0x000fe40006000000 */
[----:B----4-:R-:W-:Y:S01]  /*1bcf0*/  ISETP.GE.AND P6, PT, R79, RZ, PT ;  /* 0x000000ff4f00720c */ /* 0x010fe20003fc6270 */
[----:B--2---:R0:W-:Y:S04]  /*1bd00*/  STL [R1+0xe14], R11 ;  /* 0x000e140b01007387 */ /* 0x0041e80000100800 */
[----:B0-----:R-:W2:Y:S04]  /*1bd10*/  LDL.LU R11, [R1+0x13c0] ;  /* 0x0013c000010b7983 */ /* 0x001ea80000300800 */
[----:B------:R-:W4:Y:S04]  /*1bd20*/  LDL.LU R10, [R1+0x13bc] ;  /* 0x0013bc00010a7983 */ /* 0x000f280000300800 */
[----:B------:R-:W4:Y:S04]  /*1bd30*/  LDL.LU R3, [R1+0x13b8] ;  /* 0x0013b80001037983 */ /* 0x000f280000300800 */
[----:B------:R-:W4:Y:S04]  /*1bd40*/  LDL.LU R5, [R1+0x13b4] ;  /* 0x0013b40001057983 */ /* 0x000f280000300800 */
[----:B------:R-:W4:Y:S04]  /*1bd50*/  LDL.LU R79, [R1+0x530] ;  /* 0x00053000014f7983 */ /* 0x000f280000300800 */
[----:B------:R-:W-:Y:S04]  /*1bd60*/  STL [R1+0x514], R27 ;  /* 0x0005141b01007387 */ /* 0x000fe80000100800 */
[----:B---3--:R0:W-:Y:S01]  /*1bd70*/  STL [R1+0xe10], R29 ;  /* 0x000e101d01007387 */ /* 0x0081e20000100800 */
[----:B------:R-:W-:-:S02]  /*1bd80*/  PRMT R12, RZ, 0x7610, R12 ;  /* 0x00007610ff0c7816 */ /* 0x000fc4000000000c */
[----:B0-----:R-:W-:Y:S01]  /*1bd90*/  LEA.HI.X.SX32 R29, R28, R6, 0x1, P5 ;  /* 0x000000061c1d7211 */ /* 0x001fe200028f0eff */
[----:B------:R-:W-:Y:S02]  /*1bda0*/  IMAD R28, R26, UR12, RZ ;  /* 0x0000000c1a1c7c24 */ /* 0x000fe4000f8e02ff */
[----:B------:R-:W-:Y:S02]  /*1bdb0*/  @P0 IMAD.MOV.U32 R26, RZ, RZ, R27 ;  /* 0x000000ffff1a0224 */ /* 0x000fe400078e001b */
[----:B------:R-:W-:Y:S01]  /*1bdc0*/  @!P3 IMAD.IADD R81, R81, 0x1, -R8 ;  /* 0x000000015151b824 */ /* 0x000fe200078e0a08 */
[----:B------:R-:W-:Y:S01]  /*1bdd0*/  ISETP.GT.U32.AND P1, PT, R8, R2, PT ;  /* 0x000000020800720c */ /* 0x000fe20003f24070 */
[----:B------:R-:W-:Y:S01]  /*1bde0*/  @P0 IMAD.MOV.U32 R27, RZ, RZ, R29 ;  /* 0x000000ffff1b0224 */ /* 0x000fe200078e001d */
[----:B------:R0:W-:Y:S01]  /*1bdf0*/  STL [R1+0x510], R29 ;  /* 0x0005101d01007387 */ /* 0x0001e20000100800 */
[----:B--2---:R-:W-:-:S03]  /*1be00*/  PRMT R11, RZ, 0x7610, R11 ;  /* 0x00007610ff0b7816 */ /* 0x004fc6000000000b */
[----:B------:R-:W2:Y:S01]  /*1be10*/  @P0 LDG.E.U8 R12, desc[UR18][R26.64] ;  /* 0x000000121a0c0981 */ /* 0x000ea2000c1e1100 */
[C---:B------:R-:W-:Y:S01]  /*1be20*/  ISETP.GT.U32.AND P3, PT, R8.reuse, R4, PT ;  /* 0x000000040800720c */ /* 0x040fe20003f64070 */
[----:B------:R-:W-:Y:S01]  /*1be30*/  IMAD.MOV.U32 R25, RZ, RZ, R81 ;  /* 0x000000ffff197224 */ /* 0x000fe200078e0051 */
[----:B----4-:R-:W-:Y:S01]  /*1be40*/  PRMT R5, RZ, 0x7610, R5 ;  /* 0x00007610ff057816 */ /* 0x010fe20000000005 */
[----:B------:R-:W3:Y:S01]  /*1be50*/  LDL.LU R81, [R1+0x554] ;  /* 0x0005540001517983 */ /* 0x000ee20000300800 */
[----:B------:R-:W-:Y:S01]  /*1be60*/  ISETP.GT.U32.AND P5, PT, R8, R13, PT ;  /* 0x0000000d0800720c */ /* 0x000fe20003fa4070 */
[----:B------:R-:W-:Y:S01]  /*1be70*/  @!P6 IMAD.MOV R25, RZ, RZ, -R25 ;  /* 0x000000ffff19e224 */ /* 0x000fe200078e0a19 */
[----:B------:R-:W-:Y:S02]  /*1be80*/  PRMT R10, RZ, 0x7610, R10 ;  /* 0x00007610ff0a7816 */ /* 0x000fe4000000000a */
[----:B------:R-:W-:Y:S02]  /*1be90*/  PRMT R14, RZ, 0x7610, R14 ;  /* 0x00007610ff0e7816 */ /* 0x000fe4000000000e */
[----:B------:R-:W-:Y:S01]  /*1bea0*/  PRMT R3, RZ, 0x7610, R3 ;  /* 0x00007610ff037816 */ /* 0x000fe20000000003 */
[----:B------:R-:W4:Y:S02]  /*1beb0*/  LDCU UR12, c[0x0][0x3b0] ;  /* 0x00007600ff0c77ac */ /* 0x000f240008000800 */
[----:B------:R-:W-:Y:S01]  /*1bec0*/  @!P3 IMAD.IADD R4, R4, 0x1, -R8 ;  /* 0x000000010404b824 */ /* 0x000fe200078e0a08 */
[----:B------:R-:W-:Y:S01]  /*1bed0*/  ISETP.GE.AND P3, PT, R80, RZ, PT ;  /* 0x000000ff5000720c */ /* 0x000fe20003f66270 */
[----:B--2---:R2:W-:Y:S04]  /*1bee0*/  STL [R1+0xe0c], R12 ;  /* 0x000e0c0c01007387 */ /* 0x0045e80000100800 */
[----:B0-----:R-:W3:Y:S01]  /*1bef0*/  LDL R29, [R1+0x1080] ;  /* 0x00108000011d7983 */ /* 0x001ee20000100800 */
[----:B--2---:R-:W-:-:S04]  /*1bf00*/  IADD3 R12, P6, PT, R28, R7, RZ ;  /* 0x000000071c0c7210 */ /* 0x004fc80007fde0ff */
[----:B------:R-:W-:Y:S01]  /*1bf10*/  LEA.HI.X.SX32 R26, R28, R6, 0x1, P6 ;  /* 0x000000061c1a7211 */ /* 0x000fe200030f0eff */
[----:B------:R-:W-:Y:S04]  /*1bf20*/  STL [R1+0x51c], R12 ;  /* 0x00051c0c01007387 */ /* 0x000fe80000100800 */
[----:B------:R-:W2:Y:S01]  /*1bf30*/  LDL.LU R80, [R1+0x550] ;  /* 0x0005500001507983 */ /* 0x000ea20000300800 */
[----:B------:R-:W-:-:S03]  /*1bf40*/  @P0 IMAD.MOV.U32 R27, RZ, RZ, R26 ;  /* 0x000000ffff1b0224 */ /* 0x000fc600078e001a */
[----:B------:R0:W-:Y:S02]  /*1bf50*/  STL [R1+0x518], R26 ;  /* 0x0005181a01007387 */ /* 0x0001e40000100800 */
[----:B0-----:R-:W-:-:S05]  /*1bf60*/  @P0 IMAD.MOV.U32 R26, RZ, RZ, R12 ;  /* 0x000000ffff1a0224 */ /* 0x001fca00078e000c */
[----:B------:R-:W2:Y:S04]  /*1bf70*/  @P0 LDG.E.U8 R11, desc[UR18][R26.64] ;  /* 0x000000121a0b0981 */ /* 0x000ea8000c1e1100 */
[----:B------:R-:W3:Y:S01]  /*1bf80*/  LDL R27, [R1+0x1064] ;  /* 0x00106400011b7983 */ /* 0x000ee20000100800 */
[----:B------:R-:W-:-:S05]  /*1bf90*/  @!P1 IMAD.IADD R2, R2, 0x1, -R8 ;  /* 0x0000000102029824 */ /* 0x000fca00078e0a08 */
[----:B------:R-:W-:Y:S02]  /*1bfa0*/  ISETP.GT.U32.AND P1, PT, R8, R2, PT ;  /* 0x000000020800720c */ /* 0x000fe40003f24070 */
[----:B------:R-:W-:-:S05]  /*1bfb0*/  SEL R25, R21, R25, !P4 ;  /* 0x0000001915197207 */ /* 0x000fca0006000000 */
[----:B------:R-:W-:Y:S02]  /*1bfc0*/  IMAD R28, R25, UR4, RZ ;  /* 0x00000004191c7c24 */ /* 0x000fe4000f8e02ff */
[--C-:B------:R-:W-:Y:S01]  /*1bfd0*/  @!P5 IMAD.IADD R13, R13, 0x1, -R8.reuse ;  /* 0x000000010d0dd824 */ /* 0x100fe200078e0a08 */
[----:B------:R-:W0:Y:S03]  /*1bfe0*/  LDCU UR4, c[0x0][0x3b0] ;  /* 0x00007600ff0477ac */ /* 0x000e260008000800 */
[----:B------:R-:W-:-:S04]  /*1bff0*/  @!P1 IMAD.IADD R2, R2, 0x1, -R8 ;  /* 0x0000000102029824 */ /* 0x000fc800078e0a08 */
[----:B------:R-:W-:Y:S02]  /*1c000*/  IMAD.MOV.U32 R25, RZ, RZ, R2 ;  /* 0x000000ffff197224 */ /* 0x000fe400078e0002 */
[----:B------:R-:W4:Y:S04]  /*1c010*/  LDL R2, [R1+0x1030] ;  /* 0x0010300001027983 */ /* 0x000f280000100800 */
[----:B--2---:R2:W-:Y:S02]  /*1c020*/  STL [R1+0xe08], R11 ;  /* 0x000e080b01007387 */ /* 0x0045e40000100800 */
[----:B--2---:R-:W-:-:S04]  /*1c030*/  IADD3 R11, P1, PT, R28, R7, RZ ;  /* 0x000000071c0b7210 */ /* 0x004fc80007f3e0ff */
[----:B------:R-:W-:Y:S02]  /*1c040*/  LEA.HI.X.SX32 R12, R28, R6, 0x1, P1 ;  /* 0x000000061c0c7211 */ /* 0x000fe400008f0eff */
[----:B---3--:R-:W-:Y:S01]  /*1c050*/  ISETP.GE.AND P1, PT, R27, RZ, PT ;  /* 0x000000ff1b00720c */ /* 0x008fe20003f26270 */
[----:B------:R-:W-:Y:S02]  /*1c060*/  @P0 IMAD.MOV.U32 R26, RZ, RZ, R11 ;  /* 0x000000ffff1a0224 */ /* 0x000fe400078e000b */
[----:B------:R-:W-:-:S05]  /*1c070*/  @P0 IMAD.MOV.U32 R27, RZ, RZ, R12 ;  /* 0x000000ffff1b0224 */ /* 0x000fca00078e000c */
[----:B------:R2:W3:Y:S01]  /*1c080*/  @P0 LDG.E.U8 R5, desc[UR18][R26.64] ;  /* 0x000000121a050981 */ /* 0x0004e2000c1e1100 */
[----:B------:R-:W-:Y:S01]  /*1c090*/  @!P3 IMAD.MOV R25, RZ, RZ, -R25 ;  /* 0x000000ffff19b224 */ /* 0x000fe200078e0a19 */
[----:B------:R-:W-:-:S04]  /*1c0a0*/  ISETP.GT.U32.AND P6, PT, R8, R13, PT ;  /* 0x0000000d0800720c */ /* 0x000fc80003fc4070 */
[----:B------:R-:W-:Y:S02]  /*1c0b0*/  SEL R25, R21, R25, !P4 ;  /* 0x0000001915197207 */ /* 0x000fe40006000000 */
[C---:B------:R-:W-:Y:S01]  /*1c0c0*/  ISETP.GT.U32.AND P3, PT, R8.reuse, R79, PT ;  /* 0x0000004f0800720c */ /* 0x040fe20003f64070 */
[----:B------:R0:W-:Y:S04]  /*1c0d0*/  STL [R1+0x524], R11 ;  /* 0x0005240b01007387 */ /* 0x0001e80000100800 */
[----:B------:R4:W-:Y:S01]  /*1c0e0*/  STL [R1+0x520], R12 ;  /* 0x0005200c01007387 */ /* 0x0009e20000100800 */
[----:B-1----:R-:W-:Y:S01]  /*1c0f0*/  IMAD R25, R25, UR5, RZ ;  /* 0x0000000519197c24 */ /* 0x002fe2000f8e02ff */
[----:B--2---:R-:W-:Y:S02]  /*1c100*/  PRMT R27, RZ, 0x7610, R27 ;  /* 0x00007610ff1b7816 */ /* 0x004fe4000000001b */
[----:B------:R-:W-:Y:S01]  /*1c110*/  ISETP.GT.U32.AND P5, PT, R8, R4, PT ;  /* 0x000000040800720c */ /* 0x000fe20003fa4070 */
[----:B------:R-:W1:Y:S01]  /*1c120*/  LDCU UR5, c[0x0][0x3b0] ;  /* 0x00007600ff0577ac */ /* 0x000e620008000800 */
[--C-:B------:R-:W-:Y:S01]  /*1c130*/  @!P6 IMAD.IADD R13, R13, 0x1, -R8.reuse ;  /* 0x000000010d0de824 */ /* 0x100fe200078e0a08 */
[----:B0-----:R-:W2:Y:S04]  /*1c140*/  LDL R11, [R1+0x1058] ;  /* 0x00105800010b7983 */ /* 0x001ea80000100800 */
[----:B----4-:R-:W4:Y:S01]  /*1c150*/  LDL.LU R12, [R1+0x560] ;  /* 0x00056000010c7983 */ /* 0x010f220000300800 */
[----:B------:R-:W-:Y:S01]  /*1c160*/  @!P3 IMAD.IADD R79, R79, 0x1, -R8 ;  /* 0x000000014f4fb824 */ /* 0x000fe200078e0a08 */
[----:B------:R-:W-:-:S04]  /*1c170*/  ISETP.GE.AND P3, PT, R29, RZ, PT ;  /* 0x000000ff1d00720c */ /* 0x000fc80003f66270 */
[----:B------:R-:W-:-:S04]  /*1c180*/  @!P5 IMAD.IADD R4, R4, 0x1, -R8 ;  /* 0x000000010404d824 */ /* 0x000fc800078e0a08 */
[----:B------:R-:W-:Y:S01]  /*1c190*/  IMAD.MOV.U32 R26, RZ, RZ, R4 ;  /* 0x000000ffff1a7224 */ /* 0x000fe200078e0004 */
[----:B---3--:R0:W-:Y:S04]  /*1c1a0*/  STL [R1+0xe04], R5 ;  /* 0x000e040501007387 */ /* 0x0081e80000100800 */
[----:B------:R-:W3:Y:S01]  /*1c1b0*/  LDL.LU R4, [R1+0x13b0] ;  /* 0x0013b00001047983 */ /* 0x000ee20000300800 */
[----:B0-----:R-:W-:-:S04]  /*1c1c0*/  IADD3 R5, P6, PT, R25, R7, RZ ;  /* 0x0000000719057210 */ /* 0x001fc80007fde0ff */
[----:B------:R-:W-:Y:S01]  /*1c1d0*/  LEA.HI.X.SX32 R25, R25, R6, 0x1, P6 ;  /* 0x0000000619197211 */ /* 0x000fe200030f0eff */
[----:B------:R-:W-:-:S04]  /*1c1e0*/  @P0 IMAD.MOV.U32 R28, RZ, RZ, R5 ;  /* 0x000000ffff1c0224 */ /* 0x000fc800078e0005 */
[----:B------:R-:W-:-:S05]  /*1c1f0*/  @P0 IMAD.MOV.U32 R29, RZ, RZ, R25 ;  /* 0x000000ffff1d0224 */ /* 0x000fca00078e0019 */
[----:B------:R-:W4:Y:S04]  /*1c200*/  @P0 LDG.E.U8 R27, desc[UR18][R28.64] ;  /* 0x000000121c1b0981 */ /* 0x000f28000c1e1100 */
[----:B------:R0:W-:Y:S01]  /*1c210*/  STL [R1+0x52c], R5 ;  /* 0x00052c0501007387 */ /* 0x0001e20000100800 */
[----:B------:R-:W-:-:S03]  /*1c220*/  @!P1 IMAD.MOV R26, RZ, RZ, -R26 ;  /* 0x000000ffff1a9224 */ /* 0x000fc600078e0a1a */
[----:B------:R1:W-:Y:S01]  /*1c230*/  STL [R1+0x528], R25 ;  /* 0x0005281901007387 */ /* 0x0003e20000100800 */
[C---:B------:R-:W-:Y:S02]  /*1c240*/  ISETP.GT.U32.AND P6, PT, R8.reuse, R80, PT ;  /* 0x000000500800720c */ /* 0x040fe40003fc4070 */
[----:B------:R-:W-:Y:S02]  /*1c250*/  ISETP.GT.U32.AND P1, PT, R8, R79, PT ;  /* 0x0000004f0800720c */ /* 0x000fe40003f24070 */
[----:B------:R-:W-:Y:S01]  /*1c260*/  SEL R26, R21, R26, !P4 ;  /* 0x0000001a151a7207 */ /* 0x000fe20006000000 */
[----:B0-----:R-:W4:Y:S01]  /*1c270*/  LDL.LU R5, [R1+0x568] ;  /* 0x0005680001057983 */ /* 0x001f220000300800 */
[----:B-1----:R-:W-:-:S04]  /*1c280*/  IMAD.MOV.U32 R25, RZ, RZ, R13 ;  /* 0x000000ffff197224 */ /* 0x002fc800078e000d */
[----:B------:R-:W-:Y:S01]  /*1c290*/  @!P3 IMAD.MOV R25, RZ, RZ, -R25 ;  /* 0x000000ffff19b224 */ /* 0x000fe200078e0a19 */
[----:B------:R-:W-:Y:S02]  /*1c2a0*/  ISETP.GE.AND P3, PT, R2, RZ, PT ;  /* 0x000000ff0200720c */ /* 0x000fe40003f66270 */
[----:B------:R-:W4:Y:S02]  /*1c2b0*/  LDL R2, [R1+0x10d8] ;  /* 0x0010d80001027983 */ /* 0x000f240000100800 */
[----:B------:R-:W-:Y:S01]  /*1c2c0*/  SEL R25, R21, R25, !P4 ;  /* 0x0000001915197207 */ /* 0x000fe20006000000 */
[--C-:B------:R-:W-:Y:S02]  /*1c2d0*/  @!P6 IMAD.IADD R80, R80, 0x1, -R8.reuse ;  /* 0x000000015050e824 */ /* 0x100fe400078e0a08 */
[----:B------:R-:W-:Y:S02]  /*1c2e0*/  @!P1 IMAD.IADD R79, R79, 0x1, -R8 ;  /* 0x000000014f4f9824 */ /* 0x000fe400078e0a08 */
[----:B------:R-:W-:Y:S01]  /*1c2f0*/  IMAD R25, R25, UR5, RZ ;  /* 0x0000000519197c24 */ /* 0x000fe2000f8e02ff */
[----:B--2---:R-:W-:-:S02]  /*1c300*/  ISETP.GE.AND P1, PT, R11, RZ, PT ;  /* 0x000000ff0b00720c */ /* 0x004fc40003f26270 */
[----:B------:R-:W-:Y:S01]  /*1c310*/  ISETP.GT.U32.AND P5, PT, R8, R81, PT ;  /* 0x000000510800720c */ /* 0x000fe20003fa4070 */
[----:B------:R-:W0:Y:S01]  /*1c320*/  LDCU UR5, c[0x0][0x3b0] ;  /* 0x00007600ff0577ac */ /* 0x000e220008000800 */
[----:B---3--:R-:W-:Y:S01]  /*1c330*/  PRMT R4, RZ, 0x7610, R4 ;  /* 0x00007610ff047816 */ /* 0x008fe20000000004 */
[----:B----4-:R1:W-:Y:S02]  /*1c340*/  STL [R1+0xe00], R27 ;  /* 0x000e001b01007387 */ /* 0x0103e40000100800 */
[----:B-1----:R-:W-:Y:S02]  /*1c350*/  IMAD R27, R26, UR4, RZ ;  /* 0x000000041a1b7c24 */ /* 0x002fe4000f8e02ff */
[----:B------:R-:W-:-:S06]  /*1c360*/  IMAD.MOV.U32 R26, RZ, RZ, R79 ;  /* 0x000000ffff1a7224 */ /* 0x000fcc00078e004f */
[----:B------:R-:W-:Y:S01]  /*1c370*/  @!P5 IMAD.IADD R81, R81, 0x1, -R8 ;  /* 0x000000015151d824 */ /* 0x000fe200078e0a08 */
[----:B------:R-:W1:Y:S01]  /*1c380*/  LDCU UR4, c[0x0][0x3b0] ;  /* 0x00007600ff0477ac */ /* 0x000e620008000800 */
[----:B------:R-:W-:-:S04]  /*1c390*/  IADD3 R13, P6, PT, R27, R7, RZ ;  /* 0x000000071b0d7210 */ /* 0x000fc80007fde0ff */
[----:B------:R-:W-:Y:S02]  /*1c3a0*/  LEA.HI.X.SX32 R27, R27, R6, 0x1, P6 ;  /* 0x000000061b1b7211 */ /* 0x000fe400030f0eff */
[----:B------:R-:W-:Y:S01]  /*1c3b0*/  IADD3 R11, P6, PT, R25, R7, RZ ;  /* 0x00000007190b7210 */ /* 0x000fe20007fde0ff */
[----:B------:R2:W-:Y:S01]  /*1c3c0*/  STL [R1+0x534], R13 ;  /* 0x0005340d01007387 */ /* 0x0005e20000100800 */
[----:B------:R-:W-:Y:S02]  /*1c3d0*/  @P0 IMAD.MOV.U32 R28, RZ, RZ, R13 ;  /* 0x000000ffff1c0224 */ /* 0x000fe400078e000d */
[----:B------:R-:W-:-:S05]  /*1c3e0*/  @P0 IMAD.MOV.U32 R29, RZ, RZ, R27 ;  /* 0x000000ffff1d0224 */ /* 0x000fca00078e001b */
[----:B------:R3:W4:Y:S01]  /*1c3f0*/  @P0 LDG.E.U8 R4, desc[UR18][R28.64] ;  /* 0x000000121c040981 */ /* 0x000722000c1e1100 */
[----:B--2---:R-:W-:Y:S01]  /*1c400*/  LEA.HI.X.SX32 R13, R25, R6, 0x1, P6 ;  /* 0x00000006190d7211 */ /* 0x004fe200030f0eff */
[----:B---3--:R-:W-:-:S04]  /*1c410*/  @P0 IMAD.MOV.U32 R28, RZ, RZ, R11 ;  /* 0x000000ffff1c0224 */ /* 0x008fc800078e000b */
[----:B------:R-:W-:-:S05]  /*1c420*/  @P0 IMAD.MOV.U32 R29, RZ, RZ, R13 ;  /* 0x000000ffff1d0224 */ /* 0x000fca00078e000d */
[----:B------:R2:W3:Y:S04]  /*1c430*/  @P0 LDG.E.U8 R10, desc[UR18][R28.64] ;  /* 0x000000121c0a0981 */ /* 0x0004e8000c1e1100 */
[----:B------:R0:W-:Y:S04]  /*1c440*/  STL [R1+0x530], R27 ;  /* 0x0005301b01007387 */ /* 0x0001e80000100800 */
[----:B------:R-:W3:Y:S01]  /*1c450*/  LDL R79, [R1+0x10d4] ;  /* 0x0010d400014f7983 */ /* 0x000ee20000100800 */
        /* <DEDUP_REMOVED lines=9> */
[C---:B0-----:R-:W-:Y:S01]  /*1c4f0*/  SEL R27, R21.reuse, R26, !P4 ;  /* 0x0000001a151b7207 */ /* 0x041fe20006000000 */
[--C-:B------:R-:W-:Y:S01]  /*1c500*/  @!P3 IMAD.IADD R80, R80, 0x1, -R8.reuse ;  /* 0x000000015050b824 */ /* 0x100fe200078e0a08 */
[----:B------:R-:W-:Y:S01]  /*1c510*/  SEL R26, R21, R25, !P4 ;  /* 0x00000019151a7207 */ /* 0x000fe20006000000 */
[----:B------:R-:W-:Y:S01]  /*1c520*/  @!P5 IMAD.IADD R12, R12, 0x1, -R8 ;  /* 0x000000010c0cd824 */ /* 0x000fe200078e0a08 */
[----:B------:R-:W-:Y:S01]  /*1c530*/  STL [R1+0x53c], R11 ;  /* 0x00053c0b01007387 */ /* 0x000fe20000100800 */
[----:B------:R-:W-:Y:S02]  /*1c540*/  IMAD R27, R27, UR11, RZ ;  /* 0x0000000b1b1b7c24 */ /* 0x000fe4000f8e02ff */
[----:B------:R-:W-:-:S02]  /*1c550*/  IMAD.MOV.U32 R25, RZ, RZ, R80 ;  /* 0x000000ffff197224 */ /* 0x000fc400078e0050 */
[----:B-1----:R-:W-:Y:S01]  /*1c560*/  IMAD R26, R26, UR4, RZ ;  /* 0x000000041a1a7c24 */ /* 0x002fe2000f8e02ff */
[----:B------:R-:W-:Y:S01]  /*1c570*/  ISETP.GT.U32.AND P5, PT, R8, R12, PT ;  /* 0x0000000c0800720c */ /* 0x000fe20003fa4070 */
[--C-:B------:R-:W-:Y:S01]  /*1c580*/  @!P6 IMAD.IADD R5, R5, 0x1, -R8.reuse ;  /* 0x000000010505e824 */ /* 0x100fe200078e0a08 */
[----:B--2---:R-:W-:Y:S01]  /*1c590*/  PRMT R29, RZ, 0x7610, R29 ;  /* 0x00007610ff1d7816 */ /* 0x004fe2000000001d */
[----:B------:R-:W-:Y:S01]  /*1c5a0*/  @!P1 IMAD.MOV R25, RZ, RZ, -R25 ;  /* 0x000000ffff199224 */ /* 0x000fe200078e0a19 */
[----:B------:R-:W0:Y:S01]  /*1c5b0*/  LDCU UR4, c[0x0][0x3b0] ;  /* 0x00007600ff0477ac */ /* 0x000e220008000800 */
[----:B------:R-:W1:Y:S08]  /*1c5c0*/  LDCU UR11, c[0x0][0x3b0] ;  /* 0x00007600ff0b77ac */ /* 0x000e700008000800 */
[----:B------:R-:W-:Y:S01]  /*1c5d0*/  @!P5 IMAD.IADD R12, R12, 0x1, -R8 ;  /* 0x000000010c0cd824 */ /* 0x000fe200078e0a08 */
[----:B----4-:R2:W-:Y:S04]  /*1c5e0*/  STL [R1+0xdfc], R4 ;  /* 0x000dfc0401007387 */ /* 0x0105e80000100800 */
[----:B--2---:R-:W2:Y:S04]  /*1c5f0*/  LDL.LU R4, [R1+0x570] ;  /* 0x0005700001047983 */ /* 0x004ea80000300800 */
[----:B------:R4:W-:Y:S04]  /*1c600*/  STL [R1+0x538], R13 ;  /* 0x0005380d01007387 */ /* 0x0009e80000100800 */
[----:B------:R-:W2:Y:S04]  /*1c610*/  LDL R81, [R1+0x1060] ;  /* 0x0010600001517983 */ /* 0x000ea80000100800 */
[----:B------:R-:W2:Y:S04]  /*1c620*/  LDL.LU R2, [R1+0x578] ;  /* 0x0005780001027983 */ /* 0x000ea80000300800 */
[----:B------:R-:W2:Y:S04]  /*1c630*/  LDL.LU R80, [R1+0x594] ;  /* 0x0005940001507983 */ /* 0x000ea80000300800 */
[----:B---3--:R3:W-:Y:S01]  /*1c640*/  STL [R1+0xdf8], R10 ;  /* 0x000df80a01007387 */ /* 0x0087e20000100800 */
[----:B----4-:R-:W-:-:S02]  /*1c650*/  IADD3 R13, P6, PT, R27, R7, RZ ;  /* 0x000000071b0d7210 */ /* 0x010fc40007fde0ff */
[C---:B---3--:R-:W-:Y:S02]  /*1c660*/  IADD3 R10, P1, PT, R26.reuse, R7, RZ ;  /* 0x000000071a0a7210 */ /* 0x048fe40007f3e0ff */
[-C--:B------:R-:W-:Y:S02]  /*1c670*/  LEA.HI.X.SX32 R27, R27, R6.reuse, 0x1, P6 ;  /* 0x000000061b1b7211 */ /* 0x080fe400030f0eff */
[----:B------:R-:W-:Y:S01]  /*1c680*/  LEA.HI.X.SX32 R11, R26, R6, 0x1, P1 ;  /* 0x000000061a0b7211 */ /* 0x000fe200008f0eff */
[----:B------:R-:W-:Y:S01]  /*1c690*/  @P0 IMAD.MOV.U32 R26, RZ, RZ, R13 ;  /* 0x000000ffff1a0224 */ /* 0x000fe200078e000d */
[----:B------:R3:W-:Y:S01]  /*1c6a0*/  STL [R1+0x554], R13 ;  /* 0x0005540d01007387 */ /* 0x0007e20000100800 */
[----:B------:R-:W-:-:S03]  /*1c6b0*/  ISETP.GE.AND P5, PT, R79, RZ, PT ;  /* 0x000000ff4f00720c */ /* 0x000fc60003fa6270 */
[----:B------:R-:W-:Y:S04]  /*1c6c0*/  STL [R1+0x55c], R10 ;  /* 0x00055c0a01007387 */ /* 0x000fe80000100800 */
[----:B------:R-:W4:Y:S04]  /*1c6d0*/  LDL R79, [R1+0x107c] ;  /* 0x00107c00014f7983 */ /* 0x000f280000100800 */
[----:B------:R0:W-:Y:S04]  /*1c6e0*/  STL [R1+0x550], R27 ;  /* 0x0005501b01007387 */ /* 0x0001e80000100800 */
[----:B------:R0:W4:Y:S01]  /*1c6f0*/  @P0 LDG.E.U8 R14, desc[UR18][R26.64] ;  /* 0x000000121a0e0981 */ /* 0x000122000c1e1100 */
[----:B------:R-:W-:-:S03]  /*1c700*/  SEL R28, R21, R25, !P4 ;  /* 0x00000019151c7207 */ /* 0x000fc60006000000 */
[----:B---3--:R-:W3:Y:S01]  /*1c710*/  LDL.LU R13, [R1+0x13ac] ;  /* 0x0013ac00010d7983 */ /* 0x008ee20000300800 */
[----:B0-----:R-:W-:Y:S02]  /*1c720*/  @P0 IMAD.MOV.U32 R26, RZ, RZ, R10 ;  /* 0x000000ffff1a0224 */ /* 0x001fe400078e000a */
[----:B------:R-:W-:-:S05]  /*1c730*/  @P0 IMAD.MOV.U32 R27, RZ, RZ, R11 ;  /* 0x000000ffff1b0224 */ /* 0x000fca00078e000b */
[----:B------:R0:W3:Y:S01]  /*1c740*/  @P0 LDG.E.U8 R3, desc[UR18][R26.64] ;  /* 0x000000121a030981 */ /* 0x0000e2000c1e1100 */
[----:B------:R-:W-:Y:S02]  /*1c750*/  IMAD.MOV.U32 R25, RZ, RZ, R12 ;  /* 0x000000ffff197224 */ /* 0x000fe400078e000c */
[----:B------:R-:W-:Y:S01]  /*1c760*/  IMAD R28, R28, UR5, RZ ;  /* 0x000000051c1c7c24 */ /* 0x000fe2000f8e02ff */
[----:B------:R-:W-:Y:S01]  /*1c770*/  STL [R1+0x558], R11 ;  /* 0x0005580b01007387 */ /* 0x000fe20000100800 */
[----:B------:R-:W-:Y:S01]  /*1c780*/  ISETP.GT.U32.AND P3, PT, R8, R5, PT ;  /* 0x000000050800720c */ /* 0x000fe20003f64070 */
[----:B------:R-:W-:Y:S01]  /*1c790*/  @!P5 IMAD.MOV R25, RZ, RZ, -R25 ;  /* 0x000000ffff19d224 */ /* 0x000fe200078e0a19 */
[----:B------:R-:W1:Y:S01]  /*1c7a0*/  LDCU UR5, c[0x0][0x3b0] ;  /* 0x00007600ff0577ac */ /* 0x000e620008000800 */
[----:B0-----:R-:W-:-:S03]  /*1c7b0*/  IADD3 R27, P5, PT, R28, R7, RZ ;  /* 0x000000071c1b7210 */ /* 0x001fc60007fbe0ff */
[----:B------:R-:W-:Y:S02]  /*1c7c0*/  SEL R26, R21, R25, !P4 ;  /* 0x00000019151a7207 */ /* 0x000fe40006000000 */
[----:B--2---:R-:W-:Y:S02]  /*1c7d0*/  ISETP.GE.AND P6, PT, R81, RZ, PT ;  /* 0x000000ff5100720c */ /* 0x004fe40003fc6270 */
[----:B------:R-:W-:Y:S01]  /*1c7e0*/  LEA.HI.X.SX32 R81, R28, R6, 0x1, P5 ;  /* 0x000000061c517211 */ /* 0x000fe200028f0eff */
[----:B------:R-:W-:Y:S02]  /*1c7f0*/  IMAD R28, R26, UR12, RZ ;  /* 0x0000000c1a1c7c24 */ /* 0x000fe4000f8e02ff */
[----:B------:R-:W-:Y:S01]  /*1c800*/  @P0 IMAD.MOV.U32 R26, RZ, RZ, R27 ;  /* 0x000000ffff1a0224 */ /* 0x000fe200078e001b */
[----:B----4-:R0:W-:Y:S01]  /*1c810*/  STL [R1+0xdf4], R14 ;  /* 0x000df40e01007387 */ /* 0x0101e20000100800 */
[----:B------:R-:W-:Y:S01]  /*1c820*/  @!P3 IMAD.IADD R5, R5, 0x1, -R8 ;  /* 0x000000010505b824 */ /* 0x000fe200078e0a08 */
[----:B------:R-:W-:-:S02]  /*1c830*/  ISETP.GT.U32.AND P1, PT, R8, R4, PT ;  /* 0x000000040800720c */ /* 0x000fc40003f24070 */
[----:B------:R-:W-:Y:S01]  /*1c840*/  ISETP.GT.U32.AND P5, PT, R8, R80, PT ;  /* 0x000000500800720c */ /* 0x000fe20003fa4070 */
[----:B------:R-:W2:Y:S01]  /*1c850*/  LDCU UR12, c[0x0][0x3b0] ;  /* 0x00007600ff0c77ac */ /* 0x000ea20008000800 */
[----:B0-----:R-:W4:Y:S04]  /*1c860*/  LDL.LU R14, [R1+0x13a8] ;  /* 0x0013a800010e7983 */ /* 0x001f280000300800 */
[----:B------:R-:W2:Y:S04]  /*1c870*/  LDL.LU R11, [R1+0x13a4] ;  /* 0x0013a400010b7983 */ /* 0x000ea80000300800 */
[----:B------:R-:W2:Y:S04]  /*1c880*/  LDL.LU R10, [R1+0x13a0] ;  /* 0x0013a000010a7983 */ /* 0x000ea80000300800 */
[----:B---3--:R0:W-:Y:S04]  /*1c890*/  STL [R1+0xdf0], R3 ;  /* 0x000df00301007387 */ /* 0x0081e80000100800 */
[----:B0-----:R-:W3:Y:S04]  /*1c8a0*/  LDL.LU R3, [R1+0x139c] ;  /* 0x00139c0001037983 */ /* 0x001ee80000300800 */
[----:B------:R-:W2:Y:S04]  /*1c8b0*/  LDL.LU R12, [R1+0x590] ;  /* 0x00059000010c7983 */ /* 0x000ea80000300800 */
[----:B------:R0:W-:Y:S02]  /*1c8c0*/  STL [R1+0x564], R27 ;  /* 0x0005641b01007387 */ /* 0x0001e40000100800 */
[----:B0-----:R-:W-:-:S05]  /*1c8d0*/  @P0 IMAD.MOV.U32 R27, RZ, RZ, R81 ;  /* 0x000000ffff1b0224 */ /* 0x001fca00078e0051 */
[----:B------:R0:W2:Y:S01]  /*1c8e0*/  @P0 LDG.E.U8 R29, desc[UR18][R26.64] ;  /* 0x000000121a1d0981 */ /* 0x0000a2000c1e1100 */
[----:B------:R-:W-:Y:S01]  /*1c8f0*/  ISETP.GT.U32.AND P3, PT, R8, R2, PT ;  /* 0x000000020800720c */ /* 0x000fe20003f64070 */
[----:B------:R-:W-:Y:S02]  /*1c900*/  IMAD.MOV.U32 R25, RZ, RZ, R5 ;  /* 0x000000ffff197224 */ /* 0x000fe400078e0005 */
[----:B------:R-:W3:Y:S02]  /*1c910*/  LDL.LU R5, [R1+0x1398] ;  /* 0x0013980001057983 */ /* 0x000ee40000300800 */
[----:B------:R-:W-:Y:S02]  /*1c920*/  @!P6 IMAD.MOV R25, RZ, RZ, -R25 ;  /* 0x000000ffff19e224 */ /* 0x000fe400078e0a19 */
[----:B------:R1:W-:Y:S01]  /*1c930*/  STL [R1+0x560], R81 ;  /* 0x0005605101007387 */ /* 0x0003e20000100800 */
[----:B0-----:R-:W-:-:S04]  /*1c940*/  IADD3 R27, P6, PT, R28, R7, RZ ;  /* 0x000000071c1b7210 */ /* 0x001fc80007fde0ff */
[----:B------:R-:W-:Y:S01]  /*1c950*/  LEA.HI.X.SX32 R26, R28, R6, 0x1, P6 ;  /* 0x000000061c1a7211 */ /* 0x000fe200030f0eff */
[----:B-1----:R-:W3:Y:S01]  /*1c960*/  LDL.LU R81, [R1+0x5a4] ;  /* 0x0005a40001517983 */ /* 0x002ee20000300800 */
[----:B------:R-:W-:Y:S01]  /*1c970*/  @!P3 IMAD.IADD R2, R2, 0x1, -R8 ;  /* 0x000000010202b824 */ /* 0x000fe200078e0a08 */
[----:B------:R-:W-:Y:S02]  /*1c980*/  ISETP.GE.AND P3, PT, R79, RZ, PT ;  /* 0x000000ff4f00720c */ /* 0x000fe40003f66270 */
[----:B----4-:R-:W-:Y:S01]  /*1c990*/  PRMT R14, RZ, 0x7610, R14 ;  /* 0x00007610ff0e7816 */ /* 0x010fe2000000000e */
[----:B--2---:R0:W-:Y:S04]  /*1c9a0*/  STL [R1+0xdec], R29 ;  /* 0x000dec1d01007387 */ /* 0x0041e80000100800 */
[----:B0-----:R-:W2:Y:S04]  /*1c9b0*/  LDL R29, [R1+0x1054] ;  /* 0x00105400011d7983 */ /* 0x001ea80000100800 */
[----:B------:R0:W-:Y:S04]  /*1c9c0*/  STL [R1+0x56c], R27 ;  /* 0x00056c1b01007387 */ /* 0x0001e80000100800 */
[----:B------:R-:W4:Y:S04]  /*1c9d0*/  LDL.LU R79, [R1+0x5a0] ;  /* 0x0005a000014f7983 */ /* 0x000f280000300800 */
[----:B------:R1:W-:Y:S01]  /*1c9e0*/  STL [R1+0x568], R26 ;  /* 0x0005681a01007387 */ /* 0x0003e20000100800 */
[----:B0-----:R-:W-:-:S04]  /*1c9f0*/  @P0 LOP3.LUT R27, R27, R26, RZ, 0x3c, !PT ;  /* 0x0000001a1b1b0212 */ /* 0x001fc800078e3cff */
[----:B-1----:R-:W-:-:S04]  /*1ca00*/  @P0 LOP3.LUT R26, R27, R26, RZ, 0x3c, !PT ;  /* 0x0000001a1b1a0212 */ /* 0x002fc800078e3cff */
[----:B------:R-:W-:-:S05]  /*1ca10*/  @P0 LOP3.LUT R27, R27, R26, RZ, 0x3c, !PT ;  /* 0x0000001a1b1b0212 */ /* 0x000fca00078e3cff */
[----:B------:R-:W2:Y:S04]  /*1ca20*/  @P0 LDG.E.U8 R14, desc[UR18][R26.64] ;  /* 0x000000121a0e0981 */ /* 0x000ea8000c1e1100 */
[----:B------:R-:W4:Y:S01]  /*1ca30*/  LDL R27, [R1+0x10d0] ;  /* 0x0010d000011b7983 */ /* 0x000f220000100800 */
[----:B------:R-:W-:-:S05]  /*1ca40*/  @!P1 IMAD.IADD R4, R4, 0x1, -R8 ;  /* 0x0000000104049824 */ /* 0x000fca00078e0a08 */
[----:B------:R-:W-:Y:S02]  /*1ca50*/  ISETP.GT.U32.AND P1, PT, R8, R4, PT ;  /* 0x000000040800720c */ /* 0x000fe40003f24070 */
[----:B------:R-:W-:-:S05]  /*1ca60*/  SEL R25, R21, R25, !P4 ;  /* 0x0000001915197207 */ /* 0x000fca0006000000 */
[----:B------:R-:W-:Y:S01]  /*1ca70*/  IMAD R28, R25, UR4, RZ ;  /* 0x00000004191c7c24 */ /* 0x000fe2000f8e02ff */
[----:B---3--:R-:W-:Y:S01]  /*1ca80*/  PRMT R5, RZ, 0x7610, R5 ;  /* 0x00007610ff057816 */ /* 0x008fe20000000005 */
        /* <DEDUP_REMOVED lines=8> */
[----:B------:R-:W-:Y:S01]  /*1cb10*/  STL [R1+0x574], R14 ;  /* 0x0005740e01007387 */ /* 0x000fe20000100800 */
[----:B----4-:R-:W-:-:S03]  /*1cb20*/  ISETP.GE.AND P1, PT, R27, RZ, PT ;  /* 0x000000ff1b00720c */ /* 0x010fc60003f26270 */
[----:B------:R1:W-:Y:S01]  /*1cb30*/  STL [R1+0x570], R26 ;  /* 0x0005701a01007387 */ /* 0x0003e20000100800 */
[----:B------:R-:W-:Y:S02]  /*1cb40*/  @P0 IMAD.MOV.U32 R27, RZ, RZ, R26 ;  /* 0x000000ffff1b0224 */ /* 0x000fe400078e001a */
[----:B-1----:R-:W-:Y:S02]  /*1cb50*/  @P0 IMAD.MOV.U32 R26, RZ, RZ, R14 ;  /* 0x000000ffff1a0224 */ /* 0x002fe400078e000e */
[----:B------:R-:W-:Y:S01]  /*1cb60*/  @!P3 IMAD.MOV R25, RZ, RZ, -R25 ;  /* 0x000000ffff19b224 */ /* 0x000fe200078e0a19 */
[----:B------:R-:W-:Y:S01]  /*1cb70*/  ISETP.GT.U32.AND P6, PT, R8, R80, PT ;  /* 0x000000500800720c */ /* 0x000fe20003fc4070 */
[----:B------:R-:W2:Y:S04]  /*1cb80*/  LDL.LU R14, [R1+0x5b0] ;  /* 0x0005b000010e7983 */ /* 0x000ea80000300800 */
[----:B------:R1:W4:Y:S01]  /*1cb90*/  @P0 LDG.E.U8 R5, desc[UR18][R26.64] ;  /* 0x000000121a050981 */ /* 0x000322000c1e1100 */
[----:B------:R-:W-:-:S02]  /*1cba0*/  SEL R25, R21, R25, !P4 ;  /* 0x0000001915197207 */ /* 0x000fc40006000000 */
[----:B------:R-:W-:-:S03]  /*1cbb0*/  ISETP.GT.U32.AND P3, PT, R8, R12, PT ;  /* 0x0000000c0800720c */ /* 0x000fc60003f64070 */
[----:B------:R-:W-:Y:S01]  /*1cbc0*/  IMAD R25, R25, UR5, RZ ;  /* 0x0000000519197c24 */ /* 0x000fe2000f8e02ff */
[----:B------:R-:W-:Y:S02]  /*1cbd0*/  ISETP.GT.U32.AND P5, PT, R8, R2, PT ;  /* 0x000000020800720c */ /* 0x000fe40003fa4070 */
[----:B------:R-:W-:Y:S01]  /*1cbe0*/  PRMT R3, RZ, 0x7610, R3 ;  /* 0x00007610ff037816 */ /* 0x000fe20000000003 */
[--C-:B------:R-:W-:Y:S01]  /*1cbf0*/  @!P6 IMAD.IADD R80, R80, 0x1, -R8.reuse ;  /* 0x000000015050e824 */ /* 0x100fe200078e0a08 */
[----:B-1----:R-:W-:Y:S01]  /*1cc00*/  PRMT R27, RZ, 0x7610, R27 ;  /* 0x00007610ff1b7816 */ /* 0x002fe2000000001b */
[----:B------:R-:W1:Y:S04]  /*1cc10*/  LDCU UR5, c[0x0][0x3b0] ;  /* 0x00007600ff0577ac */ /* 0x000e680008000800 */
[----:B------:R-:W-:Y:S01]  /*1cc20*/  @!P3 IMAD.IADD R12, R12, 0x1, -R8 ;  /* 0x000000010c0cb824 */ /* 0x000fe200078e0a08 */
[----:B------:R-:W-:-:S03]  /*1cc30*/  ISETP.GE.AND P3, PT, R29, RZ, PT ;  /* 0x000000ff1d00720c */ /* 0x000fc60003f66270 */
[----:B------:R-:W-:-:S04]  /*1cc40*/  @!P5 IMAD.IADD R2, R2, 0x1, -R8 ;  /* 0x000000010202d824 */ /* 0x000fc800078e0a08 */
[----:B------:R-:W-:Y:S01]  /*1cc50*/  IMAD.MOV.U32 R26, RZ, RZ, R2 ;  /* 0x000000ffff1a7224 */ /* 0x000fe200078e0002 */
[----:B----4-:R4:W-:Y:S04]  /*1cc60*/  STL [R1+0xde4], R5 ;  /* 0x000de40501007387 */ /* 0x0109e80000100800 */
[----:B------:R-:W2:Y:S01]  /*1cc70*/  LDL.LU R2, [R1+0x1394] ;  /* 0x0013940001027983 */ /* 0x000ea20000300800 */
[----:B----4-:R-:W-:-:S04]  /*1cc80*/  IADD3 R5, P6, PT, R25, R7, RZ ;  /* 0x0000000719057210 */ /* 0x010fc80007fde0ff */
[----:B------:R-:W-:Y:S01]  /*1cc90*/  LEA.HI.X.SX32 R25, R25, R6, 0x1, P6 ;  /* 0x0000000619197211 */ /* 0x000fe200030f0eff */
[----:B------:R-:W-:-:S04]  /*1cca0*/  @P0 IMAD.MOV.U32 R28, RZ, RZ, R5 ;  /* 0x000000ffff1c0224 */ /* 0x000fc800078e0005 */
[----:B------:R-:W-:-:S05]  /*1ccb0*/  @P0 IMAD.MOV.U32 R29, RZ, RZ, R25 ;  /* 0x000000ffff1d0224 */ /* 0x000fca00078e0019 */
[----:B------:R-:W4:Y:S04]  /*1ccc0*/  @P0 LDG.E.U8 R27, desc[UR18][R28.64] ;  /* 0x000000121c1b0981 */ /* 0x000f28000c1e1100 */
[----:B------:R0:W-:Y:S04]  /*1ccd0*/  STL [R1+0x57c], R5 ;  /* 0x00057c0501007387 */ /* 0x0001e80000100800 */
[----:B------:R1:W-:Y:S04]  /*1cce0*/  STL [R1+0x578], R25 ;  /* 0x0005781901007387 */ /* 0x0003e80000100800 */
[----:B0-----:R-:W2:Y:S04]  /*1ccf0*/  LDL.LU R5, [R1+0x320] ;  /* 0x0003200001057983 */ /* 0x001ea80000300800 */
[----:B------:R-:W2:Y:S01]  /*1cd00*/  LDL R29, [R1+0x10c8] ;  /* 0x0010c800011d7983 */ /* 0x000ea20000100800 */
[----:B------:R-:W-:Y:S01]  /*1cd10*/  @!P1 IMAD.MOV R26, RZ, RZ, -R26 ;  /* 0x000000ffff1a9224 */ /* 0x000fe200078e0a1a */
[C---:B------:R-:W-:Y:S01]  /*1cd20*/  ISETP.GT.U32.AND P6, PT, R8.reuse, R79, PT ;  /* 0x0000004f0800720c */ /* 0x040fe20003fc4070 */
[----:B-1----:R-:W-:Y:S01]  /*1cd30*/  IMAD.MOV.U32 R25, RZ, RZ, R80 ;  /* 0x000000ffff197224 */ /* 0x002fe200078e0050 */
[----:B------:R-:W-:Y:S01]  /*1cd40*/  ISETP.GT.U32.AND P1, PT, R8, R12, PT ;  /* 0x0000000c0800720c */ /* 0x000fe20003f24070 */
[----:B------:R-:W2:Y:S01]  /*1cd50*/  LDL R80, [R1+0x10e8] ;  /* 0x0010e80001507983 */ /* 0x000ea20000100800 */
[----:B------:R-:W-:Y:S01]  /*1cd60*/  SEL R26, R21, R26, !P4 ;  /* 0x0000001a151a7207 */ /* 0x000fe20006000000 */
[----:B------:R-:W-:Y:S01]  /*1cd70*/  @!P3 IMAD.MOV R25, RZ, RZ, -R25 ;  /* 0x000000ffff19b224 */ /* 0x000fe200078e0a19 */
[----:B---3--:R-:W-:-:S07]  /*1cd80*/  ISETP.GE.AND P3, PT, R4, RZ, PT ;  /* 0x000000ff0400720c */ /* 0x008fce0003f66270 */
[--C-:B------:R-:W-:Y:S02]  /*1cd90*/  @!P6 IMAD.IADD R79, R79, 0x1, -R8.reuse ;  /* 0x000000014f4fe824 */ /* 0x100fe400078e0a08 */
[----:B------:R-:W-:Y:S01]  /*1cda0*/  @!P1 IMAD.IADD R12, R12, 0x1, -R8 ;  /* 0x000000010c0c9824 */ /* 0x000fe200078e0a08 */
[----:B----4-:R0:W-:Y:S02]  /*1cdb0*/  STL [R1+0xde0], R27 ;  /* 0x000de01b01007387 */ /* 0x0101e40000100800 */
[----:B0-----:R-:W-:Y:S01]  /*1cdc0*/  IMAD R27, R26, UR4, RZ ;  /* 0x000000041a1b7c24 */ /* 0x001fe2000f8e02ff */
[----:B--2---:R-:W-:Y:S02]  /*1cdd0*/  ISETP.GE.AND P1, PT, R29, RZ, PT ;  /* 0x000000ff1d00720c */ /* 0x004fe40003f26270 */
[----:B------:R-:W-:Y:S02]  /*1cde0*/  ISETP.GT.U32.AND P5, PT, R8, R81, PT ;  /* 0x000000510800720c */ /* 0x000fe40003fa4070 */
[----:B------:R-:W-:-:S02]  /*1cdf0*/  SEL R25, R21, R25, !P4 ;  /* 0x0000001915197207 */ /* 0x000fc40006000000 */
[C---:B------:R-:W-:Y:S01]  /*1ce00*/  IADD3 R4, P6, PT, R27.reuse, R7, RZ ;  /* 0x000000071b047210 */ /* 0x040fe20007fde0ff */
[----:B------:R-:W-:Y:S01]  /*1ce10*/  IMAD.MOV.U32 R26, RZ, RZ, R12 ;  /* 0x000000ffff1a7224 */ /* 0x000fe200078e000c */
[----:B------:R-:W0:Y:S02]  /*1ce20*/  LDCU UR4, c[0x0][0x3b0] ;  /* 0x00007600ff0477ac */ /* 0x000e240008000800 */
[----:B------:R-:W-:Y:S01]  /*1ce30*/  LEA.HI.X.SX32 R27, R27, R6, 0x1, P6 ;  /* 0x000000061b1b7211 */ /* 0x000fe200030f0eff */
[----:B------:R-:W-:-:S04]  /*1ce40*/  @P0 IMAD.MOV.U32 R28, RZ, RZ, R4 ;  /* 0x000000ffff1c0224 */ /* 0x000fc800078e0004 */
[----:B------:R-:W-:-:S05]  /*1ce50*/  @P0 IMAD.MOV.U32 R29, RZ, RZ, R27 ;  /* 0x000000ffff1d0224 */ /* 0x000fca00078e001b */
[----:B------:R1:W2:Y:S01]  /*1ce60*/  @P0 LDG.E.U8 R3, desc[UR18][R28.64] ;  /* 0x000000121c030981 */ /* 0x0002a2000c1e1100 */
[----:B------:R-:W-:-:S05]  /*1ce70*/  @!P5 IMAD.IADD R81, R81, 0x1, -R8 ;  /* 0x000000015151d824 */ /* 0x000fca00078e0a08 */
[C---:B------:R-:W-:Y:S01]  /*1ce80*/  ISETP.GT.U32.AND P5, PT, R8.reuse, R81, PT ;  /* 0x000000510800720c */ /* 0x040fe20003fa4070 */
[----:B------:R-:W-:Y:S02]  /*1ce90*/  IMAD R25, R25, UR5, RZ ;  /* 0x0000000519197c24 */ /* 0x000fe4000f8e02ff */
[----:B------:R-:W-:Y:S01]  /*1cea0*/  @!P3 IMAD.MOV R26, RZ, RZ, -R26 ;  /* 0x000000ffff1ab224 */ /* 0x000fe200078e0a1a */
[----:B------:R3:W-:Y:S01]  /*1ceb0*/  STL [R1+0x594], R4 ;  /* 0x0005940401007387 */ /* 0x0007e20000100800 */
[----:B------:R-:W-:Y:S02]  /*1cec0*/  ISETP.GT.U32.AND P3, PT, R8, R79, PT ;  /* 0x0000004f0800720c */ /* 0x000fe40003f64070 */
[----:B------:R-:W-:Y:S02]  /*1ced0*/  PRMT R10, RZ, 0x7610, R10 ;  /* 0x00007610ff0a7816 */ /* 0x000fe4000000000a */
[----:B------:R-:W-:Y:S01]  /*1cee0*/  IADD3 R12, P6, PT, R25, R7, RZ ;  /* 0x00000007190c7210 */ /* 0x000fe20007fde0ff */
[----:B------:R4:W-:Y:S01]  /*1cef0*/  STL [R1+0x590], R27 ;  /* 0x0005901b01007387 */ /* 0x0009e20000100800 */
[----:B------:R-:W-:-:S02]  /*1cf00*/  PRMT R11, RZ, 0x7610, R11 ;  /* 0x00007610ff0b7816 */ /* 0x000fc4000000000b */
[----:B------:R-:W-:Y:S01]  /*1cf10*/  PRMT R2, RZ, 0x7610, R2 ;  /* 0x00007610ff027816 */ /* 0x000fe20000000002 */
[----:B------:R-:W0:Y:S01]  /*1cf20*/  LDCU UR5, c[0x0][0x3b0] ;  /* 0x00007600ff0577ac */ /* 0x000e220008000800 */
[----:B------:R-:W-:Y:S01]  /*1cf30*/  @!P5 IMAD.IADD R81, R81, 0x1, -R8 ;  /* 0x000000015151d824 */ /* 0x000fe200078e0a08 */
[----:B---3--:R-:W3:Y:S01]  /*1cf40*/  LDL R4, [R1+0x10f4] ;  /* 0x0010f40001047983 */ /* 0x008ee20000100800 */
[----:B----4-:R-:W-:Y:S02]  /*1cf50*/  LEA.HI.X.SX32 R27, R25, R6, 0x1, P6 ;  /* 0x00000006191b7211 */ /* 0x010fe400030f0eff */
[----:B------:R-:W-:Y:S01]  /*1cf60*/  IMAD.MOV.U32 R25, RZ, RZ, R81 ;  /* 0x000000ffff197224 */ /* 0x000fe200078e0051 */
[----:B------:R-:W-:Y:S01]  /*1cf70*/  STL [R1+0x59c], R12 ;  /* 0x00059c0c01007387 */ /* 0x000fe20000100800 */
[----:B------:R-:W-:Y:S02]  /*1cf80*/  ISETP.GT.U32.AND P6, PT, R8, R5, PT ;  /* 0x000000050800720c */ /* 0x000fe40003fc4070 */
[----:B------:R-:W-:Y:S01]  /*1cf90*/  @!P1 IMAD.MOV R25, RZ, RZ, -R25 ;  /* 0x000000ffff199224 */ /* 0x000fe200078e0a19 */
[----:B------:R-:W-:Y:S01]  /*1cfa0*/  ISETP.GE.AND P1, PT, R80, RZ, PT ;  /* 0x000000ff5000720c */ /* 0x000fe20003f26270 */
[----:B-1----:R-:W-:-:S02]  /*1cfb0*/  @P0 IMAD.MOV.U32 R29, RZ, RZ, R27 ;  /* 0x000000ffff1d0224 */ /* 0x002fc400078e001b */
[----:B------:R-:W-:Y:S02]  /*1cfc0*/  @!P3 IMAD.IADD R79, R79, 0x1, -R8 ;  /* 0x000000014f4fb824 */ /* 0x000fe400078e0a08 */
[----:B------:R-:W-:-:S05]  /*1cfd0*/  @P0 IMAD.MOV.U32 R28, RZ, RZ, R12 ;  /* 0x000000ffff1c0224 */ /* 0x000fca00078e000c */
[----:B------:R-:W4:Y:S01]  /*1cfe0*/  @P0 LDG.E.U8 R10, desc[UR18][R28.64] ;  /* 0x000000121c0a0981 */ /* 0x000f22000c1e1100 */
[----:B------:R-:W-:-:S03]  /*1cff0*/  @!P6 IMAD.IADD R5, R5, 0x1, -R8 ;  /* 0x000000010505e824 */ /* 0x000fc600078e0a08 */
[----:B--2---:R1:W-:Y:S04]  /*1d000*/  STL [R1+0xddc], R3 ;  /* 0x000ddc0301007387 */ /* 0x0043e80000100800 */
[----:B-1----:R-:W2:Y:S04]  /*1d010*/  LDL.LU R3, [R1+0x5d0] ;  /* 0x0005d00001037983 */ /* 0x002ea80000300800 */
[----:B------:R1:W-:Y:S01]  /*1d020*/  STL [R1+0x598], R27 ;  /* 0x0005981b01007387 */ /* 0x0003e20000100800 */
[----:B------:R-:W-:-:S03]  /*1d030*/  ISETP.GT.U32.AND P5, PT, R8, R14, PT ;  /* 0x0000000e0800720c */ /* 0x000fc60003fa4070 */
[----:B------:R-:W2:Y:S04]  /*1d040*/  LDL R81, [R1+0x10c4] ;  /* 0x0010c40001517983 */ /* 0x000ea80000100800 */
[----:B------:R-:W2:Y:S01]  /*1d050*/  LDL.LU R29, [R1+0x5d8] ;  /* 0x0005d800011d7983 */ /* 0x000ea20000300800 */
[C---:B-1----:R-:W-:Y:S02]  /*1d060*/  SEL R27, R21.reuse, R26, !P4 ;  /* 0x0000001a151b7207 */ /* 0x042fe40006000000 */
[----:B------:R-:W-:Y:S01]  /*1d070*/  SEL R26, R21, R25, !P4 ;  /* 0x00000019151a7207 */ /* 0x000fe20006000000 */
[----:B------:R-:W-:Y:S02]  /*1d080*/  IMAD.MOV.U32 R25, RZ, RZ, R79 ;  /* 0x000000ffff197224 */ /* 0x000fe400078e004f */
[----:B------:R-:W-:-:S02]  /*1d090*/  IMAD R27, R27, UR11, RZ ;  /* 0x0000000b1b1b7c24 */ /* 0x000fc4000f8e02ff */
[----:B0-----:R-:W-:Y:S02]  /*1d0a0*/  IMAD R26, R26, UR4, RZ ;  /* 0x000000041a1a7c24 */ /* 0x001fe4000f8e02ff */
[----:B------:R-:W-:Y:S02]  /*1d0b0*/  @!P1 IMAD.MOV R25, RZ, RZ, -R25 ;  /* 0x000000ffff199224 */ /* 0x000fe400078e0a19 */
[----:B------:R-:W-:Y:S01]  /*1d0c0*/  @!P5 IMAD.IADD R14, R14, 0x1, -R8 ;  /* 0x000000010e0ed824 */ /* 0x000fe200078e0a08 */
[----:B------:R-:W-:Y:S02]  /*1d0d0*/  ISETP.GT.U32.AND P3, PT, R8, R5, PT ;  /* 0x000000050800720c */ /* 0x000fe40003f64070 */
[CC--:B------:R-:W-:Y:S02]  /*1d0e0*/  IADD3 R12, P6, PT, R27.reuse, R7.reuse, RZ ;  /* 0x000000071b0c7210 */ /* 0x0c0fe40007fde0ff */
[----:B------:R-:W-:Y:S01]  /*1d0f0*/  IADD3 R79, P1, PT, R26, R7, RZ ;  /* 0x000000071a4f7210 */ /* 0x000fe20007f3e0ff */
[----:B------:R-:W0:Y:S01]  /*1d100*/  LDCU UR4, c[0x0][0x3b0] ;  /* 0x00007600ff0477ac */ /* 0x000e220008000800 */
[----:B------:R-:W1:Y:S01]  /*1d110*/  LDCU UR11, c[0x0][0x3b0] ;  /* 0x00007600ff0b77ac */ /* 0x000e620008000800 */
[----:B------:R-:W-:-:S02]  /*1d120*/  LEA.HI.X.SX32 R27, R27, R6, 0x1, P6 ;  /* 0x000000061b1b7211 */ /* 0x000fc400030f0eff */
[----:B------:R-:W-:Y:S01]  /*1d130*/  LEA.HI.X.SX32 R80, R26, R6, 0x1, P1 ;  /* 0x000000061a507211 */ /* 0x000fe200008f0eff */
[----:B------:R-:W-:-:S05]  /*1d140*/  @P0 IMAD.MOV.U32 R26, RZ, RZ, R12 ;  /* 0x000000ffff1a0224 */ /* 0x000fca00078e000c */
[----:B------:R0:W2:Y:S01]  /*1d150*/  @P0 LDG.E.U8 R11, desc[UR18][R26.64] ;  /* 0x000000121a0b0981 */ /* 0x0000a2000c1e1100 */
[----:B------:R-:W-:-:S03]  /*1d160*/  ISETP.GT.U32.AND P5, PT, R8, R14, PT ;  /* 0x0000000e0800720c */ /* 0x000fc60003fa4070 */
[----:B----4-:R4:W-:Y:S04]  /*1d170*/  STL [R1+0xdd4], R10 ;  /* 0x000dd40a01007387 */ /* 0x0109e80000100800 */
[----:B----4-:R-:W4:Y:S04]  /*1d180*/  LDL.LU R10, [R1+0x318] ;  /* 0x00031800010a7983 */ /* 0x010f280000300800 */
[----:B------:R0:W-:Y:S02]  /*1d190*/  STL [R1+0x5a4], R12 ;  /* 0x0005a40c01007387 */ /* 0x0001e40000100800 */
[----:B------:R-:W-:Y:S01]  /*1d1a0*/  @!P5 IMAD.IADD R14, R14, 0x1, -R8 ;  /* 0x000000010e0ed824 */ /* 0x000fe200078e0a08 */
[----:B---3--:R-:W-:Y:S01]  /*1d1b0*/  ISETP.GE.AND P5, PT, R4, RZ, PT ;  /* 0x000000ff0400720c */ /* 0x008fe20003fa6270 */
[----:B------:R-:W-:Y:S04]  /*1d1c0*/  STL [R1+0x5ac], R79 ;  /* 0x0005ac4f01007387 */ /* 0x000fe80000100800 */
[----:B------:R-:W3:Y:S04]  /*1d1d0*/  LDL R4, [R1+0x10e0] ;  /* 0x0010e00001047983 */ /* 0x000ee80000100800 */
[----:B------:R1:W-:Y:S01]  /*1d1e0*/  STL [R1+0x5a0], R27 ;  /* 0x0005a01b01007387 */ /* 0x0003e20000100800 */
[----:B0-----:R-:W-:-:S03]  /*1d1f0*/  @P0 IMAD.MOV.U32 R26, RZ, RZ, R79 ;  /* 0x000000ffff1a0224 */ /* 0x001fc600078e004f */
[----:B------:R-:W3:Y:S04]  /*1d200*/  LDL.LU R12, [R1+0x1390] ;  /* 0x00139000010c7983 */ /* 0x000ee80000300800 */
[----:B------:R-:W-:Y:S01]  /*1d210*/  STL [R1+0x5a8], R80 ;  /* 0x0005a85001007387 */ /* 0x000fe20000100800 */
[----:B-1----:R-:W-:-:S05]  /*1d220*/  @P0 IMAD.MOV.U32 R27, RZ, RZ, R80 ;  /* 0x000000ffff1b0224 */ /* 0x002fca00078e0050 */
[----:B------:R0:W3:Y:S04]  /*1d230*/  @P0 LDG.E.U8 R2, desc[UR18][R26.64] ;  /* 0x000000121a020981 */ /* 0x0000e8000c1e1100 */
        /* <DEDUP_REMOVED lines=8> */
[----:B------:R-:W-:Y:S01]  /*1d2c0*/  ISETP.GE.AND P6, PT, R81, RZ, PT ;  /* 0x000000ff5100720c */ /* 0x000fe20003fc6270 */
[----:B------:R-:W-:Y:S01]  /*1d2d0*/  @!P3 IMAD.IADD R5, R5, 0x1, -R8 ;  /* 0x000000010505b824 */ /* 0x000fe200078e0a08 */
[----:B------:R-:W-:Y:S02]  /*1d2e0*/  ISETP.GT.U32.AND P1, PT, R8, R3, PT ;  /* 0x000000030800720c */ /* 0x000fe40003f24070 */
[C---:B0-----:R-:W-:Y:S02]  /*1d2f0*/  IADD3 R27, P5, PT, R28.reuse, R7, RZ ;  /* 0x000000071c1b7210 */ /* 0x041fe40007fbe0ff */
[----:B------:R-:W-:Y:S01]  /*1d300*/  SEL R26, R21, R25, !P4 ;  /* 0x00000019151a7207 */ /* 0x000fe20006000000 */
[----:B------:R-:W0:Y:S01]  /*1d310*/  LDCU UR5, c[0x0][0x3b0] ;  /* 0x00007600ff0577ac */ /* 0x000e220008000800 */
[----:B------:R-:W-:-:S03]  /*1d320*/  LEA.HI.X.SX32 R81, R28, R6, 0x1, P5 ;  /* 0x000000061c517211 */ /* 0x000fc600028f0eff */
[----:B------:R-:W-:Y:S02]  /*1d330*/  IMAD R28, R26, UR12, RZ ;  /* 0x0000000c1a1c7c24 */ /* 0x000fe4000f8e02ff */
[----:B------:R-:W-:Y:S01]  /*1d340*/  @P0 IMAD.MOV.U32 R26, RZ, RZ, R27 ;  /* 0x000000ffff1a0224 */ /* 0x000fe200078e001b */
[----:B---3--:R1:W-:Y:S01]  /*1d350*/  STL [R1+0xdcc], R2 ;  /* 0x000dcc0201007387 */ /* 0x0083e20000100800 */
[----:B------:R-:W-:Y:S01]  /*1d360*/  IMAD.MOV.U32 R25, RZ, RZ, R5 ;  /* 0x000000ffff197224 */ /* 0x000fe200078e0005 */
[----:B--2---:R-:W-:Y:S02]  /*1d370*/  PRMT R79, RZ, 0x7610, R79 ;  /* 0x00007610ff4f7816 */ /* 0x004fe4000000004f */
[----:B-1----:R-:W2:Y:S04]  /*1d380*/  LDL.LU R2, [R1+0x1380] ;  /* 0x0013800001027983 */ /* 0x002ea80000300800 */
[----:B------:R-:W3:Y:S04]  /*1d390*/  LDL.LU R14, [R1+0x314] ;  /* 0x00031400010e7983 */ /* 0x000ee80000300800 */
[----:B------:R1:W-:Y:S04]  /*1d3a0*/  STL [R1+0x5b4], R27 ;  /* 0x0005b41b01007387 */ /* 0x0003e80000100800 */
[----:B------:R-:W2:Y:S01]  /*1d3b0*/  LDL.LU R5, [R1+0x137c] ;  /* 0x00137c0001057983 */ /* 0x000ea20000300800 */
[----:B------:R-:W-:Y:S01]  /*1d3c0*/  ISETP.GT.U32.AND P3, PT, R8, R29, PT ;  /* 0x0000001d0800720c */ /* 0x000fe20003f64070 */
[----:B------:R-:W-:Y:S01]  /*1d3d0*/  @!P1 IMAD.IADD R3, R3, 0x1, -R8 ;  /* 0x0000000103039824 */ /* 0x000fe200078e0a08 */
[----:B------:R-:W-:-:S02]  /*1d3e0*/  PRMT R80, RZ, 0x7610, R80 ;  /* 0x00007610ff507816 */ /* 0x000fc40000000050 */
[----:B----4-:R-:W-:Y:S02]  /*1d3f0*/  ISETP.GT.U32.AND P5, PT, R8, R10, PT ;  /* 0x0000000a0800720c */ /* 0x010fe40003fa4070 */
[----:B------:R-:W-:Y:S02]  /*1d400*/  PRMT R12, RZ, 0x7610, R12 ;  /* 0x00007610ff0c7816 */ /* 0x000fe4000000000c */
[----:B------:R-:W-:Y:S01]  /*1d410*/  PRMT R11, RZ, 0x7610, R11 ;  /* 0x00007610ff0b7816 */ /* 0x000fe2000000000b */
[----:B------:R-:W4:Y:S01]  /*1d420*/  LDCU UR12, c[0x0][0x3b0] ;  /* 0x00007600ff0c77ac */ /* 0x000f220008000800 */
[----:B-1----:R-:W-:-:S05]  /*1d430*/  @P0 IMAD.MOV.U32 R27, RZ, RZ, R81 ;  /* 0x000000ffff1b0224 */ /* 0x002fca00078e0051 */
[----:B------:R1:W3:Y:S01]  /*1d440*/  @P0 LDG.E.U8 R79, desc[UR18][R26.64] ;  /* 0x000000121a4f0981 */ /* 0x0002e2000c1e1100 */
[----:B------:R-:W-:-:S03]  /*1d450*/  @!P6 IMAD.MOV R25, RZ, RZ, -R25 ;  /* 0x000000ffff19e224 */ /* 0x000fc600078e0a19 */
[----:B------:R-:W-:Y:S01]  /*1d460*/  STL [R1+0x5b0], R81 ;  /* 0x0005b05101007387 */ /* 0x000fe20000100800 */
[----:B-1----:R-:W-:-:S04]  /*1d470*/  IADD3 R27, P6, PT, R28, R7, RZ ;  /* 0x000000071c1b7210 */ /* 0x002fc80007fde0ff */
[----:B------:R-:W-:Y:S01]  /*1d480*/  LEA.HI.X.SX32 R26, R28, R6, 0x1, P6 ;  /* 0x000000061c1a7211 */ /* 0x000fe200030f0eff */
[----:B------:R-:W-:Y:S01]  /*1d490*/  @!P3 IMAD.IADD R29, R29, 0x1, -R8 ;  /* 0x000000011d1db824 */ /* 0x000fe200078e0a08 */
[----:B------:R-:W-:Y:S02]  /*1d4a0*/  ISETP.GE.AND P3, PT, R4, RZ, PT ;  /* 0x000000ff0400720c */ /* 0x000fe40003f66270 */
[----:B--2---:R-:W-:Y:S01]  /*1d4b0*/  PRMT R5, RZ, 0x7610, R5 ;  /* 0x00007610ff057816 */ /* 0x004fe20000000005 */
[----:B---3--:R1:W-:Y:S04]  /*1d4c0*/  STL [R1+0x18c], R79 ;  /* 0x00018c4f01007387 */ /* 0x0083e80000100800 */
[----:B-1----:R-:W2:Y:S04]  /*1d4d0*/  LDL.LU R79, [R1+0x31c] ;  /* 0x00031c00014f7983 */ /* 0x002ea80000300800 */
[----:B------:R-:W3:Y:S04]  /*1d4e0*/  LDL R81, [R1+0x10c0] ;  /* 0x0010c00001517983 */ /* 0x000ee80000100800 */
[----:B------:R1:W-:Y:S04]  /*1d4f0*/  STL [R1+0x5bc], R27 ;  /* 0x0005bc1b01007387 */ /* 0x0003e80000100800 */
[----:B------:R-:W2:Y:S04]  /*1d500*/  LDL.LU R4, [R1+0x1ac] ;  /* 0x0001ac0001047983 */ /* 0x000ea80000300800 */
[----:B------:R0:W-:Y:S01]  /*1d510*/  STL [R1+0x5b8], R26 ;  /* 0x0005b81a01007387 */ /* 0x0001e20000100800 */
[----:B-1----:R-:W-:-:S04]  /*1d520*/  @P0 LOP3.LUT R27, R27, R26, RZ, 0x3c, !PT ;  /* 0x0000001a1b1b0212 */ /* 0x002fc800078e3cff */
[----:B0-----:R-:W-:-:S04]  /*1d530*/  @P0 LOP3.LUT R26, R27, R26, RZ, 0x3c, !PT ;  /* 0x0000001a1b1a0212 */ /* 0x001fc800078e3cff */
[----:B------:R-:W-:-:S05]  /*1d540*/  @P0 LOP3.LUT R27, R27, R26, RZ, 0x3c, !PT ;  /* 0x0000001a1b1b0212 */ /* 0x000fca00078e3cff */
[----:B------:R0:W2:Y:S01]  /*1d550*/  @P0 LDG.E.U8 R5, desc[UR18][R26.64] ;  /* 0x000000121a050981 */ /* 0x0000a2000c1e1100 */
[----:B------:R-:W-:Y:S02]  /*1d560*/  ISETP.GT.U32.AND P1, PT, R8, R3, PT ;  /* 0x000000030800720c */ /* 0x000fe40003f24070 */
[----:B------:R-:W-:-:S05]  /*1d570*/  SEL R25, R21, R25, !P4 ;  /* 0x0000001915197207 */ /* 0x000fca0006000000 */
[----:B------:R-:W-:Y:S02]  /*1d580*/  IMAD R28, R25, UR4, RZ ;  /* 0x00000004191c7c24 */ /* 0x000fe4000f8e02ff */
[--C-:B------:R-:W-:Y:S01]  /*1d590*/  @!P5 IMAD.IADD R10, R10, 0x1, -R8.reuse ;  /* 0x000000010a0ad824 */ /* 0x100fe200078e0a08 */
[----:B------:R-:W1:Y:S03]  /*1d5a0*/  LDCU UR4, c[0x0][0x3b0] ;  /* 0x00007600ff0477ac */ /* 0x000e660008000800 */
[----:B------:R-:W-:Y:S01]  /*1d5b0*/  @!P1 IMAD.IADD R3, R3, 0x1, -R8 ;  /* 0x0000000103039824 */ /* 0x000fe200078e0a08 */
[----:B0-----:R-:W-:-:S03]  /*1d5c0*/  IADD3 R26, P1, PT, R28, R7, RZ ;  /* 0x000000071c1a7210 */ /* 0x001fc60007f3e0ff */
[----:B------:R-:W-:Y:S01]  /*1d5d0*/  IMAD.MOV.U32 R25, RZ, RZ, R3 ;  /* 0x000000ffff197224 */ /* 0x000fe200078e0003 */
[----:B------:R-:W-:-:S05]  /*1d5e0*/  LEA.HI.X.SX32 R27, R28, R6, 0x1, P1 ;  /* 0x000000061c1b7211 */ /* 0x000fca00008f0eff */
[----:B------:R0:W3:Y:S04]  /*1d5f0*/  @P0 LDG.E.U8 R80, desc[UR18][R26.64] ;  /* 0x000000121a500981 */ /* 0x0000e8000c1e1100 */
[----:B--2---:R2:W-:Y:S04]  /*1d600*/  STL [R1+0x178], R5 ;  /* 0x0001780501007387 */ /* 0x0045e80000100800 */
[----:B--2---:R-:W2:Y:S04]  /*1d610*/  LDL.LU R5, [R1+0x1378] ;  /* 0x0013780001057983 */ /* 0x004ea80000300800 */
[----:B------:R-:W2:Y:S04]  /*1d620*/  LDL R3, [R1+0x10e4] ;  /* 0x0010e40001037983 */ /* 0x000ea80000100800 */
[----:B------:R0:W-:Y:S04]  /*1d630*/  STL [R1+0x5d4], R26 ;  /* 0x0005d41a01007387 */ /* 0x0001e80000100800 */
[----:B------:R-:W2:Y:S01]  /*1d640*/  LDL R28, [R1+0x114c] ;  /* 0x00114c00011c7983 */ /* 0x000ea20000100800 */
[----:B------:R-:W-:Y:S01]  /*1d650*/  @!P3 IMAD.MOV R25, RZ, RZ, -R25 ;  /* 0x000000ffff19b224 */ /* 0x000fe200078e0a19 */
[----:B------:R-:W-:-:S02]  /*1d660*/  ISETP.GT.U32.AND P6, PT, R8, R10, PT ;  /* 0x0000000a0800720c */ /* 0x000fc40003fc4070 */
[----:B------:R-:W-:Y:S02]  /*1d670*/  ISETP.GT.U32.AND P5, PT, R8, R29, PT ;  /* 0x0000001d0800720c */ /* 0x000fe40003fa4070 */
[----:B------:R-:W-:-:S05]  /*1d680*/  SEL R25, R21, R25, !P4 ;  /* 0x0000001915197207 */ /* 0x000fca0006000000 */
[----:B------:R-:W-:Y:S01]  /*1d690*/  IMAD R25, R25, UR5, RZ ;  /* 0x0000000519197c24 */ /* 0x000fe2000f8e02ff */
[----:B------:R0:W-:Y:S01]  /*1d6a0*/  STL [R1+0x5d0], R27 ;  /* 0x0005d01b01007387 */ /* 0x0001e20000100800 */
[----:B------:R-:W-:Y:S02]  /*1d6b0*/  ISETP.GT.U32.AND P3, PT, R8, R14, PT ;  /* 0x0000000e0800720c */ /* 0x000fe40003f64070 */
[----:B------:R-:W-:Y:S01]  /*1d6c0*/  PRMT R2, RZ, 0x7610, R2 ;  /* 0x00007610ff027816 */ /* 0x000fe20000000002 */
[--C-:B------:R-:W-:Y:S02]  /*1d6d0*/  @!P6 IMAD.IADD R10, R10, 0x1, -R8.reuse ;  /* 0x000000010a0ae824 */ /* 0x100fe400078e0a08 */
[--C-:B------:R-:W-:Y:S01]  /*1d6e0*/  @!P5 IMAD.IADD R29, R29, 0x1, -R8.reuse ;  /* 0x000000011d1dd824 */ /* 0x100fe200078e0a08 */
[----:B------:R-:W1:Y:S03]  /*1d6f0*/  LDCU UR5, c[0x0][0x3b0] ;  /* 0x00007600ff0577ac */ /* 0x000e660008000800 */
[----:B0-----:R-:W-:Y:S01]  /*1d700*/  IMAD.MOV.U32 R26, RZ, RZ, R29 ;  /* 0x000000ffff1a7224 */ /* 0x001fe200078e001d */
[----:B------:R-:W-:Y:S01]  /*1d710*/  PRMT R27, RZ, 0x7610, R27 ;  /* 0x00007610ff1b7816 */ /* 0x000fe2000000001b */
[----:B---3--:R0:W-:Y:S02]  /*1d720*/  STL [R1+0x168], R80 ;  /* 0x0001685001007387 */ /* 0x0081e40000100800 */
[----:B------:R-:W-:Y:S01]  /*1d730*/  @!P3 IMAD.IADD R14, R14, 0x1, -R8 ;  /* 0x000000010e0eb824 */ /* 0x000fe200078e0a08 */
[----:B------:R-:W-:Y:S01]  /*1d740*/  ISETP.GE.AND P3, PT, R81, RZ, PT ;  /* 0x000000ff5100720c */ /* 0x000fe20003f66270 */
[----:B0-----:R-:W3:Y:S01]  /*1d750*/  LDL.LU R80, [R1+0x1cc] ;  /* 0x0001cc0001507983 */ /* 0x001ee20000300800 */
[----:B--2---:R-:W-:-:S02]  /*1d760*/  ISETP.GE.AND P1, PT, R28, RZ, PT ;  /* 0x000000ff1c00720c */ /* 0x004fc40003f26270 */
[----:B------:R-:W-:-:S04]  /*1d770*/  IADD3 R28, P6, PT, R25, R7, RZ ;  /* 0x00000007191c7210 */ /* 0x000fc80007fde0ff */
[----:B------:R-:W-:-:S05]  /*1d780*/  LEA.HI.X.SX32 R25, R25, R6, 0x1, P6 ;  /* 0x0000000619197211 */ /* 0x000fca00030f0eff */
[----:B------:R-:W-:-:S05]  /*1d790*/  @P0 IMAD.MOV.U32 R29, RZ, RZ, R25 ;  /* 0x000000ffff1d0224 */ /* 0x000fca00078e0019 */
[----:B------:R-:W2:Y:S04]  /*1d7a0*/  @P0 LDG.E.U8 R27, desc[UR18][R28.64] ;  /* 0x000000121c1b0981 */ /* 0x000ea8000c1e1100 */
[----:B------:R-:W-:Y:S04]  /*1d7b0*/  STL [R1+0x5dc], R28 ;  /* 0x0005dc1c01007387 */ /* 0x000fe80000100800 */
[----:B------:R0:W-:Y:S04]  /*1d7c0*/  STL [R1+0x5d8], R25 ;  /* 0x0005d81901007387 */ /* 0x0001e80000100800 */
[----:B------:R-:W3:Y:S04]  /*1d7d0*/  LDL.LU R81, [R1+0x304] ;  /* 0x0003040001517983 */ /* 0x000ee80000300800 */
[----:B------:R-:W3:Y:S01]  /*1d7e0*/  LDL R29, [R1+0x10f0] ;  /* 0x0010f000011d7983 */ /* 0x000ee20000100800 */
[----:B------:R-:W-:Y:S01]  /*1d7f0*/  @!P1 IMAD.MOV R26, RZ, RZ, -R26 ;  /* 0x000000ffff1a9224 */ /* 0x000fe200078e0a1a */
[----:B------:R-:W-:Y:S01]  /*1d800*/  ISETP.GT.U32.AND P6, PT, R8, R4, PT ;  /* 0x000000040800720c */ /* 0x000fe20003fc4070 */
[----:B0-----:R-:W-:-:S03]  /*1d810*/  IMAD.MOV.U32 R25, RZ, RZ, R10 ;  /* 0x000000ffff197224 */ /* 0x001fc600078e000a */
[----:B------:R-:W-:Y:S01]  /*1d820*/  SEL R26, R21, R26, !P4 ;  /* 0x0000001a151a7207 */ /* 0x000fe20006000000 */
[----:B------:R-:W-:Y:S01]  /*1d830*/  @!P3 IMAD.MOV R25, RZ, RZ, -R25 ;  /* 0x000000ffff19b224 */ /* 0x000fe200078e0a19 */
[----:B------:R-:W-:Y:S02]  /*1d840*/  ISETP.GE.AND P3, PT, R3, RZ, PT ;  /* 0x000000ff0300720c */ /* 0x000fe40003f66270 */
[----:B------:R-:W-:Y:S01]  /*1d850*/  ISETP.GT.U32.AND P1, PT, R8, R14, PT ;  /* 0x0000000e0800720c */ /* 0x000fe20003f24070 */
[----:B------:R-:W4:Y:S04]  /*1d860*/  LDL R3, [R1+0x10bc] ;  /* 0x0010bc0001037983 */ /* 0x000f280000100800 */
[----:B------:R-:W-:-:S08]  /*1d870*/  @!P6 IMAD.IADD R4, R4, 0x1, -R8 ;  /* 0x000000010404e824 */ /* 0x000fd000078e0a08 */
[----:B------:R-:W-:Y:S01]  /*1d880*/  @!P1 IMAD.IADD R14, R14, 0x1, -R8 ;  /* 0x000000010e0e9824 */ /* 0x000fe200078e0a08 */
[----:B--2---:R1:W-:Y:S02]  /*1d890*/  STL [R1+0x144], R27 ;  /* 0x0001441b01007387 */ /* 0x0043e40000100800 */
[----:B-1----:R-:W-:Y:S01]  /*1d8a0*/  IMAD R27, R26, UR4, RZ ;  /* 0x000000041a1b7c24 */ /* 0x002fe2000f8e02ff */
[----:B---3--:R-:W-:Y:S02]  /*1d8b0*/  ISETP.GE.AND P1, PT, R29, RZ, PT ;  /* 0x000000ff1d00720c */ /* 0x008fe40003f26270 */
[----:B------:R-:W-:Y:S01]  /*1d8c0*/  SEL R25, R21, R25, !P4 ;  /* 0x0000001915197207 */ /* 0x000fe20006000000 */
[----:B------:R-:W-:Y:S01]  /*1d8d0*/  IMAD.MOV.U32 R26, RZ, RZ, R14 ;  /* 0x000000ffff1a7224 */ /* 0x000fe200078e000e */
        /* <DEDUP_REMOVED lines=14> */
[----:B------:R-:W0:Y:S01]  /*1d9c0*/  LDCU UR5, c[0x0][0x3b0] ;  /* 0x00007600ff0577ac */ /* 0x000e220008000800 */
[----:B---3--:R-:W-:Y:S01]  /*1d9d0*/  LEA.HI.X.SX32 R27, R25, R6, 0x1, P6 ;  /* 0x00000006191b7211 */ /* 0x008fe200030f0eff */
[----:B-1----:R-:W-:-:S04]  /*1d9e0*/  @P0 IMAD.MOV.U32 R28, RZ, RZ, R14 ;  /* 0x000000ffff1c0224 */ /* 0x002fc800078e000e */
[----:B------:R-:W-:-:S05]  /*1d9f0*/  @P0 IMAD.MOV.U32 R29, RZ, RZ, R27 ;  /* 0x000000ffff1d0224 */ /* 0x000fca00078e001b */
[----:B------:R-:W3:Y:S01]  /*1da00*/  @P0 LDG.E.U8 R12, desc[UR18][R28.64] ;  /* 0x000000121c0c0981 */ /* 0x000ee2000c1e1100 */
[C---:B------:R-:W-:Y:S02]  /*1da10*/  ISETP.GT.U32.AND P5, PT, R8.reuse, R79, PT ;  /* 0x0000004f0800720c */ /* 0x040fe40003fa4070 */
[C---:B------:R-:W-:Y:S01]  /*1da20*/  ISETP.GT.U32.AND P3, PT, R8.reuse, R4, PT ;  /* 0x000000040800720c */ /* 0x040fe20003f64070 */
[----:B--2---:R1:W-:Y:S04]  /*1da30*/  STL [R1+0x134], R2 ;  /* 0x0001340201007387 */ /* 0x0043e80000100800 */
[----:B-1----:R-:W2:Y:S06]  /*1da40*/  LDL R2, [R1+0x10dc] ;  /* 0x0010dc0001027983 */ /* 0x002eac0000100800 */
[----:B------:R-:W-:Y:S01]  /*1da50*/  @!P5 IMAD.IADD R79, R79, 0x1, -R8 ;  /* 0x000000014f4fd824 */ /* 0x000fe200078e0a08 */
[----:B------:R-:W-:-:S03]  /*1da60*/  ISETP.GT.U32.AND P5, PT, R8, R80, PT ;  /* 0x000000500800720c */ /* 0x000fc60003fa4070 */
[----:B------:R-:W-:Y:S01]  /*1da70*/  IMAD.MOV.U32 R25, RZ, RZ, R79 ;  /* 0x000000ffff197224 */ /* 0x000fe200078e004f */
[----:B------:R1:W-:Y:S01]  /*1da80*/  STL [R1+0x5ec], R14 ;  /* 0x0005ec0e01007387 */ /* 0x0003e20000100800 */
[----:B------:R-:W-:-:S03]  /*1da90*/  ISETP.GT.U32.AND P6, PT, R8, R81, PT ;  /* 0x000000510800720c */ /* 0x000fc60003fc4070 */
[----:B------:R-:W2:Y:S01]  /*1daa0*/  LDL.LU R10, [R1+0x30c] ;  /* 0x00030c00010a7983 */ /* 0x000ea20000300800 */
[----:B------:R-:W-:Y:S01]  /*1dab0*/  @!P1 IMAD.MOV R25, RZ, RZ, -R25 ;  /* 0x000000ffff199224 */ /* 0x000fe200078e0a19 */
[----:B----4-:R-:W-:Y:S02]  /*1dac0*/  ISETP.GE.AND P1, PT, R3, RZ, PT ;  /* 0x000000ff0300720c */ /* 0x010fe40003f26270 */
[----:B------:R4:W-:Y:S01]  /*1dad0*/  STL [R1+0x5e8], R27 ;  /* 0x0005e81b01007387 */ /* 0x0009e20000100800 */
[----:B------:R-:W-:-:S03]  /*1dae0*/  @!P3 IMAD.IADD R4, R4, 0x1, -R8 ;  /* 0x000000010404b824 */ /* 0x000fc600078e0a08 */
[----:B------:R-:W2:Y:S01]  /*1daf0*/  LDL R79, [R1+0x1148] ;  /* 0x00114800014f7983 */ /* 0x000ea20000100800 */
[----:B------:R-:W-:-:S03]  /*1db00*/  @!P5 IMAD.IADD R80, R80, 0x1, -R8 ;  /* 0x000000015050d824 */ /* 0x000fc600078e0a08 */
[----:B------:R-:W2:Y:S04]  /*1db10*/  LDL.LU R29, [R1+0x310] ;  /* 0x00031000011d7983 */ /* 0x000ea80000300800 */
[----:B-1----:R-:W2:Y:S01]  /*1db20*/  LDL.LU R14, [R1+0x1a8] ;  /* 0x0001a800010e7983 */ /* 0x002ea20000300800 */
[C---:B----4-:R-:W-:Y:S02]  /*1db30*/  SEL R27, R21.reuse, R26, !P4 ;  /* 0x0000001a151b7207 */ /* 0x050fe40006000000 */
[----:B------:R-:W-:Y:S02]  /*1db40*/  SEL R26, R21, R25, !P4 ;  /* 0x00000019151a7207 */ /* 0x000fe40006000000 */
[----:B------:R-:W-:Y:S01]  /*1db50*/  ISETP.GT.U32.AND P5, PT, R8, R80, PT ;  /* 0x000000500800720c */ /* 0x000fe20003fa4070 */
[----:B------:R-:W-:-:S02]  /*1db60*/  IMAD.MOV.U32 R25, RZ, RZ, R4 ;  /* 0x000000ffff197224 */ /* 0x000fc400078e0004 */
[----:B------:R-:W-:Y:S02]  /*1db70*/  IMAD R27, R27, UR11, RZ ;  /* 0x0000000b1b1b7c24 */ /* 0x000fe4000f8e02ff */
[----:B0-----:R-:W-:Y:S02]  /*1db80*/  IMAD R26, R26, UR4, RZ ;  /* 0x000000041a1a7c24 */ /* 0x001fe4000f8e02ff */
[----:B------:R-:W-:Y:S01]  /*1db90*/  @!P6 IMAD.IADD R81, R81, 0x1, -R8 ;  /* 0x000000015151e824 */ /* 0x000fe200078e0a08 */
[----:B---3--:R0:W-:Y:S01]  /*1dba0*/  STL [R1+0x11c], R12 ;  /* 0x00011c0c01007387 */ /* 0x0081e20000100800 */
[----:B------:R-:W-:Y:S01]  /*1dbb0*/  @!P1 IMAD.MOV R25, RZ, RZ, -R25 ;  /* 0x000000ffff199224 */ /* 0x000fe200078e0a19 */
[----:B------:R-:W-:Y:S02]  /*1dbc0*/  PRMT R73, RZ, 0x7610, R73 ;  /* 0x00007610ff497816 */ /* 0x000fe40000000049 */
[-C--:B------:R-:W-:Y:S01]  /*1dbd0*/  IADD3 R4, P1, PT, R26, R7.reuse, RZ ;  /* 0x000000071a047210 */ /* 0x080fe20007f3e0ff */
[----:B------:R-:W1:Y:S01]  /*1dbe0*/  LDCU UR4, c[0x0][0x3b0] ;  /* 0x00007600ff0477ac */ /* 0x000e620008000800 */
[----:B------:R-:W3:Y:S01]  /*1dbf0*/  LDCU UR11, c[0x0][0x3b0] ;  /* 0x00007600ff0b77ac */ /* 0x000ee20008000800 */
[----:B0-----:R-:W-:-:S02]  /*1dc00*/  IADD3 R12, P6, PT, R27, R7, RZ ;  /* 0x000000071b0c7210 */ /* 0x001fc40007fde0ff */
[-C--:B------:R-:W-:Y:S01]  /*1dc10*/  LEA.HI.X.SX32 R3, R26, R6.reuse, 0x1, P1 ;  /* 0x000000061a037211 */ /* 0x080fe200008f0eff */
[----:B------:R-:W-:Y:S01]  /*1dc20*/  @!P5 IMAD.IADD R80, R80, 0x1, -R8 ;  /* 0x000000015050d824 */ /* 0x000fe200078e0a08 */
[----:B------:R-:W-:Y:S01]  /*1dc30*/  LEA.HI.X.SX32 R27, R27, R6, 0x1, P6 ;  /* 0x000000061b1b7211 */ /* 0x000fe200030f0eff */
[----:B------:R-:W-:Y:S01]  /*1dc40*/  @P0 IMAD.MOV.U32 R26, RZ, RZ, R12 ;  /* 0x000000ffff1a0224 */ /* 0x000fe200078e000c */
[----:B------:R-:W-:Y:S04]  /*1dc50*/  STL [R1+0x5f4], R12 ;  /* 0x0005f40c01007387 */ /* 0x000fe80000100800 */
[----:B------:R-:W-:Y:S04]  /*1dc60*/  STL [R1+0x5fc], R4 ;  /* 0x0005fc0401007387 */ /* 0x000fe80000100800 */
[----:B------:R0:W4:Y:S02]  /*1dc70*/  @P0 LDG.E.U8 R11, desc[UR18][R26.64] ;  /* 0x000000121a0b0981 */ /* 0x000124000c1e1100 */
[----:B0-----:R-:W-:Y:S01]  /*1dc80*/  @P0 IMAD.MOV.U32 R26, RZ, RZ, R4 ;  /* 0x000000ffff1a0224 */ /* 0x001fe200078e0004 */
[----:B--2---:R-:W-:-:S02]  /*1dc90*/  ISETP.GE.AND P5, PT, R2, RZ, PT ;  /* 0x000000ff0200720c */ /* 0x004fc40003fa6270 */
[----:B------:R-:W2:Y:S04]  /*1dca0*/  LDL R2, [R1+0x1144] ;  /* 0x0011440001027983 */ /* 0x000ea80000100800 */
[----:B------:R0:W-:Y:S01]  /*1dcb0*/  STL [R1+0x5f0], R27 ;  /* 0x0005f01b01007387 */ /* 0x0001e20000100800 */
[----:B------:R-:W-:Y:S02]  /*1dcc0*/  ISETP.GT.U32.AND P3, PT, R8, R81, PT ;  /* 0x000000510800720c */ /* 0x000fe40003f64070 */
[----:B------:R-:W-:Y:S01]  /*1dcd0*/  SEL R28, R21, R25, !P4 ;  /* 0x00000019151c7207 */ /* 0x000fe20006000000 */
[----:B0-----:R-:W-:Y:S01]  /*1dce0*/  @P0 IMAD.MOV.U32 R27, RZ, RZ, R3 ;  /* 0x000000ffff1b0224 */ /* 0x001fe200078e0003 */
[----:B------:R-:W2:Y:S04]  /*1dcf0*/  LDL.LU R12, [R1+0x1374] ;  /* 0x00137400010c7983 */ /* 0x000ea80000300800 */
[----:B------:R0:W2:Y:S01]  /*1dd00*/  @P0 LDG.E.U8 R5, desc[UR18][R26.64] ;  /* 0x000000121a050981 */ /* 0x0000a2000c1e1100 */
[----:B------:R-:W-:-:S02]  /*1dd10*/  IMAD.MOV.U32 R25, RZ, RZ, R80 ;  /* 0x000000ffff197224 */ /* 0x000fc400078e0050 */
[----:B------:R-:W-:Y:S02]  /*1dd20*/  IMAD R28, R28, UR5, RZ ;  /* 0x000000051c1c7c24 */ /* 0x000fe4000f8e02ff */
[----:B------:R-:W-:Y:S01]  /*1dd30*/  @!P3 IMAD.IADD R81, R81, 0x1, -R8 ;  /* 0x000000015151b824 */ /* 0x000fe200078e0a08 */
[----:B------:R-:W-:Y:S01]  /*1dd40*/  STL [R1+0x5f8], R3 ;  /* 0x0005f80301007387 */ /* 0x000fe20000100800 */
[----:B------:R-:W-:Y:S01]  /*1dd50*/  @!P5 IMAD.MOV R25, RZ, RZ, -R25 ;  /* 0x000000ffff19d224 */ /* 0x000fe200078e0a19 */
[----:B------:R-:W-:Y:S02]  /*1dd60*/  ISETP.GE.AND P6, PT, R79, RZ, PT ;  /* 0x000000ff4f00720c */ /* 0x000fe40003fc6270 */
[----:B------:R-:W-:Y:S01]  /*1dd70*/  ISETP.GT.U32.AND P1, PT, R8, R10, PT ;  /* 0x0000000a0800720c */ /* 0x000fe20003f24070 */
[----:B------:R-:W1:Y:S01]  /*1dd80*/  LDCU UR5, c[0x0][0x3b0] ;  /* 0x00007600ff0577ac */ /* 0x000e620008000800 */
[----:B0-----:R-:W-:Y:S02]  /*1dd90*/  IADD3 R27, P3, PT, R28, R7, RZ ;  /* 0x000000071c1b7210 */ /* 0x001fe40007f7e0ff */
[----:B------:R-:W-:-:S02]  /*1dda0*/  SEL R26, R21, R25, !P4 ;  /* 0x00000019151a7207 */ /* 0x000fc40006000000 */
[----:B------:R-:W-:-:S03]  /*1ddb0*/  LEA.HI.X.SX32 R80, R28, R6, 0x1, P3 ;  /* 0x000000061c507211 */ /* 0x000fc600018f0eff */
[----:B------:R-:W-:Y:S02]  /*1ddc0*/  IMAD R28, R26, UR12, RZ ;  /* 0x0000000c1a1c7c24 */ /* 0x000fe4000f8e02ff */
[----:B------:R-:W-:Y:S01]  /*1ddd0*/  @P0 IMAD.MOV.U32 R26, RZ, RZ, R27 ;  /* 0x000000ffff1a0224 */ /* 0x000fe200078e001b */
[----:B----4-:R0:W-:Y:S01]  /*1dde0*/  STL [R1+0x114], R11 ;  /* 0x0001140b01007387 */ /* 0x0101e20000100800 */
[----:B------:R-:W-:Y:S01]  /*1ddf0*/  ISETP.GT.U32.AND P5, PT, R8, R29, PT ;  /* 0x0000001d0800720c */ /* 0x000fe20003fa4070 */
[----:B------:R-:W-:Y:S02]  /*1de00*/  IMAD.MOV.U32 R25, RZ, RZ, R81 ;  /* 0x000000ffff197224 */ /* 0x000fe400078e0051 */
[----:B------:R-:W-:Y:S01]  /*1de10*/  @!P1 IMAD.IADD R10, R10, 0x1, -R8 ;  /* 0x000000010a0a9824 */ /* 0x000fe200078e0a08 */
[----:B------:R-:W-:Y:S01]  /*1de20*/  ISETP.GT.U32.AND P3, PT, R8, R14, PT ;  /* 0x0000000e0800720c */ /* 0x000fe20003f64070 */
[----:B------:R-:W4:Y:S01]  /*1de30*/  LDCU UR12, c[0x0][0x3b0] ;  /* 0x00007600ff0c77ac */ /* 0x000f220008000800 */
[----:B0-----:R-:W3:Y:S04]  /*1de40*/  LDL.LU R11, [R1+0x1370] ;  /* 0x00137000010b7983 */ /* 0x001ee80000300800 */
[----:B------:R-:W3:Y:S04]  /*1de50*/  LDL.LU R3, [R1+0x136c] ;  /* 0x00136c0001037983 */ /* 0x000ee80000300800 */
[----:B------:R-:W3:Y:S04]  /*1de60*/  LDL.LU R4, [R1+0x1368] ;  /* 0x0013680001047983 */ /* 0x000ee80000300800 */
[----:B--2---:R0:W-:Y:S04]  /*1de70*/  STL [R1+0xe8], R5 ;  /* 0x0000e80501007387 */ /* 0x0041e80000100800 */
[----:B0-----:R-:W2:Y:S04]  /*1de80*/  LDL.LU R5, [R1+0x1364] ;  /* 0x0013640001057983 */ /* 0x001ea80000300800 */
[----:B------:R-:W3:Y:S04]  /*1de90*/  LDL.LU R79, [R1+0x1a0] ;  /* 0x0001a000014f7983 */ /* 0x000ee80000300800 */
[----:B------:R0:W-:Y:S02]  /*1dea0*/  STL [R1+0x614], R27 ;  /* 0x0006141b01007387 */ /* 0x0001e40000100800 */
[----:B0-----:R-:W-:-:S05]  /*1deb0*/  @P0 IMAD.MOV.U32 R27, RZ, RZ, R80 ;  /* 0x000000ffff1b0224 */ /* 0x001fca00078e0050 */
[----:B------:R0:W3:Y:S01]  /*1dec0*/  @P0 LDG.E.U8 R73, desc[UR18][R26.64] ;  /* 0x000000121a490981 */ /* 0x0000e2000c1e1100 */
[----:B------:R-:W-:-:S03]  /*1ded0*/  @!P6 IMAD.MOV R25, RZ, RZ, -R25 ;  /* 0x000000ffff19e224 */ /* 0x000fc600078e0a19 */
[----:B------:R-:W-:Y:S01]  /*1dee0*/  STL [R1+0x610], R80 ;  /* 0x0006105001007387 */ /* 0x000fe20000100800 */
[----:B0-----:R-:W-:-:S04]  /*1def0*/  IADD3 R27, P6, PT, R28, R7, RZ ;  /* 0x000000071c1b7210 */ /* 0x001fc80007fde0ff */
[----:B------:R-:W-:Y:S01]  /*1df00*/  LEA.HI.X.SX32 R26, R28, R6, 0x1, P6 ;  /* 0x000000061c1a7211 */ /* 0x000fe200030f0eff */
[----:B------:R-:W-:Y:S01]  /*1df10*/  @!P5 IMAD.IADD R29, R29, 0x1, -R8 ;  /* 0x000000011d1dd824 */ /* 0x000fe200078e0a08 */
[----:B------:R-:W-:Y:S02]  /*1df20*/  ISETP.GE.AND P5, PT, R2, RZ, PT ;  /* 0x000000ff0200720c */ /* 0x000fe40003fa6270 */
[----:B--2---:R-:W-:Y:S01]  /*1df30*/  PRMT R5, RZ, 0x7610, R5 ;  /* 0x00007610ff057816 */ /* 0x004fe20000000005 */
[----:B---3--:R0:W-:Y:S04]  /*1df40*/  STL [R1+0xe0], R73 ;  /* 0x0000e04901007387 */ /* 0x0081e80000100800 */
[----:B0-----:R-:W2:Y:S04]  /*1df50*/  LDL R73, [R1+0x1164] ;  /* 0x0011640001497983 */ /* 0x001ea80000100800 */
[----:B------:R-:W3:Y:S04]  /*1df60*/  LDL.LU R81, [R1+0x1a4] ;  /* 0x0001a40001517983 */ /* 0x000ee80000300800 */
[----:B------:R-:W2:Y:S04]  /*1df70*/  LDL R80, [R1+0x10ec] ;  /* 0x0010ec0001507983 */ /* 0x000ea80000100800 */
[----:B------:R0:W-:Y:S04]  /*1df80*/  STL [R1+0x61c], R27 ;  /* 0x00061c1b01007387 */ /* 0x0001e80000100800 */
[----:B------:R-:W2:Y:S04]  /*1df90*/  LDL.LU R2, [R1+0x190] ;  /* 0x0001900001027983 */ /* 0x000ea80000300800 */
[----:B------:R1:W-:Y:S01]  /*1dfa0*/  STL [R1+0x618], R26 ;  /* 0x0006181a01007387 */ /* 0x0003e20000100800 */
[----:B0-----:R-:W-:-:S04]  /*1dfb0*/  @P0 LOP3.LUT R27, R27, R26, RZ, 0x3c, !PT ;  /* 0x0000001a1b1b0212 */ /* 0x001fc800078e3cff */
[----:B-1----:R-:W-:-:S04]  /*1dfc0*/  @P0 LOP3.LUT R26, R27, R26, RZ, 0x3c, !PT ;  /* 0x0000001a1b1a0212 */ /* 0x002fc800078e3cff */
[----:B------:R-:W-:-:S05]  /*1dfd0*/  @P0 LOP3.LUT R27, R27, R26, RZ, 0x3c, !PT ;  /* 0x0000001a1b1b0212 */ /* 0x000fca00078e3cff */
[----:B------:R0:W2:Y:S01]  /*1dfe0*/  @P0 LDG.E.U8 R5, desc[UR18][R26.64] ;  /* 0x000000121a050981 */ /* 0x0000a2000c1e1100 */
[----:B------:R-:W-:Y:S02]  /*1dff0*/  ISETP.GT.U32.AND P1, PT, R8, R10, PT ;  /* 0x0000000a0800720c */ /* 0x000fe40003f24070 */
[----:B------:R-:W-:Y:S01]  /*1e000*/  SEL R25, R21, R25, !P4 ;  /* 0x0000001915197207 */ /* 0x000fe20006000000 */
[----:B------:R-:W-:-:S04]  /*1e010*/  @!P3 IMAD.IADD R14, R14, 0x1, -R8 ;  /* 0x000000010e0eb824 */ /* 0x000fc800078e0a08 */
[----:B------:R-:W-:-:S06]  /*1e020*/  IMAD R28, R25, UR4, RZ ;  /* 0x00000004191c7c24 */ /* 0x000fcc000f8e02ff */
[----:B------:R-:W-:Y:S01]  /*1e030*/  @!P1 IMAD.IADD R10, R10, 0x1, -R8 ;  /* 0x000000010a0a9824 */ /* 0x000fe200078e0a08 */
[----:B------:R-:W-:Y:S02]  /*1e040*/  ISETP.GT.U32.AND P6, PT, R8, R14, PT ;  /* 0x0000000e0800720c */ /* 0x000fe40003fc4070 */
[----:B------:R-:W-:Y:S01]  /*1e050*/  PRMT R12, RZ, 0x7610, R12 ;  /* 0x00007610ff0c7816 */ /* 0x000fe2000000000c */
[----:B------:R-:W1:Y:S01]  /*1e060*/  LDCU UR4, c[0x0][0x3b0] ;  /* 0x00007600ff0477ac */ /* 0x000e620008000800 */
[----:B------:R-:W-:-:S04]  /*1e070*/  IMAD.MOV.U32 R25, RZ, RZ, R10 ;  /* 0x000000ffff197224 */ /* 0x000fc800078e000a */
[----:B------:R-:W-:Y:S01]  /*1e080*/  @!P5 IMAD.MOV R25, RZ, RZ, -R25 ;  /* 0x000000ffff19d224 */ /* 0x000fe200078e0a19 */
[----:B------:R-:W-:Y:S02]  /*1e090*/  ISETP.GT.U32.AND P1, PT, R8, R29, PT ;  /* 0x0000001d0800720c */ /* 0x000fe40003f24070 */
[C---:B0-----:R-:W-:Y:S02]  /*1e0a0*/  IADD3 R26, P3, PT, R28.reuse, R7, RZ ;  /* 0x000000071c1a7210 */ /* 0x041fe40007f7e0ff */
[----:B------:R-:W-:Y:S02]  /*1e0b0*/  SEL R25, R21, R25, !P4 ;  /* 0x0000001915197207 */ /* 0x000fe40006000000 */
[----:B------:R-:W-:-:S03]  /*1e0c0*/  LEA.HI.X.SX32 R27, R28, R6, 0x1, P3 ;  /* 0x000000061c1b7211 */ /* 0x000fc600018f0eff */
[----:B------:R-:W-:Y:S02]  /*1e0d0*/  IMAD R25, R25, UR5, RZ ;  /* 0x0000000519197c24 */ /* 0x000fe4000f8e02ff */
[--C-:B------:R-:W-:Y:S01]  /*1e0e0*/  @!P6 IMAD.IADD R14, R14, 0x1, -R8.reuse ;  /* 0x000000010e0ee824 */ /* 0x100fe200078e0a08 */
[----:B------:R0:W3:Y:S04]  /*1e0f0*/  @P0 LDG.E.U8 R12, desc[UR18][R26.64] ;  /* 0x000000121a0c0981 */ /* 0x0000e8000c1e1100 */
[----:B--2---:R2:W-:Y:S01]  /*1e100*/  STL [R1+0xc0], R5 ;  /* 0x0000c00501007387 */ /* 0x0045e20000100800 */
[----:B------:R-:W-:Y:S01]  /*1e110*/  IADD3 R28, P6, PT, R25, R7, RZ ;  /* 0x00000007191c7210 */ /* 0x000fe20007fde0ff */
[----:B------:R-:W-:Y:S01]  /*1e120*/  @!P1 IMAD.IADD R29, R29, 0x1, -R8 ;  /* 0x000000011d1d9824 */ /* 0x000fe200078e0a08 */
[----:B------:R-:W-:-:S02]  /*1e130*/  ISETP.GT.U32.AND P5, PT, R8, R79, PT ;  /* 0x0000004f0800720c */ /* 0x000fc40003fa4070 */
[----:B------:R-:W-:Y:S02]  /*1e140*/  ISETP.GE.AND P3, PT, R73, RZ, PT ;  /* 0x000000ff4900720c */ /* 0x000fe40003f66270 */
[----:B------:R-:W-:Y:S01]  /*1e150*/  LEA.HI.X.SX32 R25, R25, R6, 0x1, P6 ;  /* 0x0000000619197211 */ /* 0x000fe200030f0eff */
[----:B------:R-:W0:Y:S01]  /*1e160*/  LDCU UR5, c[0x0][0x3b0] ;  /* 0x00007600ff0577ac */ /* 0x000e220008000800 */
[----:B--2---:R-:W2:Y:S04]  /*1e170*/  LDL.LU R5, [R1+0x1360] ;  /* 0x0013600001057983 */ /* 0x004ea80000300800 */
[----:B------:R-:W2:Y:S04]  /*1e180*/  LDL R10, [R1+0x1140] ;  /* 0x00114000010a7983 */ /* 0x000ea80000100800 */
[----:B------:R0:W-:Y:S04]  /*1e190*/  STL [R1+0x624], R26 ;  /* 0x0006241a01007387 */ /* 0x0001e80000100800 */
[----:B------:R1:W-:Y:S01]  /*1e1a0*/  STL [R1+0x620], R27 ;  /* 0x0006201b01007387 */ /* 0x0003e20000100800 */
[----:B0-----:R-:W-:Y:S01]  /*1e1b0*/  IMAD.MOV.U32 R26, RZ, RZ, R29 ;  /* 0x000000ffff1a7224 */ /* 0x001fe200078e001d */
[----:B-1----:R-:W-:Y:S01]  /*1e1c0*/  PRMT R27, RZ, 0x7610, R27 ;  /* 0x00007610ff1b7816 */ /* 0x002fe2000000001b */
[----:B------:R-:W-:-:S05]  /*1e1d0*/  @P0 IMAD.MOV.U32 R29, RZ, RZ, R25 ;  /* 0x000000ffff1d0224 */ /* 0x000fca00078e0019 */
[----:B------:R-:W4:Y:S01]  /*1e1e0*/  @P0 LDG.E.U8 R27, desc[UR18][R28.64] ;  /* 0x000000121c1b0981 */ /* 0x000f22000c1e1100 */
[----:B------:R-:W-:Y:S01]  /*1e1f0*/  @!P5 IMAD.IADD R79, R79, 0x1, -R8 ;  /* 0x000000014f4fd824 */ /* 0x000fe200078e0a08 */
[----:B------:R-:W-:Y:S02]  /*1e200*/  ISETP.GE.AND P5, PT, R80, RZ, PT ;  /* 0x000000ff5000720c */ /* 0x000fe40003fa6270 */
[----:B---3--:R0:W-:Y:S01]  /*1e210*/  STL [R1+0xb0], R12 ;  /* 0x0000b00c01007387 */ /* 0x0081e20000100800 */
[----:B------:R-:W-:Y:S01]  /*1e220*/  @!P3 IMAD.MOV R26, RZ, RZ, -R26 ;  /* 0x000000ffff1ab224 */ /* 0x000fe200078e0a1a */
[----:B------:R-:W-:Y:S02]  /*1e230*/  ISETP.GT.U32.AND P6, PT, R8, R2, PT ;  /* 0x000000020800720c */ /* 0x000fe40003fc4070 */
[----:B0-----:R-:W3:Y:S04]  /*1e240*/  LDL R12, [R1+0x1158] ;  /* 0x00115800010c7983 */ /* 0x001ee80000100800 */
[----:B------:R-:W3:Y:S04]  /*1e250*/  LDL.LU R73, [R1+0x194] ;  /* 0x0001940001497983 */ /* 0x000ee80000300800 */
[----:B------:R-:W-:Y:S04]  /*1e260*/  STL [R1+0x62c], R28 ;  /* 0x00062c1c01007387 */ /* 0x000fe80000100800 */
[----:B------:R0:W-:Y:S01]  /*1e270*/  STL [R1+0x628], R25 ;  /* 0x0006281901007387 */ /* 0x0001e20000100800 */
[----:B------:R-:W-:-:S03]  /*1e280*/  SEL R26, R21, R26, !P4 ;  /* 0x0000001a151a7207 */ /* 0x000fc60006000000 */
[----:B------:R-:W3:Y:S01]  /*1e290*/  LDL.LU R80, [R1+0x198] ;  /* 0x0001980001507983 */ /* 0x000ee20000300800 */
[----:B0-----:R-:W-:-:S04]  /*1e2a0*/  IMAD.MOV.U32 R25, RZ, RZ, R14 ;  /* 0x000000ffff197224 */ /* 0x001fc800078e000e */
[----:B------:R-:W-:Y:S02]  /*1e2b0*/  @!P5 IMAD.MOV R25, RZ, RZ, -R25 ;  /* 0x000000ffff19d224 */ /* 0x000fe400078e0a19 */
[----:B------:R-:W-:Y:S01]  /*1e2c0*/  @!P6 IMAD.IADD R2, R2, 0x1, -R8 ;  /* 0x000000010202e824 */ /* 0x000fe200078e0a08 */
[----:B--2---:R-:W-:Y:S02]  /*1e2d0*/  ISETP.GE.AND P5, PT, R10, RZ, PT ;  /* 0x000000ff0a00720c */ /* 0x004fe40003fa6270 */
[----:B------:R-:W2:Y:S01]  /*1e2e0*/  LDL R10, [R1+0x113c] ;  /* 0x00113c00010a7983 */ /* 0x000ea20000100800 */
[----:B------:R-:W-:-:S03]  /*1e2f0*/  PRMT R5, RZ, 0x7610, R5 ;  /* 0x00007610ff057816 */ /* 0x000fc60000000005 */
[----:B----4-:R0:W-:Y:S02]  /*1e300*/  STL [R1+0xa0], R27 ;  /* 0x0000a01b01007387 */ /* 0x0101e40000100800 */
[----:B0-----:R-:W-:Y:S01]  /*1e310*/  IMAD R27, R26, UR4, RZ ;  /* 0x000000041a1b7c24 */ /* 0x001fe2000f8e02ff */
[C---:B------:R-:W-:Y:S02]  /*1e320*/  ISETP.GT.U32.AND P1, PT, R8.reuse, R81, PT ;  /* 0x000000510800720c */ /* 0x040fe40003f24070 */
[----:B------:R-:W-:Y:S02]  /*1e330*/  ISETP.GT.U32.AND P3, PT, R8, R79, PT ;  /* 0x0000004f0800720c */ /* 0x000fe40003f64070 */
[----:B------:R-:W-:Y:S01]  /*1e340*/  SEL R25, R21, R25, !P4 ;  /* 0x0000001915197207 */ /* 0x000fe20006000000 */
[----:B------:R-:W0:Y:S01]  /*1e350*/  LDCU UR4, c[0x0][0x3b0] ;  /* 0x00007600ff0477ac */ /* 0x000e220008000800 */
[----:B------:R-:W-:-:S04]  /*1e360*/  IADD3 R14, P6, PT, R27, R7, RZ ;  /* 0x000000071b0e7210 */ /* 0x000fc80007fde0ff */
[----:B------:R-:W-:Y:S01]  /*1e370*/  LEA.HI.X.SX32 R27, R27, R6, 0x1, P6 ;  /* 0x000000061b1b7211 */ /* 0x000fe200030f0eff */
[----:B------:R-:W-:-:S04]  /*1e380*/  @P0 IMAD.MOV.U32 R28, RZ, RZ, R14 ;  /* 0x000000ffff1c0224 */ /* 0x000fc800078e000e */
[----:B------:R-:W-:-:S05]  /*1e390*/  @P0 IMAD.MOV.U32 R29, RZ, RZ, R27 ;  /* 0x000000ffff1d0224 */ /* 0x000fca00078e001b */
[----:B------:R1:W4:Y:S01]  /*1e3a0*/  @P0 LDG.E.U8 R5, desc[UR18][R28.64] ;  /* 0x000000121c050981 */ /* 0x000322000c1e1100 */
[--C-:B------:R-:W-:Y:S02]  /*1e3b0*/  @!P1 IMAD.IADD R81, R81, 0x1, -R8.reuse ;  /* 0x0000000151519824 */ /* 0x100fe400078e0a08 */
[----:B------:R-:W-:-:S03]  /*1e3c0*/  @!P3 IMAD.IADD R79, R79, 0x1, -R8 ;  /* 0x000000014f4fb824 */ /* 0x000fc600078e0a08 */
[----:B------:R-:W-:Y:S01]  /*1e3d0*/  ISETP.GT.U32.AND P1, PT, R8, R81, PT ;  /* 0x000000510800720c */ /* 0x000fe20003f24070 */
[----:B------:R-:W-:Y:S02]  /*1e3e0*/  IMAD.MOV.U32 R26, RZ, RZ, R79 ;  /* 0x000000ffff1a7224 */ /* 0x000fe400078e004f */
[----:B------:R-:W-:Y:S01]  /*1e3f0*/  IMAD R25, R25, UR5, RZ ;  /* 0x0000000519197c24 */ /* 0x000fe2000f8e02ff */
[----:B---3--:R-:W-:Y:S02]  /*1e400*/  ISETP.GE.AND P3, PT, R12, RZ, PT ;  /* 0x000000ff0c00720c */ /* 0x008fe40003f66270 */
[----:B------:R-:W-:Y:S01]  /*1e410*/  ISETP.GT.U32.AND P6, PT, R8, R2, PT ;  /* 0x000000020800720c */ /* 0x000fe20003fc4070 */
[----:B------:R-:W-:Y:S01]  /*1e420*/  @!P5 IMAD.MOV R26, RZ, RZ, -R26 ;  /* 0x000000ffff1ad224 */ /* 0x000fe200078e0a1a */
[----:B------:R3:W-:Y:S01]  /*1e430*/  STL [R1+0x634], R14 ;  /* 0x0006340e01007387 */ /* 0x0007e20000100800 */
[----:B------:R-:W-:-:S04]  /*1e440*/  IADD3 R12, P5, PT, R25, R7, RZ ;  /* 0x00000007190c7210 */ /* 0x000fc80007fbe0ff */
[----:B------:R-:W-:Y:S01]  /*1e450*/  @!P1 IMAD.IADD R81, R81, 0x1, -R8 ;  /* 0x0000000151519824 */ /* 0x000fe200078e0a08 */
[----:B------:R-:W-:Y:S02]  /*1e460*/  PRMT R3, RZ, 0x7610, R3 ;  /* 0x00007610ff037816 */ /* 0x000fe40000000003 */
[----:B------:R-:W-:Y:S02]  /*1e470*/  PRMT R11, RZ, 0x7610, R11 ;  /* 0x00007610ff0b7816 */ /* 0x000fe4000000000b */
[----:B---3--:R-:W-:Y:S01]  /*1e480*/  LEA.HI.X.SX32 R14, R25, R6, 0x1, P5 ;  /* 0x00000006190e7211 */ /* 0x008fe200028f0eff */
[----:B------:R-:W-:Y:S01]  /*1e490*/  IMAD.MOV.U32 R25, RZ, RZ, R81 ;  /* 0x000000ffff197224 */ /* 0x000fe200078e0051 */
[----:B------:R3:W-:Y:S01]  /*1e4a0*/  STL [R1+0x630], R27 ;  /* 0x0006301b01007387 */ /* 0x0007e20000100800 */
[----:B------:R-:W-:Y:S01]  /*1e4b0*/  PRMT R4, RZ, 0x7610, R4 ;  /* 0x00007610ff047816 */ /* 0x000fe20000000004 */
[----:B------:R-:W2:Y:S01]  /*1e4c0*/  LDCU UR5, c[0x0][0x3b0] ;  /* 0x00007600ff0577ac */ /* 0x000ea20008000800 */
[----:B------:R-:W-:-:S02]  /*1e4d0*/  @!P3 IMAD.MOV R25, RZ, RZ, -R25 ;  /* 0x000000ffff19b224 */ /* 0x000fc400078e0a19 */
[----:B-1----:R-:W-:Y:S02]  /*1e4e0*/  @P0 IMAD.MOV.U32 R28, RZ, RZ, R12 ;  /* 0x000000ffff1c0224 */ /* 0x002fe400078e000c */
[----:B------:R-:W-:Y:S02]  /*1e4f0*/  @P0 IMAD.MOV.U32 R29, RZ, RZ, R14 ;  /* 0x000000ffff1d0224 */ /* 0x000fe400078e000e */
[----:B------:R-:W-:Y:S01]  /*1e500*/  @!P6 IMAD.IADD R2, R2, 0x1, -R8 ;  /* 0x000000010202e824 */ /* 0x000fe200078e0a08 */
[C---:B---3--:R-:W-:Y:S02]  /*1e510*/  SEL R27, R21.reuse, R26, !P4 ;  /* 0x0000001a151b7207 */ /* 0x048fe40006000000 */
[----:B------:R-:W-:Y:S01]  /*1e520*/  SEL R26, R21, R25, !P4 ;  /* 0x00000019151a7207 */ /* 0x000fe20006000000 */
[----:B------:R-:W-:Y:S01]  /*1e530*/  IMAD.MOV.U32 R25, RZ, RZ, R2 ;  /* 0x000000ffff197224 */ /* 0x000fe200078e0002 */
[----:B------:R-:W3:Y:S01]  /*1e540*/  @P0 LDG.E.U8 R3, desc[UR18][R28.64] ;  /* 0x000000121c030981 */ /* 0x000ee2000c1e1100 */
[----:B------:R-:W-:-:S02]  /*1e550*/  IMAD R27, R27, UR11, RZ ;  /* 0x0000000b1b1b7c24 */ /* 0x000fc4000f8e02ff */
[----:B0-----:R-:W-:Y:S01]  /*1e560*/  IMAD R26, R26, UR4, RZ ;  /* 0x000000041a1a7c24 */ /* 0x001fe2000f8e02ff */
[C---:B------:R-:W-:Y:S02]  /*1e570*/  ISETP.GT.U32.AND P1, PT, R8.reuse, R73, PT ;  /* 0x000000490800720c */ /* 0x040fe40003f24070 */
[----:B------:R-:W-:Y:S01]  /*1e580*/  ISETP.GT.U32.AND P5, PT, R8, R80, PT ;  /* 0x000000500800720c */ /* 0x000fe20003fa4070 */
[----:B------:R-:W0:Y:S01]  /*1e590*/  LDCU UR4, c[0x0][0x3b0] ;  /* 0x00007600ff0477ac */ /* 0x000e220008000800 */
[----:B------:R-:W1:Y:S01]  /*1e5a0*/  LDCU UR11, c[0x0][0x3b0] ;  /* 0x00007600ff0b77ac */ /* 0x000e620008000800 */
[----:B--2---:R-:W-:-:S13]  /*1e5b0*/  ISETP.GE.AND P3, PT, R10, RZ, PT ;  /* 0x000000ff0a00720c */ /* 0x004fda0003f66270 */
[----:B------:R-:W-:Y:S01]  /*1e5c0*/  @!P3 IMAD.MOV R25, RZ, RZ, -R25 ;  /* 0x000000ffff19b224 */ /* 0x000fe200078e0a19 */
[----:B------:R-:W-:-:S04]  /*1e5d0*/  IADD3 R2, P3, PT, R26, R7, RZ ;  /* 0x000000071a027210 */ /* 0x000fc80007f7e0ff */
[----:B------:R-:W-:Y:S01]  /*1e5e0*/  LEA.HI.X.SX32 R10, R26, R6, 0x1, P3 ;  /* 0x000000061a0a7211 */ /* 0x000fe200018f0eff */
[----:B----4-:R2:W-:Y:S04]  /*1e5f0*/  STL [R1+0x88], R5 ;  /* 0x0000880501007387 */ /* 0x0105e80000100800 */
[----:B--2---:R-:W2:Y:S04]  /*1e600*/  LDL R5, [R1+0x1138] ;  /* 0x0011380001057983 */ /* 0x004ea80000100800 */
[----:B------:R4:W-:Y:S01]  /*1e610*/  STL [R1+0x63c], R12 ;  /* 0x00063c0c01007387 */ /* 0x0009e20000100800 */
[----:B------:R-:W-:-:S03]  /*1e620*/  @!P1 IMAD.IADD R73, R73, 0x1, -R8 ;  /* 0x0000000149499824 */ /* 0x000fc600078e0a08 */
[----:B------:R-:W2:Y:S01]  /*1e630*/  LDL.LU R79, [R1+0x19c] ;  /* 0x00019c00014f7983 */ /* 0x000ea20000300800 */
[----:B----4-:R-:W-:-:S04]  /*1e640*/  IADD3 R12, P6, PT, R27, R7, RZ ;  /* 0x000000071b0c7210 */ /* 0x010fc80007fde0ff */
[----:B------:R-:W-:Y:S01]  /*1e650*/  LEA.HI.X.SX32 R27, R27, R6, 0x1, P6 ;  /* 0x000000061b1b7211 */ /* 0x000fe200030f0eff */
[----:B------:R-:W-:-:S05]  /*1e660*/  @P0 IMAD.MOV.U32 R26, RZ, RZ, R12 ;  /* 0x000000ffff1a0224 */ /* 0x000fca00078e000c */
[----:B------:R4:W2:Y:S01]  /*1e670*/  @P0 LDG.E.U8 R11, desc[UR18][R26.64] ;  /* 0x000000121a0b0981 */ /* 0x0008a2000c1e1100 */
[----:B------:R-:W-:-:S03]  /*1e680*/  ISETP.GT.U32.AND P1, PT, R8, R73, PT ;  /* 0x000000490800720c */ /* 0x000fc60003f24070 */
[----:B------:R0:W-:Y:S04]  /*1e690*/  STL [R1+0x638], R14 ;  /* 0x0006380e01007387 */ /* 0x0001e80000100800 */
[----:B---3--:R-:W-:Y:S04]  /*1e6a0*/  STL [R1+0x12f0], R3 ;  /* 0x0012f00301007387 */ /* 0x008fe80000100800 */
[----:B------:R-:W3:Y:S04]  /*1e6b0*/  LDL R81, [R1+0x1160] ;  /* 0x0011600001517983 */ /* 0x000ee80000100800 */
[----:B------:R-:W3:Y:S04]  /*1e6c0*/  LDL.LU R29, [R1+0x188] ;  /* 0x00018800011d7983 */ /* 0x000ee80000300800 */
[----:B0-----:R-:W3:Y:S04]  /*1e6d0*/  LDL.LU R14, [R1+0x184] ;  /* 0x00018400010e7983 */ /* 0x001ee80000300800 */
[----:B------:R0:W-:Y:S01]  /*1e6e0*/  STL [R1+0x654], R12 ;  /* 0x0006540c01007387 */ /* 0x0001e20000100800 */
[----:B------:R-:W-:-:S03]  /*1e6f0*/  @!P1 IMAD.IADD R73, R73, 0x1, -R8 ;  /* 0x0000000149499824 */ /* 0x000fc600078e0a08 */
[----:B------:R-:W-:Y:S01]  /*1e700*/  STL [R1+0x65c], R2 ;  /* 0x00065c0201007387 */ /* 0x000fe20000100800 */
[----:B----4-:R-:W-:Y:S01]  /*1e710*/  @P0 IMAD.MOV.U32 R26, RZ, RZ, R2 ;  /* 0x000000ffff1a0224 */ /* 0x010fe200078e0002 */
[----:B--2---:R-:W-:Y:S02]  /*1e720*/  ISETP.GE.AND P1, PT, R5, RZ, PT ;  /* 0x000000ff0500720c */ /* 0x004fe40003f26270 */
[----:B------:R-:W2:Y:S04]  /*1e730*/  LDL R5, [R1+0x1174] ;  /* 0x0011740001057983 */ /* 0x000ea80000100800 */
[----:B------:R4:W-:Y:S04]  /*1e740*/  STL [R1+0x650], R27 ;  /* 0x0006501b01007387 */ /* 0x0009e80000100800 */
[----:B0-----:R-:W2:Y:S04]  /*1e750*/  LDL.LU R12, [R1+0x135c] ;  /* 0x00135c00010c7983 */ /* 0x001ea80000300800 */
[----:B------:R-:W-:Y:S01]  /*1e760*/  STL [R1+0x658], R10 ;  /* 0x0006580a01007387 */ /* 0x000fe20000100800 */
[----:B----4-:R-:W-:-:S05]  /*1e770*/  @P0 IMAD.MOV.U32 R27, RZ, RZ, R10 ;  /* 0x000000ffff1b0224 */ /* 0x010fca00078e000a */
[----:B------:R0:W4:Y:S04]  /*1e780*/  @P0 LDG.E.U8 R4, desc[UR18][R26.64] ;  /* 0x000000121a040981 */ /* 0x000128000c1e1100 */
[----:B------:R0:W-:Y:S04]  /*1e790*/  STL [R1+0x64], R11 ;  /* 0x0000640b01007387 */ /* 0x0001e80000100800 */
[----:B0-----:R-:W2:Y:S04]  /*1e7a0*/  LDL.LU R11, [R1+0x1358] ;  /* 0x00135800010b7983 */ /* 0x001ea80000300800 */
[----:B------:R-:W2:Y:S01]  /*1e7b0*/  LDL.LU R10, [R1+0x1354] ;  /* 0x00135400010a7983 */ /* 0x000ea20000300800 */
[----:B------:R-:W-:Y:S01]  /*1e7c0*/  @!P5 IMAD.IADD R80, R80, 0x1, -R8 ;  /* 0x000000015050d824 */ /* 0x000fe200078e0a08 */
[----:B------:R-:W-:-:S02]  /*1e7d0*/  SEL R28, R21, R25, !P4 ;  /* 0x00000019151c7207 */ /* 0x000fc40006000000 */
[----:B------:R-:W2:Y:S02]  /*1e7e0*/  LDL.LU R2, [R1+0x1350] ;  /* 0x0013500001027983 */ /* 0x000ea40000300800 */
[----:B------:R-:W-:Y:S01]  /*1e7f0*/  ISETP.GT.U32.AND P5, PT, R8, R80, PT ;  /* 0x000000500800720c */ /* 0x000fe20003fa4070 */
[----:B------:R-:W-:Y:S02]  /*1e800*/  IMAD.MOV.U32 R25, RZ, RZ, R73 ;  /* 0x000000ffff197224 */ /* 0x000fe400078e0049 */
[----:B------:R-:W-:Y:S01]  /*1e810*/  IMAD R28, R28, UR5, RZ ;  /* 0x000000051c1c7c24 */ /* 0x000fe2000f8e02ff */
[----:B---3--:R-:W-:Y:S02]  /*1e820*/  ISETP.GE.AND P3, PT, R81, RZ, PT ;  /* 0x000000ff5100720c */ /* 0x008fe40003f66270 */
[----:B------:R-:W-:Y:S01]  /*1e830*/  ISETP.GT.U32.AND P6, PT, R8, R79, PT ;  /* 0x0000004f0800720c */ /* 0x000fe20003fc4070 */
[----:B------:R-:W-:Y:S01]  /*1e840*/  @!P1 IMAD.MOV R25, RZ, RZ, -R25 ;  /* 0x000000ffff199224 */ /* 0x000fe200078e0a19 */
[----:B------:R-:W0:Y:S04]  /*1e850*/  LDCU UR5, c[0x0][0x3b0] ;  /* 0x00007600ff0577ac */ /* 0x000e280008000800 */
[----:B------:R-:W-:Y:S01]  /*1e860*/  SEL R26, R21, R25, !P4 ;  /* 0x00000019151a7207 */ /* 0x000fe20006000000 */
[----:B------:R-:W-:Y:S01]  /*1e870*/  @!P5 IMAD.IADD R80, R80, 0x1, -R8 ;  /* 0x000000015050d824 */ /* 0x000fe200078e0a08 */
[----:B------:R-:W-:-:S04]  /*1e880*/  IADD3 R27, P5, PT, R28, R7, RZ ;  /* 0x000000071c1b7210 */ /* 0x000fc80007fbe0ff */
[----:B------:R-:W-:Y:S01]  /*1e890*/  LEA.HI.X.SX32 R73, R28, R6, 0x1, P5 ;  /* 0x000000061c497211 */ /* 0x000fe200028f0eff */
[----:B------:R-:W-:Y:S02]  /*1e8a0*/  IMAD R28, R26, UR12, RZ ;  /* 0x0000000c1a1c7c24 */ /* 0x000fe4000f8e02ff */
[----:B------:R-:W-:Y:S01]  /*1e8b0*/  @P0 IMAD.MOV.U32 R26, RZ, RZ, R27 ;  /* 0x000000ffff1a0224 */ /* 0x000fe200078e001b */
[----:B----4-:R3:W-:Y:S01]  /*1e8c0*/  STL [R1+0x60], R4 ;  /* 0x0000600401007387 */ /* 0x0107e20000100800 */
[----:B--2---:R-:W-:-:S03]  /*1e8d0*/  PRMT R10, RZ, 0x7610, R10 ;  /* 0x00007610ff0a7816 */ /* 0x004fc6000000000a */
[----:B---3--:R-:W2:Y:S04]  /*1e8e0*/  LDL.LU R4, [R1+0x134c] ;  /* 0x00134c0001047983 */ /* 0x008ea80000300800 */
[----:B------:R-:W3:Y:S04]  /*1e8f0*/  LDL.LU R81, [R1+0x17c] ;  /* 0x00017c0001517983 */ /* 0x000ee80000300800 */
[----:B------:R4:W-:Y:S01]  /*1e900*/  STL [R1+0x664], R27 ;  /* 0x0006641b01007387 */ /* 0x0009e20000100800 */
[----:B------:R-:W-:Y:S01]  /*1e910*/  ISETP.GT.U32.AND P1, PT, R8, R29, PT ;  /* 0x0000001d0800720c */ /* 0x000fe20003f24070 */
[----:B------:R-:W-:-:S02]  /*1e920*/  IMAD.MOV.U32 R25, RZ, RZ, R80 ;  /* 0x000000ffff197224 */ /* 0x000fc400078e0050 */
[----:B------:R-:W-:Y:S01]  /*1e930*/  @!P6 IMAD.IADD R79, R79, 0x1, -R8 ;  /* 0x000000014f4fe824 */ /* 0x000fe200078e0a08 */
[----:B------:R-:W-:Y:S02]  /*1e940*/  PRMT R12, RZ, 0x7610, R12 ;  /* 0x00007610ff0c7816 */ /* 0x000fe4000000000c */
[----:B------:R-:W-:Y:S02]  /*1e950*/  ISETP.GT.U32.AND P5, PT, R8, R14, PT ;  /* 0x0000000e0800720c */ /* 0x000fe40003fa4070 */
[----:B------:R-:W-:Y:S02]  /*1e960*/  PRMT R2, RZ, 0x7610, R2 ;  /* 0x00007610ff027816 */ /* 0x000fe40000000002 */
[----:B------:R-:W-:Y:S02]  /*1e970*/  PRMT R11, RZ, 0x7610, R11 ;  /* 0x00007610ff0b7816 */ /* 0x000fe4000000000b */
[----:B------:R-:W-:Y:S01]  /*1e980*/  PRMT R72, RZ, 0x7610, R72 ;  /* 0x00007610ff487816 */ /* 0x000fe20000000048 */
[----:B------:R-:W0:Y:S01]  /*1e990*/  LDCU UR12, c[0x0][0x3b0] ;  /* 0x00007600ff0c77ac */ /* 0x000e220008000800 */
[----:B----4-:R-:W-:-:S05]  /*1e9a0*/  @P0 IMAD.MOV.U32 R27, RZ, RZ, R73 ;  /* 0x000000ffff1b0224 */ /* 0x010fca00078e0049 */
[----:B------:R4:W3:Y:S01]  /*1e9b0*/  @P0 LDG.E.U8 R10, desc[UR18][R26.64] ;  /* 0x000000121a0a0981 */ /* 0x0008e2000c1e1100 */
[----:B------:R-:W-:-:S03]  /*1e9c0*/  @!P3 IMAD.MOV R25, RZ, RZ, -R25 ;  /* 0x000000ffff19b224 */ /* 0x000fc600078e0a19 */
[----:B------:R0:W-:Y:S01]  /*1e9d0*/  STL [R1+0x660], R73 ;  /* 0x0006604901007387 */ /* 0x0001e20000100800 */
[----:B----4-:R-:W-:-:S03]  /*1e9e0*/  IADD3 R27, P3, PT, R28, R7, RZ ;  /* 0x000000071c1b7210 */ /* 0x010fc60007f7e0ff */
[----:B0-----:R-:W4:Y:S01]  /*1e9f0*/  LDL R73, [R1+0x1134] ;  /* 0x0011340001497983 */ /* 0x001f220000100800 */
[----:B------:R-:W-:Y:S01]  /*1ea00*/  LEA.HI.X.SX32 R26, R28, R6, 0x1, P3 ;  /* 0x000000061c1a7211 */ /* 0x000fe200018f0eff */
[----:B------:R-:W-:Y:S01]  /*1ea10*/  @!P1 IMAD.IADD R29, R29, 0x1, -R8 ;  /* 0x000000011d1d9824 */ /* 0x000fe200078e0a08 */
[----:B------:R-:W-:Y:S02]  /*1ea20*/  ISETP.GE.AND P1, PT, R5, RZ, PT ;  /* 0x000000ff0500720c */ /* 0x000fe40003f26270 */
[----:B--2---:R-:W-:Y:S01]  /*1ea30*/  PRMT R4, RZ, 0x7610, R4 ;  /* 0x00007610ff047816 */ /* 0x004fe20000000004 */
[----:B---3--:R0:W-:Y:S04]  /*1ea40*/  STL [R1+0x4c], R10 ;  /* 0x00004c0a01007387 */ /* 0x0081e80000100800 */
[----:B0-----:R-:W2:Y:S04]  /*1ea50*/  LDL.LU R10, [R1+0x180] ;  /* 0x00018000010a7983 */ /* 0x001ea80000300800 */
[----:B------:R-:W3:Y:S04]  /*1ea60*/  LDL R80, [R1+0x1154] ;  /* 0x0011540001507983 */ /* 0x000ee80000100800 */
        /* <DEDUP_REMOVED lines=8> */
[----:B------:R-:W-:-:S05]  /*1eaf0*/  SEL R25, R21, R25, !P4 ;  /* 0x0000001915197207 */ /* 0x000fca0006000000 */
[----:B------:R-:W-:Y:S02]  /*1eb00*/  IMAD R28, R25, UR4, RZ ;  /* 0x00000004191c7c24 */ /* 0x000fe4000f8e02ff */
[----:B------:R-:W-:-:S04]  /*1eb10*/  @!P5 IMAD.IADD R14, R14, 0x1, -R8 ;  /* 0x000000010e0ed824 */ /* 0x000fc800078e0a08 */
[----:B------:R-:W-:Y:S01]  /*1eb20*/  @!P6 IMAD.IADD R79, R79, 0x1, -R8 ;  /* 0x000000014f4fe824 */ /* 0x000fe200078e0a08 */
[C---:B0-----:R-:W-:Y:S01]  /*1eb30*/  IADD3 R26, P6, PT, R28.reuse, R7, RZ ;  /* 0x000000071c1a7210 */ /* 0x041fe20007fde0ff */
[----:B------:R-:W0:Y:S03]  /*1eb40*/  LDCU UR4, c[0x0][0x3b0] ;  /* 0x00007600ff0477ac */ /* 0x000e260008000800 */
[----:B------:R-:W-:-:S05]  /*1eb50*/  LEA.HI.X.SX32 R27, R28, R6, 0x1, P6 ;  /* 0x000000061c1b7211 */ /* 0x000fca00030f0eff */
[----:B------:R1:W3:Y:S01]  /*1eb60*/  @P0 LDG.E.U8 R12, desc[UR18][R26.64] ;  /* 0x000000121a0c0981 */ /* 0x0002e2000c1e1100 */
[C---:B------:R-:W-:Y:S01]  /*1eb70*/  ISETP.GT.U32.AND P5, PT, R8.reuse, R29, PT ;  /* 0x0000001d0800720c */ /* 0x040fe20003fa4070 */
[----:B------:R-:W-:Y:S01]  /*1eb80*/  IMAD.MOV.U32 R25, RZ, RZ, R79 ;  /* 0x000000ffff197224 */ /* 0x000fe200078e004f */
[----:B------:R-:W-:Y:S02]  /*1eb90*/  ISETP.GT.U32.AND P3, PT, R8, R14, PT ;  /* 0x0000000e0800720c */ /* 0x000fe40003f64070 */
[----:B----4-:R-:W-:Y:S01]  /*1eba0*/  ISETP.GE.AND P6, PT, R73, RZ, PT ;  /* 0x000000ff4900720c */ /* 0x010fe20003fc6270 */
[----:B------:R-:W-:Y:S01]  /*1ebb0*/  @!P1 IMAD.MOV R25, RZ, RZ, -R25 ;  /* 0x000000ffff199224 */ /* 0x000fe200078e0a19 */
[----:B--2---:R2:W-:Y:S04]  /*1ebc0*/  STL [R1+0x48], R4 ;  /* 0x0000480401007387 */ /* 0x0045e80000100800 */
[----:B--2---:R-:W2:Y:S01]  /*1ebd0*/  LDL.LU R4, [R1+0x1348] ;  /* 0x0013480001047983 */ /* 0x004ea20000300800 */
[----:B------:R-:W-:-:S02]  /*1ebe0*/  SEL R25, R21, R25, !P4 ;  /* 0x0000001915197207 */ /* 0x000fc40006000000 */
[--C-:B------:R-:W-:Y:S01]  /*1ebf0*/  @!P5 IMAD.IADD R29, R29, 0x1, -R8.reuse ;  /* 0x000000011d1dd824 */ /* 0x100fe200078e0a08 */
[----:B------:R-:W4:Y:S04]  /*1ec00*/  LDL R79, [R1+0x11a8] ;  /* 0x0011a800014f7983 */ /* 0x000f280000100800 */
[----:B------:R1:W-:Y:S01]  /*1ec10*/  STL [R1+0x674], R26 ;  /* 0x0006741a01007387 */ /* 0x0003e20000100800 */
[----:B------:R-:W-:Y:S02]  /*1ec20*/  IMAD R25, R25, UR5, RZ ;  /* 0x0000000519197c24 */ /* 0x000fe4000f8e02ff */
[----:B------:R-:W-:Y:S02]  /*1ec30*/  @!P3 IMAD.IADD R14, R14, 0x1, -R8 ;  /* 0x000000010e0eb824 */ /* 0x000fe400078e0a08 */
[----:B-1----:R-:W-:Y:S01]  /*1ec40*/  IMAD.MOV.U32 R26, RZ, RZ, R29 ;  /* 0x000000ffff1a7224 */ /* 0x002fe200078e001d */
[----:B------:R-:W-:Y:S01]  /*1ec50*/  IADD3 R28, P3, PT, R25, R7, RZ ;  /* 0x00000007191c7210 */ /* 0x000fe20007f7e0ff */
[----:B------:R0:W-:Y:S01]  /*1ec60*/  STL [R1+0x670], R27 ;  /* 0x0006701b01007387 */ /* 0x0001e20000100800 */
[C---:B------:R-:W-:Y:S01]  /*1ec70*/  ISETP.GT.U32.AND P1, PT, R8.reuse, R81, PT ;  /* 0x000000510800720c */ /* 0x040fe20003f24070 */
[----:B------:R-:W-:Y:S01]  /*1ec80*/  @!P6 IMAD.MOV R26, RZ, RZ, -R26 ;  /* 0x000000ffff1ae224 */ /* 0x000fe200078e0a1a */
[----:B------:R-:W-:-:S02]  /*1ec90*/  ISETP.GT.U32.AND P6, PT, R8, R5, PT ;  /* 0x000000050800720c */ /* 0x000fc40003fc4070 */
[----:B------:R-:W-:Y:S02]  /*1eca0*/  LEA.HI.X.SX32 R25, R25, R6, 0x1, P3 ;  /* 0x0000000619197211 */ /* 0x000fe400018f0eff */
[----:B------:R-:W-:Y:S01]  /*1ecb0*/  ISETP.GT.U32.AND P5, PT, R8, R10, PT ;  /* 0x0000000a0800720c */ /* 0x000fe20003fa4070 */
[----:B------:R-:W1:Y:S01]  /*1ecc0*/  LDCU UR5, c[0x0][0x3b0] ;  /* 0x00007600ff0577ac */ /* 0x000e620008000800 */
[----:B------:R-:W-:Y:S01]  /*1ecd0*/  SEL R26, R21, R26, !P4 ;  /* 0x0000001a151a7207 */ /* 0x000fe20006000000 */
[----:B---3--:R3:W-:Y:S01]  /*1ece0*/  STL [R1+0x44], R12 ;  /* 0x0000440c01007387 */ /* 0x0087e20000100800 */
[----:B------:R-:W-:-:S03]  /*1ecf0*/  @P0 IMAD.MOV.U32 R29, RZ, RZ, R25 ;  /* 0x000000ffff1d0224 */ /* 0x000fc600078e0019 */
[----:B0-----:R-:W-:Y:S01]  /*1ed00*/  IMAD R27, R26, UR4, RZ ;  /* 0x000000041a1b7c24 */ /* 0x001fe2000f8e02ff */
[----:B------:R-:W0:Y:S01]  /*1ed10*/  LDCU UR4, c[0x0][0x3b0] ;  /* 0x00007600ff0477ac */ /* 0x000e220008000800 */
[----:B------:R0:W4:Y:S04]  /*1ed20*/  @P0 LDG.E.U8 R2, desc[UR18][R28.64] ;  /* 0x000000121c020981 */ /* 0x000128000c1e1100 */
[----:B---3--:R-:W3:Y:S04]  /*1ed30*/  LDL R12, [R1+0x11a4] ;  /* 0x0011a400010c7983 */ /* 0x008ee80000100800 */
[----:B------:R-:W3:Y:S04]  /*1ed40*/  LDL.LU R73, [R1+0x174] ;  /* 0x0001740001497983 */ /* 0x000ee80000300800 */
[----:B------:R-:W-:Y:S04]  /*1ed50*/  STL [R1+0x67c], R28 ;  /* 0x00067c1c01007387 */ /* 0x000fe80000100800 */
[----:B------:R0:W-:Y:S01]  /*1ed60*/  STL [R1+0x678], R25 ;  /* 0x0006781901007387 */ /* 0x0001e20000100800 */
[----:B------:R-:W-:-:S02]  /*1ed70*/  @!P6 IMAD.IADD R5, R5, 0x1, -R8 ;  /* 0x000000010505e824 */ /* 0x000fc400078e0a08 */
[----:B0-----:R-:W-:Y:S01]  /*1ed80*/  IMAD.MOV.U32 R25, RZ, RZ, R14 ;  /* 0x000000ffff197224 */ /* 0x001fe200078e000e */
[----:B------:R-:W-:-:S04]  /*1ed90*/  IADD3 R14, P6, PT, R27, R7, RZ ;  /* 0x000000071b0e7210 */ /* 0x000fc80007fde0ff */
[----:B------:R-:W-:Y:S01]  /*1eda0*/  LEA.HI.X.SX32 R27, R27, R6, 0x1, P6 ;  /* 0x000000061b1b7211 */ /* 0x000fe200030f0eff */
[----:B------:R-:W-:-:S04]  /*1edb0*/  @P0 IMAD.MOV.U32 R28, RZ, RZ, R14 ;  /* 0x000000ffff1c0224 */ /* 0x000fc800078e000e */
[----:B------:R-:W-:Y:S01]  /*1edc0*/  @P0 IMAD.MOV.U32 R29, RZ, RZ, R27 ;  /* 0x000000ffff1d0224 */ /* 0x000fe200078e001b */
[----:B--2---:R-:W-:-:S06]  /*1edd0*/  PRMT R4, RZ, 0x7610, R4 ;  /* 0x00007610ff047816 */ /* 0x004fcc0000000004 */
[----:B------:R0:W2:Y:S01]  /*1ede0*/  @P0 LDG.E.U8 R4, desc[UR18][R28.64] ;  /* 0x000000121c040981 */ /* 0x0000a2000c1e1100 */
[--C-:B------:R-:W-:Y:S01]  /*1edf0*/  @!P1 IMAD.IADD R81, R81, 0x1, -R8.reuse ;  /* 0x0000000151519824 */ /* 0x100fe200078e0a08 */
[----:B------:R-:W-:Y:S01]  /*1ee00*/  ISETP.GE.AND P1, PT, R80, RZ, PT ;  /* 0x000000ff5000720c */ /* 0x000fe20003f26270 */
[----:B------:R-:W-:Y:S01]  /*1ee10*/  @!P5 IMAD.IADD R10, R10, 0x1, -R8 ;  /* 0x000000010a0ad824 */ /* 0x000fe200078e0a08 */
[----:B------:R-:W2:Y:S02]  /*1ee20*/  LDL.LU R80, [R1+0x16c] ;  /* 0x00016c0001507983 */ /* 0x000ea40000300800 */
[----:B------:R-:W-:-:S09]  /*1ee30*/  ISETP.GT.U32.AND P3, PT, R8, R81, PT ;  /* 0x000000510800720c */ /* 0x000fd20003f64070 */
[----:B------:R-:W-:Y:S01]  /*1ee40*/  @!P1 IMAD.MOV R25, RZ, RZ, -R25 ;  /* 0x000000ffff199224 */ /* 0x000fe200078e0a19 */
[----:B----4-:R-:W-:-:S03]  /*1ee50*/  ISETP.GE.AND P1, PT, R79, RZ, PT ;  /* 0x000000ff4f00720c */ /* 0x010fc60003f26270 */
[----:B------:R-:W-:Y:S01]  /*1ee60*/  @!P3 IMAD.IADD R81, R81, 0x1, -R8 ;  /* 0x000000015151b824 */ /* 0x000fe200078e0a08 */
[----:B------:R-:W-:Y:S02]  /*1ee70*/  SEL R25, R21, R25, !P4 ;  /* 0x0000001915197207 */ /* 0x000fe40006000000 */
[----:B------:R-:W-:Y:S01]  /*1ee80*/  ISETP.GT.U32.AND P5, PT, R8, R10, PT ;  /* 0x0000000a0800720c */ /* 0x000fe20003fa4070 */
[----:B------:R-:W-:Y:S01]  /*1ee90*/  IMAD.MOV.U32 R26, RZ, RZ, R81 ;  /* 0x000000ffff1a7224 */ /* 0x000fe200078e0051 */
[----:B------:R-:W-:Y:S04]  /*1eea0*/  STL [R1+0x12f4], R2 ;  /* 0x0012f40201007387 */ /* 0x000fe80000100800 */
[----:B------:R-:W4:Y:S01]  /*1eeb0*/  LDL R79, [R1+0x115c] ;  /* 0x00115c00014f7983 */ /* 0x000f220000100800 */
[----:B-1----:R-:W-:Y:S01]  /*1eec0*/  IMAD R25, R25, UR5, RZ ;  /* 0x0000000519197c24 */ /* 0x002fe2000f8e02ff */
[----:B---3--:R-:W-:Y:S01]  /*1eed0*/  ISETP.GE.AND P3, PT, R12, RZ, PT ;  /* 0x000000ff0c00720c */ /* 0x008fe20003f66270 */
[----:B------:R-:W-:Y:S01]  /*1eee0*/  @!P1 IMAD.MOV R26, RZ, RZ, -R26 ;  /* 0x000000ffff1a9224 */ /* 0x000fe200078e0a1a */
[----:B------:R1:W-:Y:S02]  /*1eef0*/  STL [R1+0x694], R14 ;  /* 0x0006940e01007387 */ /* 0x0003e40000100800 */
[----:B------:R-:W-:-:S02]  /*1ef00*/  IADD3 R12, P1, PT, R25, R7, RZ ;  /* 0x00000007190c7210 */ /* 0x000fc40007f3e0ff */
[----:B------:R-:W-:Y:S01]  /*1ef10*/  STL [R1+0x690], R27 ;  /* 0x0006901b01007387 */ /* 0x000fe20000100800 */
[----:B------:R-:W-:Y:S01]  /*1ef20*/  @!P5 IMAD.IADD R10, R10, 0x1, -R8 ;  /* 0x000000010a0ad824 */ /* 0x000fe200078e0a08 */
[----:B------:R-:W-:Y:S01]  /*1ef30*/  ISETP.GT.U32.AND P6, PT, R8, R5, PT ;  /* 0x000000050800720c */ /* 0x000fe20003fc4070 */
[----:B------:R-:W3:Y:S01]  /*1ef40*/  LDCU UR5, c[0x0][0x3b0] ;  /* 0x00007600ff0577ac */ /* 0x000ee20008000800 */
[----:B-1----:R-:W-:Y:S01]  /*1ef50*/  LEA.HI.X.SX32 R14, R25, R6, 0x1, P1 ;  /* 0x00000006190e7211 */ /* 0x002fe200008f0eff */
[----:B0-----:R-:W-:Y:S02]  /*1ef60*/  @P0 IMAD.MOV.U32 R28, RZ, RZ, R12 ;  /* 0x000000ffff1c0224 */ /* 0x001fe400078e000c */
[----:B------:R-:W-:Y:S02]  /*1ef70*/  IMAD.MOV.U32 R25, RZ, RZ, R10 ;  /* 0x000000ffff197224 */ /* 0x000fe400078e000a */
[----:B------:R-:W-:-:S05]  /*1ef80*/  @P0 IMAD.MOV.U32 R29, RZ, RZ, R14 ;  /* 0x000000ffff1d0224 */ /* 0x000fca00078e000e */
[----:B------:R-:W3:Y:S04]  /*1ef90*/  @P0 LDG.E.U8 R11, desc[UR18][R28.64] ;  /* 0x000000121c0b0981 */ /* 0x000ee8000c1e1100 */
[----:B--2---:R0:W-:Y:S04]  /*1efa0*/  STL [R1+0x3c], R4 ;  /* 0x00003c0401007387 */ /* 0x0041e80000100800 */
[----:B0-----:R-:W2:Y:S04]  /*1efb0*/  LDL R4, [R1+0x1170] ;  /* 0x0011700001047983 */ /* 0x001ea80000100800 */
[----:B------:R0:W-:Y:S04]  /*1efc0*/  STL [R1+0x69c], R12 ;  /* 0x00069c0c01007387 */ /* 0x0001e80000100800 */
[----:B------:R-:W2:Y:S04]  /*1efd0*/  LDL.LU R81, [R1+0x160] ;  /* 0x0001600001517983 */ /* 0x000ea80000300800 */
[----:B------:R1:W-:Y:S04]  /*1efe0*/  STL [R1+0x698], R14 ;  /* 0x0006980e01007387 */ /* 0x0003e80000100800 */
[----:B------:R-:W2:Y:S01]  /*1eff0*/  LDL.LU R10, [R1+0x1344] ;  /* 0x00134400010a7983 */ /* 0x000ea20000300800 */
[----:B------:R-:W-:Y:S01]  /*1f000*/  ISETP.GT.U32.AND P5, PT, R8, R73, PT ;  /* 0x000000490800720c */ /* 0x000fe20003fa4070 */
[----:B------:R-:W-:Y:S01]  /*1f010*/  @!P3 IMAD.MOV R25, RZ, RZ, -R25 ;  /* 0x000000ffff19b224 */ /* 0x000fe200078e0a19 */
[----:B------:R-:W-:Y:S01]  /*1f020*/  SEL R27, R21, R26, !P4 ;  /* 0x0000001a151b7207 */ /* 0x000fe20006000000 */
[----:B------:R-:W-:-:S03]  /*1f030*/  @!P6 IMAD.IADD R5, R5, 0x1, -R8 ;  /* 0x000000010505e824 */ /* 0x000fc600078e0a08 */
[----:B------:R-:W-:Y:S01]  /*1f040*/  SEL R26, R21, R25, !P4 ;  /* 0x00000019151a7207 */ /* 0x000fe20006000000 */
[----:B0-----:R-:W2:Y:S06]  /*1f050*/  LDL R12, [R1+0x11a0] ;  /* 0x0011a000010c7983 */ /* 0x001eac0000100800 */
[----:B------:R-:W-:Y:S01]  /*1f060*/  @!P5 IMAD.IADD R73, R73, 0x1, -R8 ;  /* 0x000000014949d824 */ /* 0x000fe200078e0a08 */
[----:B----4-:R-:W-:Y:S01]  /*1f070*/  ISETP.GE.AND P5, PT, R79, RZ, PT ;  /* 0x000000ff4f00720c */ /* 0x010fe20003fa6270 */
[----:B------:R-:W-:Y:S02]  /*1f080*/  IMAD R27, R27, UR11, RZ ;  /* 0x0000000b1b1b7c24 */ /* 0x000fe4000f8e02ff */
[----:B------:R-:W-:-:S02]  /*1f090*/  IMAD.MOV.U32 R25, RZ, RZ, R5 ;  /* 0x000000ffff197224 */ /* 0x000fc400078e0005 */
[----:B------:R-:W-:Y:S01]  /*1f0a0*/  IMAD R26, R26, UR4, RZ ;  /* 0x000000041a1a7c24 */ /* 0x000fe2000f8e02ff */
[C---:B------:R-:W-:Y:S01]  /*1f0b0*/  ISETP.GT.U32.AND P3, PT, R8.reuse, R73, PT ;  /* 0x000000490800720c */ /* 0x040fe20003f64070 */
[----:B------:R-:W4:Y:S01]  /*1f0c0*/  LDL.LU R29, [R1+0x164] ;  /* 0x00016400011d7983 */ /* 0x000f220000300800 */
[-C--:B-1----:R-:W-:Y:S02]  /*1f0d0*/  IADD3 R14, P6, PT, R27, R7.reuse, RZ ;  /* 0x000000071b0e7210 */ /* 0x082fe40007fde0ff */
[----:B------:R-:W-:Y:S02]  /*1f0e0*/  PRMT R2, RZ, 0x7610, R2 ;  /* 0x00007610ff027816 */ /* 0x000fe40000000002 */
[----:B------:R-:W-:Y:S01]  /*1f0f0*/  ISETP.GT.U32.AND P1, PT, R8, R80, PT ;  /* 0x000000500800720c */ /* 0x000fe20003f24070 */
[----:B------:R-:W0:Y:S01]  /*1f100*/  LDCU UR4, c[0x0][0x3b0] ;  /* 0x00007600ff0477ac */ /* 0x000e220008000800 */
[----:B------:R-:W-:Y:S01]  /*1f110*/  PRMT R71, RZ, 0x7610, R71 ;  /* 0x00007610ff477816 */ /* 0x000fe20000000047 */
[----:B------:R-:W1:Y:S01]  /*1f120*/  LDCU UR11, c[0x0][0x3b0] ;  /* 0x00007600ff0b77ac */ /* 0x000e620008000800 */
[----:B------:R-:W-:Y:S01]  /*1f130*/  @!P5 IMAD.MOV R25, RZ, RZ, -R25 ;  /* 0x000000ffff19d224 */ /* 0x000fe200078e0a19 */
[----:B------:R-:W-:-:S02]  /*1f140*/  IADD3 R5, P5, PT, R26, R7, RZ ;  /* 0x000000071a057210 */ /* 0x000fc40007fbe0ff */
[----:B------:R-:W-:Y:S01]  /*1f150*/  @!P3 IMAD.IADD R73, R73, 0x1, -R8 ;  /* 0x000000014949b824 */ /* 0x000fe200078e0a08 */
[----:B------:R-:W-:Y:S01]  /*1f160*/  LEA.HI.X.SX32 R27, R27, R6, 0x1, P6 ;  /* 0x000000061b1b7211 */ /* 0x000fe200030f0eff */
[----:B---3--:R3:W-:Y:S04]  /*1f170*/  STL [R1+0x38], R11 ;  /* 0x0000380b01007387 */ /* 0x0087e80000100800 */
[----:B---3--:R-:W3:Y:S04]  /*1f180*/  LDL.LU R11, [R1+0x15c] ;  /* 0x00015c00010b7983 */ /* 0x008ee80000300800 */
[----:B------:R0:W-:Y:S04]  /*1f190*/  STL [R1+0x6a4], R14 ;  /* 0x0006a40e01007387 */ /* 0x0001e80000100800 */
[----:B------:R-:W-:Y:S04]  /*1f1a0*/  STL [R1+0x6ac], R5 ;  /* 0x0006ac0501007387 */ /* 0x000fe80000100800 */
[----:B------:R-:W3:Y:S04]  /*1f1b0*/  LDL R79, [R1+0x1150] ;  /* 0x00115000014f7983 */ /* 0x000ee80000100800 */
[----:B------:R0:W-:Y:S01]  /*1f1c0*/  STL [R1+0x6a0], R27 ;  /* 0x0006a01b01007387 */ /* 0x0001e20000100800 */
[----:B--2---:R-:W-:-:S02]  /*1f1d0*/  ISETP.GE.AND P3, PT, R4, RZ, PT ;  /* 0x000000ff0400720c */ /* 0x004fc40003f66270 */
[----:B------:R-:W-:Y:S01]  /*1f1e0*/  LEA.HI.X.SX32 R4, R26, R6, 0x1, P5 ;  /* 0x000000061a047211 */ /* 0x000fe200028f0eff */
[----:B------:R-:W-:Y:S01]  /*1f1f0*/  @P0 IMAD.MOV.U32 R26, RZ, RZ, R14 ;  /* 0x000000ffff1a0224 */ /* 0x000fe200078e000e */
[----:B------:R-:W-:Y:S02]  /*1f200*/  PRMT R10, RZ, 0x7610, R10 ;  /* 0x00007610ff0a7816 */ /* 0x000fe4000000000a */
[----:B------:R-:W-:Y:S01]  /*1f210*/  SEL R28, R21, R25, !P4 ;  /* 0x00000019151c7207 */ /* 0x000fe20006000000 */
[----:B0-----:R-:W2:Y:S04]  /*1f220*/  LDL.LU R14, [R1+0x1340] ;  /* 0x00134000010e7983 */ /* 0x001ea80000300800 */
[----:B------:R0:W2:Y:S02]  /*1f230*/  @P0 LDG.E.U8 R10, desc[UR18][R26.64] ;  /* 0x000000121a0a0981 */ /* 0x0000a4000c1e1100 */
[----:B0-----:R-:W-:-:S02]  /*1f240*/  @P0 IMAD.MOV.U32 R26, RZ, RZ, R5 ;  /* 0x000000ffff1a0224 */ /* 0x001fc400078e0005 */
[----:B------:R-:W-:-:S05]  /*1f250*/  @P0 IMAD.MOV.U32 R27, RZ, RZ, R4 ;  /* 0x000000ffff1b0224 */ /* 0x000fca00078e0004 */
[----:B------:R0:W3:Y:S01]  /*1f260*/  @P0 LDG.E.U8 R72, desc[UR18][R26.64] ;  /* 0x000000121a480981 */ /* 0x0000e2000c1e1100 */
[----:B------:R-:W-:Y:S02]  /*1f270*/  IMAD.MOV.U32 R25, RZ, RZ, R73 ;  /* 0x000000ffff197224 */ /* 0x000fe400078e0049 */
[----:B------:R-:W-:Y:S01]  /*1f280*/  IMAD R28, R28, UR5, RZ ;  /* 0x000000051c1c7c24 */ /* 0x000fe2000f8e02ff */
[----:B------:R-:W-:Y:S01]  /*1f290*/  STL [R1+0x6a8], R4 ;  /* 0x0006a80401007387 */ /* 0x000fe20000100800 */
[----:B------:R-:W-:Y:S01]  /*1f2a0*/  ISETP.GE.AND P5, PT, R12, RZ, PT ;  /* 0x000000ff0c00720c */ /* 0x000fe20003fa6270 */
[----:B------:R-:W-:Y:S02]  /*1f2b0*/  @!P3 IMAD.MOV R25, RZ, RZ, -R25 ;  /* 0x000000ffff19b224 */ /* 0x000fe400078e0a19 */
[----:B------:R-:W-:Y:S01]  /*1f2c0*/  @!P1 IMAD.IADD R80, R80, 0x1, -R8 ;  /* 0x0000000150509824 */ /* 0x000fe200078e0a08 */
[----:B------:R-:W-:Y:S01]  /*1f2d0*/  ISETP.GT.U32.AND P6, PT, R8, R81, PT ;  /* 0x000000510800720c */ /* 0x000fe20003fc4070 */
[----:B------:R-:W1:Y:S01]  /*1f2e0*/  LDCU UR5, c[0x0][0x3b0] ;  /* 0x00007600ff0577ac */ /* 0x000e620008000800 */
[----:B0-----:R-:W-:-:S02]  /*1f2f0*/  IADD3 R27, P3, PT, R28, R7, RZ ;  /* 0x000000071c1b7210 */ /* 0x001fc40007f7e0ff */
[----:B------:R-:W-:Y:S01]  /*1f300*/  SEL R26, R21, R25, !P4 ;  /* 0x00000019151a7207 */ /* 0x000fe20006000000 */
[----:B--2---:R0:W-:Y:S04]  /*1f310*/  STL [R1+0x34], R10 ;  /* 0x0000340a01007387 */ /* 0x0041e80000100800 */
[----:B0-----:R-:W2:Y:S04]  /*1f320*/  LDL.LU R10, [R1+0x133c] ;  /* 0x00133c00010a7983 */ /* 0x001ea80000300800 */
[----:B------:R-:W2:Y:S04]  /*1f330*/  LDL.LU R4, [R1+0x1338] ;  /* 0x0013380001047983 */ /* 0x000ea80000300800 */
[----:B------:R-:W2:Y:S04]  /*1f340*/  LDL.LU R5, [R1+0x1334] ;  /* 0x0013340001057983 */ /* 0x000ea80000300800 */
[----:B------:R-:W2:Y:S04]  /*1f350*/  LDL.LU R12, [R1+0x154] ;  /* 0x00015400010c7983 */ /* 0x000ea80000300800 */
[----:B------:R-:W-:Y:S04]  /*1f360*/  STL [R1+0x6b4], R27 ;  /* 0x0006b41b01007387 */ /* 0x000fe80000100800 */
[----:B---3--:R0:W-:Y:S02]  /*1f370*/  STL [R1+0x30], R72 ;  /* 0x0000304801007387 */ /* 0x0081e40000100800 */
[----:B0-----:R-:W-:Y:S01]  /*1f380*/  LEA.HI.X.SX32 R72, R28, R6, 0x1, P3 ;  /* 0x000000061c487211 */ /* 0x001fe200018f0eff */
[----:B------:R-:W-:-:S02]  /*1f390*/  IMAD R28, R26, UR12, RZ ;  /* 0x0000000c1a1c7c24 */ /* 0x000fc4000f8e02ff */
[----:B------:R-:W-:Y:S01]  /*1f3a0*/  @P0 IMAD.MOV.U32 R26, RZ, RZ, R27 ;  /* 0x000000ffff1a0224 */ /* 0x000fe200078e001b */
[C---:B------:R-:W-:Y:S01]  /*1f3b0*/  ISETP.GT.U32.AND P1, PT, R8.reuse, R80, PT ;  /* 0x000000500800720c */ /* 0x040fe20003f24070 */
[----:B------:R-:W-:Y:S02]  /*1f3c0*/  @!P6 IMAD.IADD R81, R81, 0x1, -R8 ;  /* 0x000000015151e824 */ /* 0x000fe400078e0a08 */
[----:B------:R-:W-:Y:S01]  /*1f3d0*/  @P0 IMAD.MOV.U32 R27, RZ, RZ, R72 ;  /* 0x000000ffff1b0224 */ /* 0x000fe200078e0048 */
[----:B------:R0:W-:Y:S01]  /*1f3e0*/  STL [R1+0x6b0], R72 ;  /* 0x0006b04801007387 */ /* 0x0001e20000100800 */
[----:B------:R-:W-:Y:S02]  /*1f3f0*/  ISETP.GT.U32.AND P3, PT, R8, R11, PT ;  /* 0x0000000b0800720c */ /* 0x000fe40003f64070 */
[----:B------:R-:W-:Y:S01]  /*1f400*/  PRMT R3, RZ, 0x7610, R3 ;  /* 0x00007610ff037816 */ /* 0x000fe20000000003 */
[----:B------:R-:W3:Y:S01]  /*1f410*/  LDCU UR12, c[0x0][0x3b0] ;  /* 0x00007600ff0c77ac */ /* 0x000ee20008000800 */
[----:B------:R1:W3:Y:S04]  /*1f420*/  @P0 LDG.E.U8 R2, desc[UR18][R26.64] ;  /* 0x000000121a020981 */ /* 0x0002e8000c1e1100 */
[----:B------:R-:W-:Y:S01]  /*1f430*/  @!P1 IMAD.IADD R80, R80, 0x1, -R8 ;  /* 0x0000000150509824 */ /* 0x000fe200078e0a08 */
[----:B----4-:R-:W-:Y:S01]  /*1f440*/  ISETP.GT.U32.AND P1, PT, R8, R29, PT ;  /* 0x0000001d0800720c */ /* 0x010fe20003f24070 */
[----:B0-----:R-:W4:Y:S04]  /*1f450*/  LDL R72, [R1+0x119c] ;  /* 0x00119c0001487983 */ /* 0x001f280000100800 */
[----:B------:R-:W4:Y:S01]  /*1f460*/  LDL.LU R73, [R1+0x158] ;  /* 0x0001580001497983 */ /* 0x000f220000300800 */
[----:B------:R-:W-:-:S04]  /*1f470*/  IMAD.MOV.U32 R25, RZ, RZ, R80 ;  /* 0x000000ffff197224 */ /* 0x000fc800078e0050 */
[----:B------:R-:W-:Y:S01]  /*1f480*/  @!P5 IMAD.MOV R25, RZ, RZ, -R25 ;  /* 0x000000ffff19d224 */ /* 0x000fe200078e0a19 */
[----:B------:R-:W-:-:S04]  /*1f490*/  IADD3 R80, P5, PT, R28, R7, RZ ;  /* 0x000000071c507210 */ /* 0x000fc80007fbe0ff */
[----:B-1----:R-:W-:Y:S01]  /*1f4a0*/  LEA.HI.X.SX32 R26, R28, R6, 0x1, P5 ;  /* 0x000000061c1a7211 */ /* 0x002fe200028f0eff */
[----:B------:R-:W-:Y:S01]  /*1f4b0*/  @!P1 IMAD.IADD R29, R29, 0x1, -R8 ;  /* 0x000000011d1d9824 */ /* 0x000fe200078e0a08 */
[----:B------:R-:W-:-:S03]  /*1f4c0*/  ISETP.GE.AND P1, PT, R79, RZ, PT ;  /* 0x000000ff4f00720c */ /* 0x000fc60003f26270 */
[----:B------:R-:W-:Y:S01]  /*1f4d0*/  @P0 IMAD.MOV.U32 R27, RZ, RZ, R26 ;  /* 0x000000ffff1b0224 */ /* 0x000fe200078e001a */
[----:B--2---:R-:W-:Y:S01]  /*1f4e0*/  PRMT R4, RZ, 0x7610, R4 ;  /* 0x00007610ff047816 */ /* 0x004fe20000000004 */
[----:B---3--:R-:W-:Y:S04]  /*1f4f0*/  STL [R1+0x12f8], R2 ;  /* 0x0012f80201007387 */ /* 0x008fe80000100800 */
[----:B------:R-:W2:Y:S04]  /*1f500*/  LDL R79, [R1+0x1198] ;  /* 0x00119800014f7983 */ /* 0x000ea80000100800 */
[----:B------:R-:W-:Y:S04]  /*1f510*/  STL [R1+0x6bc], R80 ;  /* 0x0006bc5001007387 */ /* 0x000fe80000100800 */
[----:B------:R0:W-:Y:S02]  /*1f520*/  STL [R1+0x6b8], R26 ;  /* 0x0006b81a01007387 */ /* 0x0001e40000100800 */
[----:B0-----:R-:W-:Y:S01]  /*1f530*/  @P0 IMAD.MOV.U32 R26, RZ, RZ, R80 ;  /* 0x000000ffff1a0224 */ /* 0x001fe200078e0050 */
[----:B------:R-:W-:-:S02]  /*1f540*/  ISETP.GT.U32.AND P6, PT, R8, R81, PT ;  /* 0x000000510800720c */ /* 0x000fc40003fc4070 */
[----:B------:R-:W-:Y:S01]  /*1f550*/  SEL R25, R21, R25, !P4 ;  /* 0x0000001915197207 */ /* 0x000fe20006000000 */
[----:B------:R-:W-:Y:S01]  /*1f560*/  @!P3 IMAD.IADD R11, R11, 0x1, -R8 ;  /* 0x000000010b0bb824 */ /* 0x000fe200078e0a08 */
[----:B------:R-:W-:Y:S01]  /*1f570*/  ISETP.GT.U32.AND P5, PT, R8, R29, PT ;  /* 0x0000001d0800720c */ /* 0x000fe20003fa4070 */
[----:B------:R0:W3:Y:S04]  /*1f580*/  @P0 LDG.E.U8 R4, desc[UR18][R26.64] ;  /* 0x000000121a040981 */ /* 0x0000e8000c1e1100 */
[----:B------:R-:W2:Y:S01]  /*1f590*/  LDL.LU R80, [R1+0x148] ;  /* 0x0001480001507983 */ /* 0x000ea20000300800 */
[----:B------:R-:W-:-:S03]  /*1f5a0*/  IMAD R28, R25, UR4, RZ ;  /* 0x00000004191c7c24 */ /* 0x000fc6000f8e02ff */
[----:B------:R-:W-:Y:S01]  /*1f5b0*/  @!P6 IMAD.IADD R81, R81, 0x1, -R8 ;  /* 0x000000015151e824 */ /* 0x000fe200078e0a08 */
[----:B------:R-:W-:Y:S01]  /*1f5c0*/  ISETP.GT.U32.AND P3, PT, R8, R11, PT ;  /* 0x0000000b0800720c */ /* 0x000fe20003f64070 */
[----:B------:R-:W1:Y:S02]  /*1f5d0*/  LDCU UR4, c[0x0][0x3b0] ;  /* 0x00007600ff0477ac */ /* 0x000e640008000800 */
[----:B------:R-:W-:-:S04]  /*1f5e0*/  IMAD.MOV.U32 R25, RZ, RZ, R81 ;  /* 0x000000ffff197224 */ /* 0x000fc800078e0051 */
[----:B------:R-:W-:Y:S01]  /*1f5f0*/  @!P1 IMAD.MOV R25, RZ, RZ, -R25 ;  /* 0x000000ffff199224 */ /* 0x000fe200078e0a19 */
[----:B0-----:R-:W-:-:S04]  /*1f600*/  IADD3 R26, P6, PT, R28, R7, RZ ;  /* 0x000000071c1a7210 */ /* 0x001fc80007fde0ff */
[----:B------:R-:W-:Y:S02]  /*1f610*/  SEL R25, R21, R25, !P4 ;  /* 0x0000001915197207 */ /* 0x000fe40006000000 */
[----:B------:R-:W-:-:S03]  /*1f620*/  LEA.HI.X.SX32 R27, R28, R6, 0x1, P6 ;  /* 0x000000061c1b7211 */ /* 0x000fc600030f0eff */
[----:B------:R-:W-:Y:S02]  /*1f630*/  IMAD R25, R25, UR5, RZ ;  /* 0x0000000519197c24 */ /* 0x000fe4000f8e02ff */
[--C-:B------:R-:W-:Y:S01]  /*1f640*/  @!P3 IMAD.IADD R11, R11, 0x1, -R8.reuse ;  /* 0x000000010b0bb824 */ /* 0x100fe200078e0a08 */
[----:B------:R0:W2:Y:S01]  /*1f650*/  @P0 LDG.E.U8 R71, desc[UR18][R26.64] ;  /* 0x000000121a470981 */ /* 0x0000a2000c1e1100 */
[----:B------:R-:W-:-:S03]  /*1f660*/  @!P5 IMAD.IADD R29, R29, 0x1, -R8 ;  /* 0x000000011d1dd824 */ /* 0x000fc600078e0a08 */
[----:B---3--:R-:W-:Y:S01]  /*1f670*/  STL [R1+0x12fc], R4 ;  /* 0x0012fc0401007387 */ /* 0x008fe20000100800 */
[----:B------:R-:W-:-:S03]  /*1f680*/  IADD3 R28, P3, PT, R25, R7, RZ ;  /* 0x00000007191c7210 */ /* 0x000fc60007f7e0ff */
[----:B------:R-:W3:Y:S04]  /*1f690*/  LDL R81, [R1+0x11b8] ;  /* 0x0011b80001517983 */ /* 0x000ee80000100800 */
[----:B------:R0:W-:Y:S01]  /*1f6a0*/  STL [R1+0x6d4], R26 ;  /* 0x0006d41a01007387 */ /* 0x0001e20000100800 */
[----:B------:R-:W-:Y:S02]  /*1f6b0*/  ISETP.GT.U32.AND P1, PT, R8, R12, PT ;  /* 0x0000000c0800720c */ /* 0x000fe40003f24070 */
[----:B------:R-:W-:Y:S01]  /*1f6c0*/  LEA.HI.X.SX32 R25, R25, R6, 0x1, P3 ;  /* 0x0000000619197211 */ /* 0x000fe200018f0eff */
[----:B------:R1:W-:Y:S01]  /*1f6d0*/  STL [R1+0x6d0], R27 ;  /* 0x0006d01b01007387 */ /* 0x0003e20000100800 */
[----:B----4-:R-:W-:Y:S01]  /*1f6e0*/  ISETP.GE.AND P6, PT, R72, RZ, PT ;  /* 0x000000ff4800720c */ /* 0x010fe20003fc6270 */
[----:B------:R-:W4:Y:S01]  /*1f6f0*/  LDCU UR5, c[0x0][0x3b0] ;  /* 0x00007600ff0577ac */ /* 0x000f220008000800 */
[----:B0-----:R-:W-:-:S02]  /*1f700*/  IMAD.MOV.U32 R26, RZ, RZ, R29 ;  /* 0x000000ffff1a7224 */ /* 0x001fc400078e001d */
[----:B------:R-:W-:Y:S01]  /*1f710*/  @P0 IMAD.MOV.U32 R29, RZ, RZ, R25 ;  /* 0x000000ffff1d0224 */ /* 0x000fe200078e0019 */
[----:B-1----:R-:W-:-:S06]  /*1f720*/  PRMT R27, RZ, 0x7610, R27 ;  /* 0x00007610ff1b7816 */ /* 0x002fcc000000001b */
[----:B------:R-:W3:Y:S01]  /*1f730*/  @P0 LDG.E.U8 R27, desc[UR18][R28.64] ;  /* 0x000000121c1b0981 */ /* 0x000ee2000c1e1100 */
[----:B------:R-:W-:Y:S01]  /*1f740*/  @!P1 IMAD.IADD R12, R12, 0x1, -R8 ;  /* 0x000000010c0c9824 */ /* 0x000fe200078e0a08 */
[----:B--2---:R-:W-:Y:S01]  /*1f750*/  ISETP.GE.AND P1, PT, R79, RZ, PT ;  /* 0x000000ff4f00720c */ /* 0x004fe20003f26270 */
[----:B------:R-:W-:Y:S01]  /*1f760*/  @!P6 IMAD.MOV R26, RZ, RZ, -R26 ;  /* 0x000000ffff1ae224 */ /* 0x000fe200078e0a1a */
[----:B------:R0:W-:Y:S01]  /*1f770*/  STL [R1+0x24], R71 ;  /* 0x0000244701007387 */ /* 0x0001e20000100800 */
[----:B------:R-:W-:-:S03]  /*1f780*/  ISETP.GT.U32.AND P6, PT, R8, R80, PT ;  /* 0x000000500800720c */ /* 0x000fc60003fc4070 */
[----:B------:R-:W-:Y:S01]  /*1f790*/  SEL R26, R21, R26, !P4 ;  /* 0x0000001a151a7207 */ /* 0x000fe20006000000 */
[----:B0-----:R-:W2:Y:S04]  /*1f7a0*/  LDL R71, [R1+0x11c4] ;  /* 0x0011c40001477983 */ /* 0x001ea80000100800 */
[----:B------:R-:W2:Y:S04]  /*1f7b0*/  LDL.LU R72, [R1+0x150] ;  /* 0x0001500001487983 */ /* 0x000ea80000300800 */
[----:B------:R-:W-:Y:S04]  /*1f7c0*/  STL [R1+0x6dc], R28 ;  /* 0x0006dc1c01007387 */ /* 0x000fe80000100800 */
[----:B------:R0:W-:Y:S04]  /*1f7d0*/  STL [R1+0x6d8], R25 ;  /* 0x0006d81901007387 */ /* 0x0001e80000100800 */
[----:B------:R-:W2:Y:S01]  /*1f7e0*/  LDL.LU R79, [R1+0x14c] ;  /* 0x00014c00014f7983 */ /* 0x000ea20000300800 */
[----:B------:R-:W-:Y:S01]  /*1f7f0*/  ISETP.GT.U32.AND P3, PT, R8, R12, PT ;  /* 0x0000000c0800720c */ /* 0x000fe20003f64070 */
[----:B0-----:R-:W-:-:S04]  /*1f800*/  IMAD.MOV.U32 R25, RZ, RZ, R11 ;  /* 0x000000ffff197224 */ /* 0x001fc800078e000b */
[----:B------:R-:W-:Y:S02]  /*1f810*/  @!P1 IMAD.MOV R25, RZ, RZ, -R25 ;  /* 0x000000ffff199224 */ /* 0x000fe400078e0a19 */
[----:B------:R-:W-:Y:S01]  /*1f820*/  @!P6 IMAD.IADD R80, R80, 0x1, -R8 ;  /* 0x000000015050e824 */ /* 0x000fe200078e0a08 */
[----:B------:R-:W-:-:S05]  /*1f830*/  PRMT R10, RZ, 0x7610, R10 ;  /* 0x00007610ff0a7816 */ /* 0x000fca000000000a */
[----:B------:R-:W-:Y:S01]  /*1f840*/  @!P3 IMAD.IADD R12, R12, 0x1, -R8 ;  /* 0x000000010c0cb824 */ /* 0x000fe200078e0a08 */
[----:B------:R-:W-:-:S05]  /*1f850*/  SEL R25, R21, R25, !P4 ;  /* 0x0000001915197207 */ /* 0x000fca0006000000 */
[----:B----4-:R-:W-:Y:S01]  /*1f860*/  IMAD R25, R25, UR5, RZ ;  /* 0x0000000519197c24 */ /* 0x010fe2000f8e02ff */
[----:B------:R-:W-:Y:S02]  /*1f870*/  PRMT R4, RZ, 0x7610, R4 ;  /* 0x00007610ff047816 */ /* 0x000fe40000000004 */
[----:B------:R-:W-:Y:S02]  /*1f880*/  ISETP.GT.U32.AND P5, PT, R8, R73, PT ;  /* 0x000000490800720c */ /* 0x000fe40003fa4070 */
[----:B------:R-:W-:Y:S01]  /*1f890*/  PRMT R5, RZ, 0x7610, R5 ;  /* 0x00007610ff057816 */ /* 0x000fe20000000005 */
[----:B------:R-:W0:Y:S01]  /*1f8a0*/  LDCU UR5, c[0x0][0x3b0] ;  /* 0x00007600ff0577ac */ /* 0x000e220008000800 */
[----:B---3--:R-:W-:Y:S02]  /*1f8b0*/  ISETP.GE.AND P1, PT, R81, RZ, PT ;  /* 0x000000ff5100720c */ /* 0x008fe40003f26270 */
[----:B------:R-:W3:Y:S04]  /*1f8c0*/  LDL R81, [R1+0x1194] ;  /* 0x0011940001517983 */ /* 0x000ee80000100800 */
[----:B------:R1:W-:Y:S02]  /*1f8d0*/  STL [R1+0x20], R27 ;  /* 0x0000201b01007387 */ /* 0x0003e40000100800 */
[----:B-1----:R-:W-:-:S02]  /*1f8e0*/  IMAD R27, R26, UR4, RZ ;  /* 0x000000041a1b7c24 */ /* 0x002fc4000f8e02ff */
[----:B------:R-:W-:Y:S02]  /*1f8f0*/  IMAD.MOV.U32 R26, RZ, RZ, R12 ;  /* 0x000000ffff1a7224 */ /* 0x000fe400078e000c */
[----:B------:R-:W-:Y:S01]  /*1f900*/  @!P5 IMAD.IADD R73, R73, 0x1, -R8 ;  /* 0x000000014949d824 */ /* 0x000fe200078e0a08 */
[----:B------:R-:W1:Y:S01]  /*1f910*/  LDCU UR4, c[0x0][0x3b0] ;  /* 0x00007600ff0477ac */ /* 0x000e620008000800 */
[----:B------:R-:W-:-:S04]  /*1f920*/  IADD3 R11, P6, PT, R27, R7, RZ ;  /* 0x000000071b0b7210 */ /* 0x000fc80007fde0ff */
[----:B------:R-:W-:Y:S01]  /*1f930*/  LEA.HI.X.SX32 R27, R27, R6, 0x1, P6 ;  /* 0x000000061b1b7211 */ /* 0x000fe200030f0eff */
[----:B------:R-:W-:-:S04]  /*1f940*/  @P0 IMAD.MOV.U32 R28, RZ, RZ, R11 ;  /* 0x000000ffff1c0224 */ /* 0x000fc800078e000b */
[----:B------:R-:W-:Y:S02]  /*1f950*/  @P0 IMAD.MOV.U32 R29, RZ, RZ, R27 ;  /* 0x000000ffff1d0224 */ /* 0x000fe400078e001b */
[----:B------:R-:W-:Y:S01]  /*1f960*/  @!P1 IMAD.MOV R26, RZ, RZ, -R26 ;  /* 0x000000ffff1a9224 */ /* 0x000fe200078e0a1a */
[----:B------:R-:W-:Y:S02]  /*1f970*/  IADD3 R12, P1, PT, R25, R7, RZ ;  /* 0x00000007190c7210 */ /* 0x000fe40007f3e0ff */
[----:B------:R4:W3:Y:S04]  /*1f980*/  @P0 LDG.E.U8 R10, desc[UR18][R28.64] ;  /* 0x000000121c0a0981 */ /* 0x0008e8000c1e1100 */
[----:B------:R0:W-:Y:S04]  /*1f990*/  STL [R1+0x6e4], R11 ;  /* 0x0006e40b01007387 */ /* 0x0001e80000100800 */
[----:B------:R1:W-:Y:S01]  /*1f9a0*/  STL [R1+0x6e0], R27 ;  /* 0x0006e01b01007387 */ /* 0x0003e20000100800 */
[----:B----4-:R-:W-:-:S03]  /*1f9b0*/  @P0 IMAD.MOV.U32 R28, RZ, RZ, R12 ;  /* 0x000000ffff1c0224 */ /* 0x010fc600078e000c */
[----:B0-----:R-:W4:Y:S01]  /*1f9c0*/  LDL R11, [R1+0x11b0] ;  /* 0x0011b000010b7983 */ /* 0x001f220000100800 */
[----:B-1----:R-:W-:-:S05]  /*1f9d0*/  LEA.HI.X.SX32 R27, R25, R6, 0x1, P1 ;  /* 0x00000006191b7211 */ /* 0x002fca00008f0eff */
[----:B------:R-:W-:-:S05]  /*1f9e0*/  @P0 IMAD.MOV.U32 R29, RZ, RZ, R27 ;  /* 0x000000ffff1d0224 */ /* 0x000fca00078e001b */
[----:B------:R-:W4:Y:S01]  /*1f9f0*/  @P0 LDG.E.U8 R4, desc[UR18][R28.64] ;  /* 0x000000121c040981 */ /* 0x000f22000c1e1100 */
[C---:B------:R-:W-:Y:S02]  /*1fa00*/  ISETP.GT.U32.AND P5, PT, R8.reuse, R73, PT ;  /* 0x000000490800720c */ /* 0x040fe40003fa4070 */
[----:B--2---:R-:W-:Y:S02]  /*1fa10*/  ISETP.GE.AND P3, PT, R71, RZ, PT ;  /* 0x000000ff4700720c */ /* 0x004fe40003f66270 */
[----:B------:R-:W-:-:S09]  /*1fa20*/  ISETP.GT.U32.AND P6, PT, R8, R80, PT ;  /* 0x000000500800720c */ /* 0x000fd20003fc4070 */
[----:B------:R-:W-:Y:S01]  /*1fa30*/  @!P5 IMAD.IADD R73, R73, 0x1, -R8 ;  /* 0x000000014949d824 */ /* 0x000fe200078e0a08 */
[----:B------:R-:W-:-:S03]  /*1fa40*/  ISETP.GT.U32.AND P5, PT, R8, R72, PT ;  /* 0x000000480800720c */ /* 0x000fc60003fa4070 */
[----:B------:R-:W-:Y:S01]  /*1fa50*/  IMAD.MOV.U32 R25, RZ, RZ, R73 ;  /* 0x000000ffff197224 */ /* 0x000fe200078e0049 */
[----:B------:R-:W-:Y:S03]  /*1fa60*/  STL [R1+0x6ec], R12 ;  /* 0x0006ec0c01007387 */ /* 0x000fe60000100800 */
[----:B------:R-:W-:-:S06]  /*1fa70*/  @!P3 IMAD.MOV R25, RZ, RZ, -R25 ;  /* 0x000000ffff19b224 */ /* 0x000fcc00078e0a19 */
[--C-:B------:R-:W-:Y:S02]  /*1fa80*/  @!P5 IMAD.IADD R72, R72, 0x1, -R8.reuse ;  /* 0x000000014848d824 */ /* 0x100fe400078e0a08 */
[----:B------:R-:W-:-:S03]  /*1fa90*/  @!P6 IMAD.IADD R80, R80, 0x1, -R8 ;  /* 0x000000015050e824 */ /* 0x000fc600078e0a08 */
[----:B------:R-:W-:-:S13]  /*1faa0*/  ISETP.GT.U32.AND P3, PT, R8, R72, PT ;  /* 0x000000480800720c */ /* 0x000fda0003f64070 */
[----:B------:R-:W-:Y:S01]  /*1fab0*/  @!P3 IMAD.IADD R72, R72, 0x1, -R8 ;  /* 0x000000014848b824 */ /* 0x000fe200078e0a08 */
[----:B---3--:R-:W-:Y:S01]  /*1fac0*/  ISETP.GE.AND P5, PT, R81, RZ, PT ;  /* 0x000000ff5100720c */ /* 0x008fe20003fa6270 */
[----:B------:R0:W-:Y:S04]  /*1fad0*/  STL [R1+0x1c], R10 ;  /* 0x00001c0a01007387 */ /* 0x0001e80000100800 */
[----:B0-----:R-:W2:Y:S04]  /*1fae0*/  LDL.LU R10, [R1+0x13c] ;  /* 0x00013c00010a7983 */ /* 0x001ea80000300800 */
[----:B------:R0:W-:Y:S02]  /*1faf0*/  STL [R1+0x6e8], R27 ;  /* 0x0006e81b01007387 */ /* 0x0001e40000100800 */
[----:B0-----:R-:W-:-:S02]  /*1fb00*/  SEL R27, R21, R26, !P4 ;  /* 0x0000001a151b7207 */ /* 0x001fc40006000000 */
[----:B------:R-:W-:Y:S01]  /*1fb10*/  SEL R26, R21, R25, !P4 ;  /* 0x00000019151a7207 */ /* 0x000fe20006000000 */
[----:B------:R-:W-:Y:S02]  /*1fb20*/  IMAD.MOV.U32 R25, RZ, RZ, R80 ;  /* 0x000000ffff197224 */ /* 0x000fe400078e0050 */
[----:B------:R-:W-:Y:S02]  /*1fb30*/  IMAD R27, R27, UR11, RZ ;  /* 0x0000000b1b1b7c24 */ /* 0x000fe4000f8e02ff */
[----:B------:R-:W-:Y:S02]  /*1fb40*/  IMAD R26, R26, UR4, RZ ;  /* 0x000000041a1a7c24 */ /* 0x000fe4000f8e02ff */
[----:B------:R-:W-:Y:S01]  /*1fb50*/  @!P5 IMAD.MOV R25, RZ, RZ, -R25 ;  /* 0x000000ffff19d224 */ /* 0x000fe200078e0a19 */
[----:B----4-:R-:W-:Y:S01]  /*1fb60*/  STL [R1+0x1300], R4 ;  /* 0x0013000401007387 */ /* 0x010fe20000100800 */
[----:B------:R-:W-:Y:S02]  /*1fb70*/  ISETP.GE.AND P3, PT, R11, RZ, PT ;  /* 0x000000ff0b00720c */ /* 0x000fe40003f66270 */
[----:B------:R-:W-:-:S02]  /*1fb80*/  IADD3 R12, P6, PT, R27, R7, RZ ;  /* 0x000000071b0c7210 */ /* 0x000fc40007fde0ff */
[C---:B------:R-:W-:Y:S01]  /*1fb90*/  IADD3 R81, P5, PT, R26.reuse, R7, RZ ;  /* 0x000000071a517210 */ /* 0x040fe20007fbe0ff */
[----:B------:R-:W3:Y:S04]  /*1fba0*/  LDL R73, [R1+0x11f8] ;  /* 0x0011f80001497983 */ /* 0x000ee80000100800 */
[----:B------:R-:W4:Y:S01]  /*1fbb0*/  LDL.LU R29, [R1+0x140] ;  /* 0x00014000011d7983 */ /* 0x000f220000300800 */
[-C--:B------:R-:W-:Y:S02]  /*1fbc0*/  LEA.HI.X.SX32 R27, R27, R6.reuse, 0x1, P6 ;  /* 0x000000061b1b7211 */ /* 0x080fe400030f0eff */
[----:B------:R-:W-:Y:S01]  /*1fbd0*/  LEA.HI.X.SX32 R11, R26, R6, 0x1, P5 ;  /* 0x000000061a0b7211 */ /* 0x000fe200028f0eff */
[----:B------:R-:W-:Y:S01]  /*1fbe0*/  @P0 IMAD.MOV.U32 R26, RZ, RZ, R12 ;  /* 0x000000ffff1a0224 */ /* 0x000fe200078e000c */
[----:B------:R-:W4:Y:S04]  /*1fbf0*/  LDL.LU R80, [R1+0x138] ;  /* 0x0001380001507983 */ /* 0x000f280000300800 */
[----:B------:R0:W-:Y:S04]  /*1fc00*/  STL [R1+0x6f4], R12 ;  /* 0x0006f40c01007387 */ /* 0x0001e80000100800 */
[----:B------:R-:W-:Y:S04]  /*1fc10*/  STL [R1+0x6fc], R81 ;  /* 0x0006fc5101007387 */ /* 0x000fe80000100800 */
[----:B------:R-:W4:Y:S04]  /*1fc20*/  LDL R71, [R1+0x1190] ;  /* 0x0011900001477983 */ /* 0x000f280000100800 */
[----:B------:R1:W-:Y:S04]  /*1fc30*/  STL [R1+0x6f0], R27 ;  /* 0x0006f01b01007387 */ /* 0x0003e80000100800 */
[----:B------:R1:W4:Y:S01]  /*1fc40*/  @P0 LDG.E.U8 R3, desc[UR18][R26.64] ;  /* 0x000000121a030981 */ /* 0x000322000c1e1100 */
[----:B------:R-:W-:-:S02]  /*1fc50*/  SEL R28, R21, R25, !P4 ;  /* 0x00000019151c7207 */ /* 0x000fc40006000000 */
[----:B------:R-:W-:Y:S01]  /*1fc60*/  ISETP.GT.U32.AND P1, PT, R8, R79, PT ;  /* 0x0000004f0800720c */ /* 0x000fe20003f24070 */
[----:B------:R-:W2:Y:S01]  /*1fc70*/  LDCU UR4, c[0x0][0x3b0] ;  /* 0x00007600ff0477ac */ /* 0x000ea20008000800 */
[----:B------:R-:W-:Y:S02]  /*1fc80*/  PRMT R2, RZ, 0x7610, R2 ;  /* 0x00007610ff027816 */ /* 0x000fe40000000002 */
[----:B------:R-:W-:Y:S01]  /*1fc90*/  PRMT R93, RZ, 0x7610, R93 ;  /* 0x00007610ff5d7816 */ /* 0x000fe2000000005d */
[----:B0-----:R-:W4:Y:S01]  /*1fca0*/  LDL.LU R12, [R1+0x1330] ;  /* 0x00133000010c7983 */ /* 0x001f220000300800 */
[----:B------:R-:W0:Y:S01]  /*1fcb0*/  LDCU UR11, c[0x0][0x3b0] ;  /* 0x00007600ff0b77ac */ /* 0x000e220008000800 */
[----:B-1----:R-:W-:Y:S02]  /*1fcc0*/  @P0 IMAD.MOV.U32 R26, RZ, RZ, R81 ;  /* 0x000000ffff1a0224 */ /* 0x002fe400078e0051 */
[----:B------:R-:W-:-:S05]  /*1fcd0*/  @P0 IMAD.MOV.U32 R27, RZ, RZ, R11 ;  /* 0x000000ffff1b0224 */ /* 0x000fca00078e000b */
[----:B------:R1:W4:Y:S01]  /*1fce0*/  @P0 LDG.E.U8 R5, desc[UR18][R26.64] ;  /* 0x000000121a050981 */ /* 0x000322000c1e1100 */
[----:B------:R-:W-:Y:S02]  /*1fcf0*/  IMAD.MOV.U32 R25, RZ, RZ, R72 ;  /* 0x000000ffff197224 */ /* 0x000fe400078e0048 */
[----:B------:R-:W-:Y:S01]  /*1fd00*/  IMAD R28, R28, UR5, RZ ;  /* 0x000000051c1c7c24 */ /* 0x000fe2000f8e02ff */
[----:B------:R0:W-:Y:S01]  /*1fd10*/  STL [R1+0x6f8], R11 ;  /* 0x0006f80b01007387 */ /* 0x0001e20000100800 */
[----:B---3--:R-:W-:Y:S01]  /*1fd20*/  ISETP.GE.AND P5, PT, R73, RZ, PT ;  /* 0x000000ff4900720c */ /* 0x008fe20003fa6270 */
[----:B------:R-:W-:Y:S02]  /*1fd30*/  @!P3 IMAD.MOV R25, RZ, RZ, -R25 ;  /* 0x000000ffff19b224 */ /* 0x000fe400078e0a19 */
[----:B-1----:R-:W-:Y:S01]  /*1fd40*/  IADD3 R27, P3, PT, R28, R7, RZ ;  /* 0x000000071c1b7210 */ /* 0x002fe20007f7e0ff */
[----:B------:R-:W-:Y:S01]  /*1fd50*/  @!P1 IMAD.IADD R79, R79, 0x1, -R8 ;  /* 0x000000014f4f9824 */ /* 0x000fe200078e0a08 */
[----:B--2---:R-:W-:-:S02]  /*1fd60*/  ISETP.GT.U32.AND P6, PT, R8, R10, PT ;  /* 0x0000000a0800720c */ /* 0x004fc40003fc4070 */
[----:B------:R-:W-:Y:S02]  /*1fd70*/  PRMT R4, RZ, 0x7610, R4 ;  /* 0x00007610ff047816 */ /* 0x000fe40000000004 */
[----:B------:R-:W-:Y:S02]  /*1fd80*/  SEL R26, R21, R25, !P4 ;  /* 0x00000019151a7207 */ /* 0x000fe40006000000 */
[----:B------:R-:W-:Y:S01]  /*1fd90*/  LEA.HI.X.SX32 R72, R28, R6, 0x1, P3 ;  /* 0x000000061c487211 */ /* 0x000fe200018f0eff */
[----:B------:R-:W1:Y:S01]  /*1fda0*/  LDCU UR5, c[0x0][0x3b0] ;  /* 0x00007600ff0577ac */ /* 0x000e620008000800 */
[----:B----4-:R2:W-:Y:S04]  /*1fdb0*/  STL [R1+0x1304], R3 ;  /* 0x0013040301007387 */ /* 0x0105e80000100800 */
[----:B0-----:R-:W3:Y:S04]  /*1fdc0*/  LDL.LU R11, [R1+0x132c] ;  /* 0x00132c00010b7983 */ /* 0x001ee80000300800 */
[----:B------:R-:W4:Y:S01]  /*1fdd0*/  LDL.LU R81, [R1+0x1328] ;  /* 0x0013280001517983 */ /* 0x000f220000300800 */
[----:B------:R-:W-:-:S02]  /*1fde0*/  IMAD R28, R26, UR12, RZ ;  /* 0x0000000c1a1c7c24 */ /* 0x000fc4000f8e02ff */
[----:B------:R-:W-:Y:S01]  /*1fdf0*/  @P0 IMAD.MOV.U32 R26, RZ, RZ, R27 ;  /* 0x000000ffff1a0224 */ /* 0x000fe200078e001b */
[----:B------:R-:W-:Y:S01]  /*1fe00*/  ISETP.GT.U32.AND P1, PT, R8, R79, PT ;  /* 0x0000004f0800720c */ /* 0x000fe20003f24070 */
[----:B------:R-:W-:Y:S01]  /*1fe10*/  @!P6 IMAD.IADD R10, R10, 0x1, -R8 ;  /* 0x000000010a0ae824 */ /* 0x000fe200078e0a08 */
[----:B------:R-:W-:Y:S02]  /*1fe20*/  ISETP.GT.U32.AND P3, PT, R8, R80, PT ;  /* 0x000000500800720c */ /* 0x000fe40003f64070 */
[----:B------:R-:W-:Y:S02]  /*1fe30*/  PRMT R92, RZ, 0x7610, R92 ;  /* 0x00007610ff5c7816 */ /* 0x000fe4000000005c */
[----:B--2---:R-:W-:Y:S02]  /*1fe40*/  PRMT R3, RZ, 0x7610, R3 ;  /* 0x00007610ff037816 */ /* 0x004fe40000000003 */
[----:B------:R-:W-:Y:S02]  /*1fe50*/  PRMT R91, RZ, 0x7610, R91 ;  /* 0x00007610ff5b7816 */ /* 0x000fe4000000005b */
[----:B------:R-:W-:Y:S01]  /*1fe60*/  PRMT R90, RZ, 0x7610, R90 ;  /* 0x00007610ff5a7816 */ /* 0x000fe2000000005a */
[----:B------:R-:W0:Y:S01]  /*1fe70*/  LDCU UR12, c[0x0][0x3b0] ;  /* 0x00007600ff0c77ac */ /* 0x000e220008000800 */
[----:B------:R2:W-:Y:S04]  /*1fe80*/  STL [R1+0x1308], R5 ;  /* 0x0013080501007387 */ /* 0x0005e80000100800 */
[----:B------:R-:W3:Y:S04]  /*1fe90*/  LDL.LU R73, [R1+0x124] ;  /* 0x0001240001497983 */ /* 0x000ee80000300800 */
[----:B------:R0:W-:Y:S01]  /*1fea0*/  STL [R1+0x714], R27 ;  /* 0x0007141b01007387 */ /* 0x0001e20000100800 */
[----:B--2---:R-:W-:Y:S01]  /*1feb0*/  PRMT R5, RZ, 0x7610, R5 ;  /* 0x00007610ff057816 */ /* 0x004fe20000000005 */
[----:B0-----:R-:W-:-:S05]  /*1fec0*/  @P0 IMAD.MOV.U32 R27, RZ, RZ, R72 ;  /* 0x000000ffff1b0224 */ /* 0x001fca00078e0048 */
[----:B------:R-:W2:Y:S01]  /*1fed0*/  @P0 LDG.E.U8 R5, desc[UR18][R26.64] ;  /* 0x000000121a050981 */ /* 0x000ea2000c1e1100 */
[----:B------:R-:W-:Y:S01]  /*1fee0*/  @!P1 IMAD.IADD R79, R79, 0x1, -R8 ;  /* 0x000000014f4f9824 */ /* 0x000fe200078e0a08 */
[----:B------:R-:W-:Y:S02]  /*1fef0*/  ISETP.GT.U32.AND P1, PT, R8, R29, PT ;  /* 0x0000001d0800720c */ /* 0x000fe40003f24070 */
[----:B------:R0:W-:Y:S01]  /*1ff00*/  STL [R1+0x710], R72 ;  /* 0x0007104801007387 */ /* 0x0001e20000100800 */
[----:B------:R-:W-:-:S04]  /*1ff10*/  IMAD.MOV.U32 R25, RZ, RZ, R79 ;  /* 0x000000ffff197224 */ /* 0x000fc800078e004f */
[----:B------:R-:W-:Y:S01]  /*1ff20*/  @!P5 IMAD.MOV R25, RZ, RZ, -R25 ;  /* 0x000000ffff19d224 */ /* 0x000fe200078e0a19 */
[----:B0-----:R-:W3:Y:S04]  /*1ff30*/  LDL R72, [R1+0x11b4] ;  /* 0x0011b40001487983 */ /* 0x001ee80000100800 */
[----:B------:R-:W3:Y:S01]  /*1ff40*/  LDL.LU R79, [R1+0x130] ;  /* 0x00013000014f7983 */ /* 0x000ee20000300800 */
[----:B------:R-:W-:Y:S01]  /*1ff50*/  @!P1 IMAD.IADD R29, R29, 0x1, -R8 ;  /* 0x000000011d1d9824 */ /* 0x000fe200078e0a08 */
[----:B------:R-:W-:Y:S02]  /*1ff60*/  ISETP.GE.AND P1, PT, R71, RZ, PT ;  /* 0x000000ff4700720c */ /* 0x000fe40003f26270 */
[----:B--2---:R0:W-:Y:S04]  /*1ff70*/  STL [R1+0xc], R5 ;  /* 0x00000c0501007387 */ /* 0x0041e80000100800 */
[----:B------:R-:W2:Y:S01]  /*1ff80*/  LDL R71, [R1+0x11c0] ;  /* 0x0011c00001477983 */ /* 0x000ea20000100800 */
[----:B0-----:R-:W-:-:S04]  /*1ff90*/  IADD3 R5, P5, PT, R28, R7, RZ ;  /* 0x000000071c057210 */ /* 0x001fc80007fbe0ff */
[----:B------:R-:W-:Y:S01]  /*1ffa0*/  LEA.HI.X.SX32 R26, R28, R6, 0x1, P5 ;  /* 0x000000061c1a7211 */ /* 0x000fe200028f0eff */
[----:B------:R-:W-:Y:S04]  /*1ffb0*/  STL [R1+0x71c], R5 ;  /* 0x00071c0501007387 */ /* 0x000fe80000100800 */
[----:B------:R0:W-:Y:S01]  /*1ffc0*/  STL [R1+0x718], R26 ;  /* 0x0007181a01007387 */ /* 0x0001e20000100800 */
[----:B------:R-:W-:Y:S02]  /*1ffd0*/  @P0 IMAD.MOV.U32 R27, RZ, RZ, R26 ;  /* 0x000000ffff1b0224 */ /* 0x000fe400078e001a */
[----:B0-----:R-:W-:-:S05]  /*1ffe0*/  @P0 IMAD.MOV.U32 R26, RZ, RZ, R5 ;  /* 0x000000ffff1a0224 */ /* 0x001fca00078e0005 */
[----:B------:R0:W2:Y:S01]  /*1fff0*/  @P0 LDG.E.U8 R3, desc[UR18][R26.64] ;  /* 0x000000121a030981 */ /* 0x0000a2000c1e1100 */
[----:B------:R-:W-:Y:S02]  /*20000*/  ISETP.GT.U32.AND P6, PT, R8, R10, PT ;  /* 0x0000000a0800720c */ /* 0x000fe40003fc4070 */
[----:B------:R-:W-:-:S05]  /*20010*/  SEL R25, R21, R25, !P4 ;  /* 0x0000001915197207 */ /* 0x000fca0006000000 */
[----:B------:R-:W-:Y:S02]  /*20020*/  IMAD R28, R25, UR4, RZ ;  /* 0x00000004191c7c24 */ /* 0x000fe4000f8e02ff */
[--C-:B------:R-:W-:Y:S01]  /*20030*/  @!P3 IMAD.IADD R80, R80, 0x1, -R8.reuse ;  /* 0x000000015050b824 */ /* 0x100fe200078e0a08 */
[----:B------:R-:W-:Y:S01]  /*20040*/  ISETP.GT.U32.AND P5, PT, R8, R29, PT ;  /* 0x0000001d0800720c */ /* 0x000fe20003fa4070 */
[----:B------:R-:W1:Y:S02]  /*20050*/  LDCU UR4, c[0x0][0x3b0] ;  /* 0x00007600ff0477ac */ /* 0x000e640008000800 */
[----:B------:R-:W-:Y:S01]  /*20060*/  @!P6 IMAD.IADD R10, R10, 0x1, -R8 ;  /* 0x000000010a0ae824 */ /* 0x000fe200078e0a08 */
[----:B------:R-:W-:-:S04]  /*20070*/  IADD3 R5, P6, PT, R28, R7, RZ ;  /* 0x000000071c057210 */ /* 0x000fc80007fde0ff */
[----:B0-----:R-:W-:Y:S01]  /*20080*/  LEA.HI.X.SX32 R26, R28, R6, 0x1, P6 ;  /* 0x000000061c1a7211 */ /* 0x001fe200030f0eff */
[----:B------:R-:W-:-:S04]  /*20090*/  IMAD.MOV.U32 R25, RZ, RZ, R10 ;  /* 0x000000ffff197224 */ /* 0x000fc800078e000a */
[----:B------:R-:W-:Y:S01]  /*200a0*/  @P0 IMAD.MOV.U32 R27, RZ, RZ, R26 ;  /* 0x000000ffff1b0224 */ /* 0x000fe200078e001a */
[----:B--2---:R0:W-:Y:S04]  /*200b0*/  STL [R1+0x130c], R3 ;  /* 0x00130c0301007387 */ /* 0x0041e80000100800 */
[----:B0-----:R-:W2:Y:S04]  /*200c0*/  LDL.LU R3, [R1+0x120] ;  /* 0x0001200001037983 */ /* 0x001ea80000300800 */
[----:B------:R-:W2:Y:S04]  /*200d0*/  LDL R10, [R1+0x118c] ;  /* 0x00118c00010a7983 */ /* 0x000ea80000100800 */
[----:B------:R-:W-:Y:S04]  /*200e0*/  STL [R1+0x724], R5 ;  /* 0x0007240501007387 */ /* 0x000fe80000100800 */
[----:B------:R0:W-:Y:S02]  /*200f0*/  STL [R1+0x720], R26 ;  /* 0x0007201a01007387 */ /* 0x0001e40000100800 */
[----:B0-----:R-:W-:-:S05]  /*20100*/  @P0 IMAD.MOV.U32 R26, RZ, RZ, R5 ;  /* 0x000000ffff1a0224 */ /* 0x001fca00078e0005 */
[----:B------:R0:W2:Y:S01]  /*20110*/  @P0 LDG.E.U8 R4, desc[UR18][R26.64] ;  /* 0x000000121a040981 */ /* 0x0000a2000c1e1100 */
[----:B------:R-:W-:Y:S01]  /*20120*/  @!P1 IMAD.MOV R25, RZ, RZ, -R25 ;  /* 0x000000ffff199224 */ /* 0x000fe200078e0a19 */
[----:B------:R-:W-:-:S04]  /*20130*/  ISETP.GT.U32.AND P3, PT, R8, R80, PT ;  /* 0x000000500800720c */ /* 0x000fc80003f64070 */
[----:B------:R-:W-:-:S05]  /*20140*/  SEL R25, R21, R25, !P4 ;  /* 0x0000001915197207 */ /* 0x000fca0006000000 */
[----:B-1----:R-:W-:Y:S01]  /*20150*/  IMAD R25, R25, UR5, RZ ;  /* 0x0000000519197c24 */ /* 0x002fe2000f8e02ff */
[----:B---3--:R-:W-:Y:S01]  /*20160*/  ISETP.GE.AND P6, PT, R72, RZ, PT ;  /* 0x000000ff4800720c */ /* 0x008fe20003fc6270 */
[--C-:B------:R-:W-:Y:S01]  /*20170*/  @!P5 IMAD.IADD R29, R29, 0x1, -R8.reuse ;  /* 0x000000011d1dd824 */ /* 0x100fe200078e0a08 */
[----:B------:R-:W3:Y:S01]  /*20180*/  LDL R72, [R1+0x11ac] ;  /* 0x0011ac0001487983 */ /* 0x000ee20000100800 */
[----:B------:R-:W-:Y:S01]  /*20190*/  @!P3 IMAD.IADD R80, R80, 0x1, -R8 ;  /* 0x000000015050b824 */ /* 0x000fe200078e0a08 */
[C---:B------:R-:W-:Y:S02]  /*201a0*/  IADD3 R28, P3, PT, R25.reuse, R7, RZ ;  /* 0x00000007191c7210 */ /* 0x040fe40007f7e0ff */
[----:B------:R-:W3:Y:S01]  /*201b0*/  LDL.LU R5, [R1+0x12c] ;  /* 0x00012c0001057983 */ /* 0x000ee20000300800 */
[----:B0-----:R-:W-:Y:S01]  /*201c0*/  IMAD.MOV.U32 R26, RZ, RZ, R29 ;  /* 0x000000ffff1a7224 */ /* 0x001fe200078e001d */
[----:B------:R-:W-:Y:S01]  /*201d0*/  ISETP.GT.U32.AND P1, PT, R8, R73, PT ;  /* 0x000000490800720c */ /* 0x000fe20003f24070 */
[----:B------:R-:W0:Y:S01]  /*201e0*/  LDCU UR5, c[0x0][0x3b0] ;  /* 0x00007600ff0577ac */ /* 0x000e220008000800 */
[----:B--2---:R1:W-:Y:S02]  /*201f0*/  STL [R1+0x1310], R4 ;  /* 0x0013100401007387 */ /* 0x0043e40000100800 */
[----:B-1----:R-:W-:-:S05]  /*20200*/  LEA.HI.X.SX32 R4, R25, R6, 0x1, P3 ;  /* 0x0000000619047211 */ /* 0x002fca00018f0eff */
[----:B------:R-:W-:-:S05]  /*20210*/  @P0 IMAD.MOV.U32 R29, RZ, RZ, R4 ;  /* 0x000000ffff1d0224 */ /* 0x000fca00078e0004 */
[----:B------:R1:W2:Y:S01]  /*20220*/  @P0 LDG.E.U8 R2, desc[UR18][R28.64] ;  /* 0x000000121c020981 */ /* 0x0002a2000c1e1100 */
[----:B------:R-:W-:Y:S01]  /*20230*/  @!P6 IMAD.MOV R26, RZ, RZ, -R26 ;  /* 0x000000ffff1ae224 */ /* 0x000fe200078e0a1a */
[----:B------:R-:W-:-:S04]  /*20240*/  ISETP.GT.U32.AND P6, PT, R8, R3, PT ;  /* 0x000000030800720c */ /* 0x000fc80003fc4070 */
[----:B------:R-:W-:Y:S01]  /*20250*/  SEL R26, R21, R26, !P4 ;  /* 0x0000001a151a7207 */ /* 0x000fe20006000000 */
[----:B------:R-:W-:Y:S04]  /*20260*/  STL [R1+0x72c], R28 ;  /* 0x00072c1c01007387 */ /* 0x000fe80000100800 */
[----:B------:R-:W-:Y:S01]  /*20270*/  IMAD R27, R26, UR4, RZ ;  /* 0x000000041a1b7c24 */ /* 0x000fe2000f8e02ff */
[----:B------:R0:W-:Y:S01]  /*20280*/  STL [R1+0x728], R4 ;  /* 0x0007280401007387 */ /* 0x0001e20000100800 */
[--C-:B------:R-:W-:Y:S02]  /*20290*/  @!P1 IMAD.IADD R73, R73, 0x1, -R8.reuse ;  /* 0x0000000149499824 */ /* 0x100fe400078e0a08 */
[----:B------:R-:W-:Y:S01]  /*202a0*/  @!P6 IMAD.IADD R3, R3, 0x1, -R8 ;  /* 0x000000010303e824 */ /* 0x000fe200078e0a08 */
[----:B------:R-:W-:Y:S01]  /*202b0*/  ISETP.GE.AND P1, PT, R71, RZ, PT ;  /* 0x000000ff4700720c */ /* 0x000fe20003f26270 */
[----:B------:R-:W-:Y:S01]  /*202c0*/  IMAD.MOV.U32 R25, RZ, RZ, R80 ;  /* 0x000000ffff197224 */ /* 0x000fe200078e0050 */
[----:B------:R-:W4:Y:S01]  /*202d0*/  LDL.LU R71, [R1+0x128] ;  /* 0x0001280001477983 */ /* 0x000f220000300800 */
[----:B------:R-:W-:Y:S01]  /*202e0*/  ISETP.GT.U32.AND P5, PT, R8, R79, PT ;  /* 0x0000004f0800720c */ /* 0x000fe20003fa4070 */
[----:B------:R-:W2:Y:S01]  /*202f0*/  LDCU UR4, c[0x0][0x3b0] ;  /* 0x00007600ff0477ac */ /* 0x000ea20008000800 */
[----:B0-----:R-:W-:-:S04]  /*20300*/  IADD3 R4, P6, PT, R27, R7, RZ ;  /* 0x000000071b047210 */ /* 0x001fc80007fde0ff */
[----:B------:R-:W-:Y:S01]  /*20310*/  LEA.HI.X.SX32 R27, R27, R6, 0x1, P6 ;  /* 0x000000061b1b7211 */ /* 0x000fe200030f0eff */
[----:B-1----:R-:W-:-:S04]  /*20320*/  @P0 IMAD.MOV.U32 R28, RZ, RZ, R4 ;  /* 0x000000ffff1c0224 */ /* 0x002fc800078e0004 */
[----:B------:R-:W-:Y:S02]  /*20330*/  @P0 IMAD.MOV.U32 R29, RZ, RZ, R27 ;  /* 0x000000ffff1d0224 */ /* 0x000fe400078e001b */
[----:B------:R-:W-:Y:S01]  /*20340*/  @!P1 IMAD.MOV R25, RZ, RZ, -R25 ;  /* 0x000000ffff199224 */ /* 0x000fe200078e0a19 */
[----:B------:R-:W-:Y:S02]  /*20350*/  ISETP.GE.AND P1, PT, R10, RZ, PT ;  /* 0x000000ff0a00720c */ /* 0x000fe40003f26270 */
[----:B------:R0:W4:Y:S01]  /*20360*/  @P0 LDG.E.U8 R93, desc[UR18][R28.64] ;  /* 0x000000121c5d0981 */ /* 0x000122000c1e1100 */
[----:B------:R-:W-:-:S13]  /*20370*/  ISETP.GT.U32.AND P3, PT, R8, R73, PT ;  /* 0x000000490800720c */ /* 0x000fda0003f64070 */
[--C-:B------:R-:W-:Y:S01]  /*20380*/  @!P3 IMAD.IADD R73, R73, 0x1, -R8.reuse ;  /* 0x000000014949b824 */ /* 0x100fe200078e0a08 */
[----:B---3--:R-:W-:Y:S01]  /*20390*/  ISETP.GE.AND P3, PT, R72, RZ, PT ;  /* 0x000000ff4800720c */ /* 0x008fe20003f66270 */
[----:B--2---:R1:W-:Y:S04]  /*203a0*/  STL [R1+0x1314], R2 ;  /* 0x0013140201007387 */ /* 0x0043e80000100800 */
[----:B------:R-:W2:Y:S04]  /*203b0*/  LDL.LU R80, [R1+0x1324] ;  /* 0x0013240001507983 */ /* 0x000ea80000300800 */
[----:B------:R-:W3:Y:S04]  /*203c0*/  LDL R10, [R1+0x11f4] ;  /* 0x0011f400010a7983 */ /* 0x000ee80000100800 */
[----:B------:R0:W-:Y:S04]  /*203d0*/  STL [R1+0x734], R4 ;  /* 0x0007340401007387 */ /* 0x0001e80000100800 */
[----:B------:R0:W-:Y:S04]  /*203e0*/  STL [R1+0x730], R27 ;  /* 0x0007301b01007387 */ /* 0x0001e80000100800 */
[----:B------:R-:W2:Y:S01]  /*203f0*/  LDL R72, [R1+0x11f0] ;  /* 0x0011f00001487983 */ /* 0x000ea20000100800 */
[----:B------:R-:W-:-:S05]  /*20400*/  @!P5 IMAD.IADD R79, R79, 0x1, -R8 ;  /* 0x000000014f4fd824 */ /* 0x000fca00078e0a08 */
[C---:B------:R-:W-:Y:S02]  /*20410*/  ISETP.GT.U32.AND P5, PT, R8.reuse, R79, PT ;  /* 0x0000004f0800720c */ /* 0x040fe40003fa4070 */
[----:B------:R-:W-:Y:S01]  /*20420*/  SEL R25, R21, R25, !P4 ;  /* 0x0000001915197207 */ /* 0x000fe20006000000 */
[----:B------:R-:W-:Y:S01]  /*20430*/  IMAD.MOV.U32 R26, RZ, RZ, R73 ;  /* 0x000000ffff1a7224 */ /* 0x000fe200078e0049 */
[C---:B------:R-:W-:Y:S01]  /*20440*/  ISETP.GT.U32.AND P6, PT, R8.reuse, R3, PT ;  /* 0x000000030800720c */ /* 0x040fe20003fc4070 */
[----:B------:R-:W2:Y:S02]  /*20450*/  LDL.LU R73, [R1+0x118] ;  /* 0x0001180001497983 */ /* 0x000ea40000300800 */
[----:B------:R-:W-:Y:S02]  /*20460*/  IMAD R25, R25, UR5, RZ ;  /* 0x0000000519197c24 */ /* 0x000fe4000f8e02ff */
[----:B------:R-:W-:Y:S01]  /*20470*/  @!P1 IMAD.MOV R26, RZ, RZ, -R26 ;  /* 0x000000ffff1a9224 */ /* 0x000fe200078e0a1a */
[----:B------:R-:W2:Y:S03]  /*20480*/  LDCU UR5, c[0x0][0x3b0] ;  /* 0x00007600ff0577ac */ /* 0x000ea60008000800 */
[----:B------:R-:W-:Y:S01]  /*20490*/  @!P5 IMAD.IADD R79, R79, 0x1, -R8 ;  /* 0x000000014f4fd824 */ /* 0x000fe200078e0a08 */
[----:B------:R-:W-:-:S02]  /*204a0*/  ISETP.GT.U32.AND P5, PT, R8, R5, PT ;  /* 0x000000050800720c */ /* 0x000fc40003fa4070 */
[----:B-1----:R-:W-:-:S04]  /*204b0*/  IADD3 R2, P1, PT, R25, R7, RZ ;  /* 0x0000000719027210 */ /* 0x002fc80007f3e0ff */
[----:B0-----:R-:W-:Y:S01]  /*204c0*/  LEA.HI.X.SX32 R4, R25, R6, 0x1, P1 ;  /* 0x0000000619047211 */ /* 0x001fe200008f0eff */
[----:B------:R-:W-:Y:S01]  /*204d0*/  IMAD.MOV.U32 R25, RZ, RZ, R79 ;  /* 0x000000ffff197224 */ /* 0x000fe200078e004f */
[----:B------:R-:W-:Y:S01]  /*204e0*/  STL [R1+0x73c], R2 ;  /* 0x00073c0201007387 */ /* 0x000fe20000100800 */
[----:B------:R-:W-:Y:S02]  /*204f0*/  @P0 IMAD.MOV.U32 R28, RZ, RZ, R2 ;  /* 0x000000ffff1c0224 */ /* 0x000fe400078e0002 */
[----:B------:R-:W-:Y:S01]  /*20500*/  @!P3 IMAD.MOV R25, RZ, RZ, -R25 ;  /* 0x000000ffff19b224 */ /* 0x000fe200078e0a19 */
[----:B----4-:R0:W-:Y:S04]  /*20510*/  STL [R1+0x1318], R93 ;  /* 0x0013185d01007387 */ /* 0x0101e80000100800 */
[----:B------:R1:W-:Y:S01]  /*20520*/  STL [R1+0x738], R4 ;  /* 0x0007380401007387 */ /* 0x0003e20000100800 */
[----:B------:R-:W-:-:S03]  /*20530*/  @!P5 IMAD.IADD R5, R5, 0x1, -R8 ;  /* 0x000000010505d824 */ /* 0x000fc600078e0a08 */
[----:B------:R-:W4:Y:S01]  /*20540*/  LDL.LU R79, [R1+0x1320] ;  /* 0x00132000014f7983 */ /* 0x000f220000300800 */
[----:B------:R-:W-:Y:S01]  /*20550*/  @P0 IMAD.MOV.U32 R29, RZ, RZ, R4 ;  /* 0x000000ffff1d0224 */ /* 0x000fe200078e0004 */
[C---:B------:R-:W-:Y:S02]  /*20560*/  SEL R27, R21.reuse, R26, !P4 ;  /* 0x0000001a151b7207 */ /* 0x040fe40006000000 */
[----:B------:R-:W-:Y:S02]  /*20570*/  SEL R26, R21, R25, !P4 ;  /* 0x00000019151a7207 */ /* 0x000fe40006000000 */
[----:B------:R-:W-:Y:S01]  /*20580*/  ISETP.GT.U32.AND P3, PT, R8, R5, PT ;  /* 0x000000050800720c */ /* 0x000fe20003f64070 */
[----:B------:R-:W-:Y:S01]  /*20590*/  @!P6 IMAD.IADD R3, R3, 0x1, -R8 ;  /* 0x000000010303e824 */ /* 0x000fe200078e0a08 */
[----:B------:R1:W4:Y:S01]  /*205a0*/  @P0 LDG.E.U8 R92, desc[UR18][R28.64] ;  /* 0x000000121c5c0981 */ /* 0x000322000c1e1100 */
[----:B------:R-:W-:Y:S02]  /*205b0*/  IMAD R27, R27, UR11, RZ ;  /* 0x0000000b1b1b7c24 */ /* 0x000fe4000f8e02ff */
[----:B------:R-:W-:-:S02]  /*205c0*/  IMAD R26, R26, UR4, RZ ;  /* 0x000000041a1a7c24 */ /* 0x000fc4000f8e02ff */
[----:B------:R-:W-:Y:S01]  /*205d0*/  IMAD.MOV.U32 R25, RZ, RZ, R3 ;  /* 0x000000ffff197224 */ /* 0x000fe200078e0003 */
[----:B------:R-:W-:Y:S01]  /*205e0*/  ISETP.GT.U32.AND P1, PT, R8, R71, PT ;  /* 0x000000470800720c */ /* 0x000fe20003f24070 */
[----:B------:R-:W1:Y:S01]  /*205f0*/  LDCU UR4, c[0x0][0x3b0] ;  /* 0x00007600ff0477ac */ /* 0x000e620008000800 */
[----:B0-----:R-:W-:Y:S02]  /*20600*/  IADD3 R93, P6, PT, R27, R7, RZ ;  /* 0x000000071b5d7210 */ /* 0x001fe40007fde0ff */
[----:B------:R-:W-:Y:S02]  /*20610*/  PRMT R89, RZ, 0x7610, R89 ;  /* 0x00007610ff597816 */ /* 0x000fe40000000059 */
[----:B------:R-:W-:Y:S02]  /*20620*/  PRMT R88, RZ, 0x7610, R88 ;  /* 0x00007610ff587816 */ /* 0x000fe40000000058 */
[----:B------:R-:W-:Y:S01]  /*20630*/  PRMT R87, RZ, 0x7610, R87 ;  /* 0x00007610ff577816 */ /* 0x000fe20000000057 */
[----:B------:R-:W-:Y:S01]  /*20640*/  @!P3 IMAD.IADD R5, R5, 0x1, -R8 ;  /* 0x000000010505b824 */ /* 0x000fe200078e0a08 */
[----:B------:R-:W-:Y:S01]  /*20650*/  PRMT R86, RZ, 0x7610, R86 ;  /* 0x00007610ff567816 */ /* 0x000fe20000000056 */
[----:B------:R-:W0:Y:S01]  /*20660*/  LDCU UR11, c[0x0][0x3b0] ;  /* 0x00007600ff0b77ac */ /* 0x000e220008000800 */
[----:B---3--:R-:W-:-:S02]  /*20670*/  ISETP.GE.AND P5, PT, R10, RZ, PT ;  /* 0x000000ff0a00720c */ /* 0x008fc40003fa6270 */
[----:B------:R-:W3:Y:S04]  /*20680*/  LDL R10, [R1+0x1210] ;  /* 0x00121000010a7983 */ /* 0x000ee80000100800 */
[----:B------:R-:W4:Y:S04]  /*20690*/  LDL.LU R29, [R1+0x110] ;  /* 0x00011000011d7983 */ /* 0x000f280000300800 */
[----:B-1----:R-:W4:Y:S04]  /*206a0*/  LDL.LU R4, [R1+0x10c] ;  /* 0x00010c0001047983 */ /* 0x002f280000300800 */
[----:B------:R-:W-:Y:S01]  /*206b0*/  STL [R1+0x754], R93 ;  /* 0x0007545d01007387 */ /* 0x000fe20000100800 */
[----:B--2---:R-:W-:Y:S01]  /*206c0*/  ISETP.GE.AND P3, PT, R72, RZ, PT ;  /* 0x000000ff4800720c */ /* 0x004fe20003f66270 */
[----:B------:R-:W-:Y:S01]  /*206d0*/  @!P5 IMAD.MOV R25, RZ, RZ, -R25 ;  /* 0x000000ffff19d224 */ /* 0x000fe200078e0a19 */
[----:B------:R-:W-:-:S05]  /*206e0*/  IADD3 R2, P5, PT, R26, R7, RZ ;  /* 0x000000071a027210 */ /* 0x000fca0007fbe0ff */
[----:B------:R1:W-:Y:S04]  /*206f0*/  STL [R1+0x75c], R2 ;  /* 0x00075c0201007387 */ /* 0x0003e80000100800 */
[----:B------:R-:W2:Y:S01]  /*20700*/  LDL R72, [R1+0x11bc] ;  /* 0x0011bc0001487983 */ /* 0x000ea20000100800 */
[----:B------:R-:W-:Y:S01]  /*20710*/  @!P1 IMAD.IADD R71, R71, 0x1, -R8 ;  /* 0x0000000147479824 */ /* 0x000fe200078e0a08 */
[----:B------:R-:W-:Y:S02]  /*20720*/  SEL R28, R21, R25, !P4 ;  /* 0x00000019151c7207 */ /* 0x000fe40006000000 */
[-C--:B------:R-:W-:Y:S02]  /*20730*/  LEA.HI.X.SX32 R3, R26, R6.reuse, 0x1, P5 ;  /* 0x000000061a037211 */ /* 0x080fe400028f0eff */
[----:B------:R-:W-:-:S02]  /*20740*/  LEA.HI.X.SX32 R27, R27, R6, 0x1, P6 ;  /* 0x000000061b1b7211 */ /* 0x000fc400030f0eff */
[----:B------:R-:W-:Y:S01]  /*20750*/  ISETP.GT.U32.AND P1, PT, R8, R71, PT ;  /* 0x000000470800720c */ /* 0x000fe20003f24070 */
[----:B------:R-:W-:Y:S02]  /*20760*/  @P0 IMAD.MOV.U32 R26, RZ, RZ, R93 ;  /* 0x000000ffff1a0224 */ /* 0x000fe400078e005d */
[----:B------:R-:W-:Y:S02]  /*20770*/  IMAD.MOV.U32 R25, RZ, RZ, R5 ;  /* 0x000000ffff197224 */ /* 0x000fe400078e0005 */
[----:B------:R-:W-:Y:S01]  /*20780*/  IMAD R28, R28, UR5, RZ ;  /* 0x000000051c1c7c24 */ /* 0x000fe2000f8e02ff */
[----:B------:R0:W-:Y:S04]  /*20790*/  STL [R1+0x750], R27 ;  /* 0x0007501b01007387 */ /* 0x0001e80000100800 */
[----:B------:R0:W2:Y:S01]  /*207a0*/  @P0 LDG.E.U8 R91, desc[UR18][R26.64] ;  /* 0x000000121a5b0981 */ /* 0x0000a2000c1e1100 */
[----:B------:R-:W-:Y:S01]  /*207b0*/  @!P3 IMAD.MOV R25, RZ, RZ, -R25 ;  /* 0x000000ffff19b224 */ /* 0x000fe200078e0a19 */
[----:B------:R-:W-:-:S02]  /*207c0*/  ISETP.GT.U32.AND P6, PT, R8, R73, PT ;  /* 0x000000490800720c */ /* 0x000fc40003fc4070 */
[----:B------:R1:W-:Y:S01]  /*207d0*/  STL [R1+0x758], R3 ;  /* 0x0007580301007387 */ /* 0x0003e20000100800 */
[----:B------:R-:W2:Y:S01]  /*207e0*/  LDCU UR5, c[0x0][0x3b0] ;  /* 0x00007600ff0577ac */ /* 0x000ea20008000800 */
[----:B0-----:R-:W-:Y:S01]  /*207f0*/  @P0 IMAD.MOV.U32 R26, RZ, RZ, R2 ;  /* 0x000000ffff1a0224 */ /* 0x001fe200078e0002 */
[C---:B-1----:R-:W-:Y:S01]  /*20800*/  IADD3 R2, P3, PT, R28.reuse, R7, RZ ;  /* 0x000000071c027210 */ /* 0x042fe20007f7e0ff */
[----:B------:R-:W-:Y:S02]  /*20810*/  @P0 IMAD.MOV.U32 R27, RZ, RZ, R3 ;  /* 0x000000ffff1b0224 */ /* 0x000fe400078e0003 */
[--C-:B------:R-:W-:Y:S01]  /*20820*/  @!P1 IMAD.IADD R71, R71, 0x1, -R8.reuse ;  /* 0x0000000147479824 */ /* 0x100fe200078e0a08 */
[----:B------:R-:W-:Y:S02]  /*20830*/  LEA.HI.X.SX32 R3, R28, R6, 0x1, P3 ;  /* 0x000000061c037211 */ /* 0x000fe400018f0eff */
[----:B------:R0:W2:Y:S02]  /*20840*/  @P0 LDG.E.U8 R90, desc[UR18][R26.64] ;  /* 0x000000121a5a0981 */ /* 0x0000a4000c1e1100 */
[----:B------:R-:W-:Y:S01]  /*20850*/  @!P6 IMAD.IADD R73, R73, 0x1, -R8 ;  /* 0x000000014949e824 */ /* 0x000fe200078e0a08 */
[----:B0-----:R-:W-:Y:S01]  /*20860*/  SEL R26, R21, R25, !P4 ;  /* 0x00000019151a7207 */ /* 0x001fe20006000000 */
[----:B------:R-:W-:-:S03]  /*20870*/  IMAD.MOV.U32 R25, RZ, RZ, R71 ;  /* 0x000000ffff197224 */ /* 0x000fc600078e0047 */
[----:B------:R-:W-:Y:S01]  /*20880*/  ISETP.GT.U32.AND P6, PT, R8, R73, PT ;  /* 0x000000490800720c */ /* 0x000fe20003fc4070 */
[----:B------:R-:W-:Y:S02]  /*20890*/  IMAD R28, R26, UR12, RZ ;  /* 0x0000000c1a1c7c24 */ /* 0x000fe4000f8e02ff */
[----:B------:R-:W-:Y:S02]  /*208a0*/  @P0 IMAD.MOV.U32 R26, RZ, RZ, R2 ;  /* 0x000000ffff1a0224 */ /* 0x000fe400078e0002 */
[----:B------:R-:W-:Y:S01]  /*208b0*/  @P0 IMAD.MOV.U32 R27, RZ, RZ, R3 ;  /* 0x000000ffff1b0224 */ /* 0x000fe200078e0003 */
[----:B------:R-:W-:Y:S02]  /*208c0*/  PRMT R85, RZ, 0x7610, R85 ;  /* 0x00007610ff557816 */ /* 0x000fe40000000055 */
[----:B------:R-:W-:Y:S02]  /*208d0*/  PRMT R84, RZ, 0x7610, R84 ;  /* 0x00007610ff547816 */ /* 0x000fe40000000054 */
[----:B------:R-:W-:-:S02]  /*208e0*/  PRMT R83, RZ, 0x7610, R83 ;  /* 0x00007610ff537816 */ /* 0x000fc40000000053 */
[----:B------:R-:W-:Y:S01]  /*208f0*/  PRMT R82, RZ, 0x7610, R82 ;  /* 0x00007610ff527816 */ /* 0x000fe20000000052 */
[----:B------:R0:W2:Y:S01]  /*20900*/  @P0 LDG.E.U8 R89, desc[UR18][R26.64] ;  /* 0x000000121a590981 */ /* 0x0000a2000c1e1100 */
[----:B------:R-:W1:Y:S01]  /*20910*/  LDCU UR12, c[0x0][0x3b0] ;  /* 0x00007600ff0c77ac */ /* 0x000e620008000800 */
[----:B------:R-:W-:Y:S01]  /*20920*/  @!P6 IMAD.IADD R73, R73, 0x1, -R8 ;  /* 0x000000014949e824 */ /* 0x000fe200078e0a08 */
[----:B---3--:R-:W-:Y:S02]  /*20930*/  ISETP.GE.AND P5, PT, R10, RZ, PT ;  /* 0x000000ff0a00720c */ /* 0x008fe40003fa6270 */
[----:B------:R-:W3:Y:S04]  /*20940*/  LDL.LU R10, [R1+0x100] ;  /* 0x00010000010a7983 */ /* 0x000ee80000300800 */
[----:B------:R0:W-:Y:S04]  /*20950*/  STL [R1+0x764], R2 ;  /* 0x0007640201007387 */ /* 0x0001e80000100800 */
[----:B------:R0:W-:Y:S04]  /*20960*/  STL [R1+0x760], R3 ;  /* 0x0007600301007387 */ /* 0x0001e80000100800 */
[----:B------:R-:W3:Y:S01]  /*20970*/  LDL R71, [R1+0x11ec] ;  /* 0x0011ec0001477983 */ /* 0x000ee20000100800 */
[----:B----4-:R-:W-:-:S03]  /*20980*/  ISETP.GT.U32.AND P1, PT, R8, R29, PT ;  /* 0x0000001d0800720c */ /* 0x010fc60003f24070 */
[----:B------:R-:W4:Y:S01]  /*20990*/  LDL.LU R93, [R1+0x108] ;  /* 0x00010800015d7983 */ /* 0x000f220000300800 */
[----:B------:R-:W-:-:S09]  /*209a0*/  @!P5 IMAD.MOV R25, RZ, RZ, -R25 ;  /* 0x000000ffff19d224 */ /* 0x000fd200078e0a19 */
[----:B------:R-:W-:Y:S01]  /*209b0*/  @!P1 IMAD.IADD R29, R29, 0x1, -R8 ;  /* 0x000000011d1d9824 */ /* 0x000fe200078e0a08 */
[----:B--2---:R-:W-:Y:S02]  /*209c0*/  ISETP.GE.AND P1, PT, R72, RZ, PT ;  /* 0x000000ff4800720c */ /* 0x004fe40003f26270 */
[----:B------:R-:W2:Y:S01]  /*209d0*/  LDL R72, [R1+0x1204] ;  /* 0x0012040001487983 */ /* 0x000ea20000100800 */
[C---:B0-----:R-:W-:Y:S02]  /*209e0*/  IADD3 R2, P5, PT, R28.reuse, R7, RZ ;  /* 0x000000071c027210 */ /* 0x041fe40007fbe0ff */
[----:B------:R-:W-:Y:S02]  /*209f0*/  SEL R25, R21, R25, !P4 ;  /* 0x0000001915197207 */ /* 0x000fe40006000000 */
[----:B------:R-:W-:Y:S01]  /*20a00*/  LEA.HI.X.SX32 R5, R28, R6, 0x1, P5 ;  /* 0x000000061c057211 */ /* 0x000fe200028f0eff */
[----:B------:R0:W-:Y:S04]  /*20a10*/  STL [R1+0x76c], R2 ;  /* 0x00076c0201007387 */ /* 0x0001e80000100800 */
[----:B------:R-:W4:Y:S01]  /*20a20*/  LDL.LU R3, [R1+0xfc] ;  /* 0x0000fc0001037983 */ /* 0x000f220000300800 */
[----:B------:R-:W-:-:S02]  /*20a30*/  IMAD R28, R25, UR4, RZ ;  /* 0x00000004191c7c24 */ /* 0x000fc4000f8e02ff */
[----:B------:R-:W-:Y:S01]  /*20a40*/  IMAD.MOV.U32 R25, RZ, RZ, R73 ;  /* 0x000000ffff197224 */ /* 0x000fe200078e0049 */
[----:B------:R0:W-:Y:S04]  /*20a50*/  STL [R1+0x768], R5 ;  /* 0x0007680501007387 */ /* 0x0001e80000100800 */
[----:B------:R-:W4:Y:S01]  /*20a60*/  LDL R73, [R1+0x11e8] ;  /* 0x0011e80001497983 */ /* 0x000f220000100800 */
[C---:B------:R-:W-:Y:S01]  /*20a70*/  ISETP.GT.U32.AND P3, PT, R8.reuse, R4, PT ;  /* 0x000000040800720c */ /* 0x040fe20003f64070 */
[----:B------:R-:W-:Y:S02]  /*20a80*/  @P0 IMAD.MOV.U32 R26, RZ, RZ, R2 ;  /* 0x000000ffff1a0224 */ /* 0x000fe400078e0002 */
[----:B------:R-:W-:Y:S01]  /*20a90*/  @P0 IMAD.MOV.U32 R27, RZ, RZ, R5 ;  /* 0x000000ffff1b0224 */ /* 0x000fe200078e0005 */
[----:B------:R-:W-:-:S02]  /*20aa0*/  ISETP.GT.U32.AND P5, PT, R8, R29, PT ;  /* 0x0000001d0800720c */ /* 0x000fc40003fa4070 */
[C---:B0-----:R-:W-:Y:S01]  /*20ab0*/  IADD3 R2, P6, PT, R28.reuse, R7, RZ ;  /* 0x000000071c027210 */ /* 0x041fe20007fde0ff */
[----:B------:R-:W-:Y:S01]  /*20ac0*/  @!P1 IMAD.MOV R25, RZ, RZ, -R25 ;  /* 0x000000ffff199224 */ /* 0x000fe200078e0a19 */
[----:B------:R-:W0:Y:S01]  /*20ad0*/  LDCU UR4, c[0x0][0x3b0] ;  /* 0x00007600ff0477ac */ /* 0x000e220008000800 */
[----:B------:R1:W4:Y:S01]  /*20ae0*/  @P0 LDG.E.U8 R88, desc[UR18][R26.64] ;  /* 0x000000121a580981 */ /* 0x000322000c1e1100 */
[----:B------:R-:W-:-:S03]  /*20af0*/  LEA.HI.X.SX32 R5, R28, R6, 0x1, P6 ;  /* 0x000000061c057211 */ /* 0x000fc600030f0eff */
[----:B------:R0:W-:Y:S01]  /*20b00*/  STL [R1+0x774], R2 ;  /* 0x0007740201007387 */ /* 0x0001e20000100800 */
[----:B------:R-:W-:-:S03]  /*20b10*/  @!P3 IMAD.IADD R4, R4, 0x1, -R8 ;  /* 0x000000010404b824 */ /* 0x000fc600078e0a08 */
[----:B------:R0:W-:Y:S02]  /*20b20*/  STL [R1+0x770], R5 ;  /* 0x0007700501007387 */ /* 0x0001e40000100800 */
[----:B------:R-:W-:Y:S02]  /*20b30*/  ISETP.GT.U32.AND P3, PT, R8, R4, PT ;  /* 0x000000040800720c */ /* 0x000fe40003f64070 */
[----:B------:R-:W-:Y:S01]  /*20b40*/  SEL R25, R21, R25, !P4 ;  /* 0x0000001915197207 */ /* 0x000fe20006000000 */
[----:B-1----:R-:W-:-:S04]  /*20b50*/  @P0 IMAD.MOV.U32 R26, RZ, RZ, R2 ;  /* 0x000000ffff1a0224 */ /* 0x002fc800078e0002 */
[----:B------:R-:W-:Y:S02]  /*20b60*/  IMAD R25, R25, UR5, RZ ;  /* 0x0000000519197c24 */ /* 0x000fe4000f8e02ff */
[----:B------:R-:W-:Y:S02]  /*20b70*/  @P0 IMAD.MOV.U32 R27, RZ, RZ, R5 ;  /* 0x000000ffff1b0224 */ /* 0x000fe400078e0005 */
[--C-:B------:R-:W-:Y:S01]  /*20b80*/  @!P5 IMAD.IADD R29, R29, 0x1, -R8.reuse ;  /* 0x000000011d1dd824 */ /* 0x100fe200078e0a08 */
[----:B------:R-:W1:Y:S02]  /*20b90*/  LDCU UR5, c[0x0][0x3b0] ;  /* 0x00007600ff0577ac */ /* 0x000e640008000800 */
[----:B------:R1:W4:Y:S01]  /*20ba0*/  @P0 LDG.E.U8 R87, desc[UR18][R26.64] ;  /* 0x000000121a570981 */ /* 0x000322000c1e1100 */
[----:B------:R-:W-:Y:S01]  /*20bb0*/  @!P3 IMAD.IADD R4, R4, 0x1, -R8 ;  /* 0x000000010404b824 */ /* 0x000fe200078e0a08 */
[----:B0-----:R-:W-:-:S04]  /*20bc0*/  IADD3 R2, P3, PT, R25, R7, RZ ;  /* 0x0000000719027210 */ /* 0x001fc80007f7e0ff */
[----:B------:R-:W-:Y:S01]  /*20bd0*/  LEA.HI.X.SX32 R25, R25, R6, 0x1, P3 ;  /* 0x0000000619197211 */ /* 0x000fe200018f0eff */
[----:B-1----:R-:W-:-:S04]  /*20be0*/  IMAD.MOV.U32 R26, RZ, RZ, R29 ;  /* 0x000000ffff1a7224 */ /* 0x002fc800078e001d */
[----:B------:R-:W-:Y:S01]  /*20bf0*/  @P0 IMAD.MOV.U32 R29, RZ, RZ, R25 ;  /* 0x000000ffff1d0224 */ /* 0x000fe200078e0019 */
[----:B---3--:R-:W-:Y:S02]  /*20c00*/  ISETP.GT.U32.AND P1, PT, R8, R10, PT ;  /* 0x0000000a0800720c */ /* 0x008fe40003f24070 */
[----:B------:R-:W-:Y:S02]  /*20c10*/  ISETP.GE.AND P6, PT, R71, RZ, PT ;  /* 0x000000ff4700720c */ /* 0x000fe40003fc6270 */
[----:B------:R-:W3:Y:S04]  /*20c20*/  LDL R71, [R1+0x11e4] ;  /* 0x0011e40001477983 */ /* 0x000ee80000100800 */
[----:B------:R-:W3:Y:S05]  /*20c30*/  LDL.LU R5, [R1+0x104] ;  /* 0x0001040001057983 */ /* 0x000eea0000300800 */
[----:B------:R-:W-:Y:S01]  /*20c40*/  @!P1 IMAD.IADD R10, R10, 0x1, -R8 ;  /* 0x000000010a0a9824 */ /* 0x000fe200078e0a08 */
[----:B--2---:R-:W-:Y:S01]  /*20c50*/  ISETP.GE.AND P1, PT, R72, RZ, PT ;  /* 0x000000ff4800720c */ /* 0x004fe20003f26270 */
[----:B------:R-:W-:Y:S04]  /*20c60*/  STL [R1+0x77c], R2 ;  /* 0x00077c0201007387 */ /* 0x000fe80000100800 */
[----:B------:R0:W-:Y:S04]  /*20c70*/  STL [R1+0x778], R25 ;  /* 0x0007781901007387 */ /* 0x0001e80000100800 */
[----:B------:R-:W2:Y:S01]  /*20c80*/  LDL.LU R72, [R1+0xf4] ;  /* 0x0000f40001487983 */ /* 0x000ea20000300800 */
[----:B0-----:R-:W-:-:S04]  /*20c90*/  IMAD.MOV.U32 R25, RZ, RZ, R4 ;  /* 0x000000ffff197224 */ /* 0x001fc800078e0004 */
[----:B------:R-:W-:Y:S01]  /*20ca0*/  @!P1 IMAD.MOV R25, RZ, RZ, -R25 ;  /* 0x000000ffff199224 */ /* 0x000fe200078e0a19 */
[----:B----4-:R-:W-:Y:S02]  /*20cb0*/  ISETP.GE.AND P1, PT, R73, RZ, PT ;  /* 0x000000ff4900720c */ /* 0x010fe40003f26270 */
[----:B------:R-:W4:Y:S01]  /*20cc0*/  LDL R73, [R1+0x120c] ;  /* 0x00120c0001497983 */ /* 0x000f220000100800 */
[----:B------:R-:W-:Y:S01]  /*20cd0*/  @!P6 IMAD.MOV R26, RZ, RZ, -R26 ;  /* 0x000000ffff1ae224 */ /* 0x000fe200078e0a1a */
[C---:B------:R-:W-:Y:S02]  /*20ce0*/  ISETP.GT.U32.AND P3, PT, R8.reuse, R10, PT ;  /* 0x0000000a0800720c */ /* 0x040fe40003f64070 */
[C---:B------:R-:W-:Y:S02]  /*20cf0*/  ISETP.GT.U32.AND P6, PT, R8.reuse, R3, PT ;  /* 0x000000030800720c */ /* 0x040fe40003fc4070 */
[----:B------:R-:W-:Y:S02]  /*20d00*/  SEL R26, R21, R26, !P4 ;  /* 0x0000001a151a7207 */ /* 0x000fe40006000000 */
[----:B------:R-:W-:-:S03]  /*20d10*/  ISETP.GT.U32.AND P5, PT, R8, R93, PT ;  /* 0x0000005d0800720c */ /* 0x000fc60003fa4070 */
[----:B------:R-:W-:Y:S01]  /*20d20*/  IMAD R27, R26, UR4, RZ ;  /* 0x000000041a1b7c24 */ /* 0x000fe2000f8e02ff */
[----:B------:R-:W-:Y:S01]  /*20d30*/  SEL R25, R21, R25, !P4 ;  /* 0x0000001915197207 */ /* 0x000fe20006000000 */
[----:B------:R-:W-:Y:S01]  /*20d40*/  @P0 IMAD.MOV.U32 R28, RZ, RZ, R2 ;  /* 0x000000ffff1c0224 */ /* 0x000fe200078e0002 */
[----:B------:R-:W0:Y:S01]  /*20d50*/  LDCU UR4, c[0x0][0x3b0] ;  /* 0x00007600ff0477ac */ /* 0x000e220008000800 */
[--C-:B------:R-:W-:Y:S02]  /*20d60*/  @!P3 IMAD.IADD R10, R10, 0x1, -R8.reuse ;  /* 0x000000010a0ab824 */ /* 0x100fe400078e0a08 */
[----:B------:R-:W-:Y:S01]  /*20d70*/  @!P6 IMAD.IADD R3, R3, 0x1, -R8 ;  /* 0x000000010303e824 */ /* 0x000fe200078e0a08 */
[----:B------:R-:W-:-:S03]  /*20d80*/  IADD3 R4, P6, PT, R27, R7, RZ ;  /* 0x000000071b047210 */ /* 0x000fc60007fde0ff */
[----:B------:R-:W-:Y:S02]  /*20d90*/  @!P5 IMAD.IADD R93, R93, 0x1, -R8 ;  /* 0x000000015d5dd824 */ /* 0x000fe400078e0a08 */
[----:B------:R-:W-:Y:S01]  /*20da0*/  IMAD.MOV.U32 R26, RZ, RZ, R10 ;  /* 0x000000ffff1a7224 */ /* 0x000fe200078e000a */
[----:B------:R-:W-:Y:S01]  /*20db0*/  LEA.HI.X.SX32 R10, R27, R6, 0x1, P6 ;  /* 0x000000061b0a7211 */ /* 0x000fe200030f0eff */
[----:B------:R1:W-:Y:S01]  /*20dc0*/  STL [R1+0x794], R4 ;  /* 0x0007940401007387 */ /* 0x0003e20000100800 */
[----:B------:R-:W-:Y:S01]  /*20dd0*/  IMAD R25, R25, UR5, RZ ;  /* 0x0000000519197c24 */ /* 0x000fe2000f8e02ff */
[----:B------:R-:W-:Y:S01]  /*20de0*/  ISETP.GT.U32.AND P5, PT, R8, R93, PT ;  /* 0x0000005d0800720c */ /* 0x000fe20003fa4070 */
[----:B------:R-:W-:Y:S01]  /*20df0*/  @!P1 IMAD.MOV R26, RZ, RZ, -R26 ;  /* 0x000000ffff1a9224 */ /* 0x000fe200078e0a1a */
[----:B------:R0:W-:Y:S04]  /*20e00*/  STL [R1+0x790], R10 ;  /* 0x0007900a01007387 */ /* 0x0001e80000100800 */
[----:B------:R0:W2:Y:S01]  /*20e10*/  @P0 LDG.E.U8 R86, desc[UR18][R28.64] ;  /* 0x000000121c560981 */ /* 0x0000a2000c1e1100 */
[----:B------:R-:W-:-:S02]  /*20e20*/  IADD3 R2, P1, PT, R25, R7, RZ ;  /* 0x0000000719027210 */ /* 0x000fc40007f3e0ff */
[----:B---3--:R-:W-:Y:S02]  /*20e30*/  ISETP.GE.AND P3, PT, R71, RZ, PT ;  /* 0x000000ff4700720c */ /* 0x008fe40003f66270 */
[C---:B------:R-:W-:Y:S01]  /*20e40*/  ISETP.GT.U32.AND P6, PT, R8.reuse, R3, PT ;  /* 0x000000030800720c */ /* 0x040fe20003fc4070 */
[----:B------:R-:W3:Y:S01]  /*20e50*/  LDL R71, [R1+0x1218] ;  /* 0x0012180001477983 */ /* 0x000ee20000100800 */
[----:B------:R-:W-:Y:S01]  /*20e60*/  @!P5 IMAD.IADD R93, R93, 0x1, -R8 ;  /* 0x000000015d5dd824 */ /* 0x000fe200078e0a08 */
[----:B------:R-:W-:Y:S01]  /*20e70*/  ISETP.GT.U32.AND P5, PT, R8, R5, PT ;  /* 0x000000050800720c */ /* 0x000fe20003fa4070 */
[----:B0-----:R-:W-:Y:S01]  /*20e80*/  @P0 IMAD.MOV.U32 R28, RZ, RZ, R4 ;  /* 0x000000ffff1c0224 */ /* 0x001fe200078e0004 */
[----:B-1----:R-:W-:Y:S01]  /*20e90*/  LEA.HI.X.SX32 R4, R25, R6, 0x1, P1 ;  /* 0x0000000619047211 */ /* 0x002fe200008f0eff */
[----:B------:R-:W-:Y:S01]  /*20ea0*/  @P0 IMAD.MOV.U32 R29, RZ, RZ, R10 ;  /* 0x000000ffff1d0224 */ /* 0x000fe200078e000a */
[----:B------:R-:W0:Y:S01]  /*20eb0*/  LDCU UR5, c[0x0][0x3b0] ;  /* 0x00007600ff0577ac */ /* 0x000e220008000800 */
[----:B------:R-:W3:Y:S04]  /*20ec0*/  LDL.LU R10, [R1+0xf0] ;  /* 0x0000f000010a7983 */ /* 0x000ee80000300800 */
[----:B------:R1:W-:Y:S04]  /*20ed0*/  STL [R1+0x79c], R2 ;  /* 0x00079c0201007387 */ /* 0x0003e80000100800 */
[----:B------:R0:W-:Y:S01]  /*20ee0*/  STL [R1+0x798], R4 ;  /* 0x0007980401007387 */ /* 0x0001e20000100800 */
[----:B------:R-:W-:-:S02]  /*20ef0*/  @!P5 IMAD.IADD R5, R5, 0x1, -R8 ;  /* 0x000000010505d824 */ /* 0x000fc400078e0a08 */
[----:B------:R-:W-:Y:S01]  /*20f00*/  IMAD.MOV.U32 R25, RZ, RZ, R93 ;  /* 0x000000ffff197224 */ /* 0x000fe200078e005d */
[----:B------:R0:W3:Y:S01]  /*20f10*/  @P0 LDG.E.U8 R85, desc[UR18][R28.64] ;  /* 0x000000121c550981 */ /* 0x0000e2000c1e1100 */
[----:B----4-:R-:W-:-:S03]  /*20f20*/  ISETP.GE.AND P5, PT, R73, RZ, PT ;  /* 0x000000ff4900720c */ /* 0x010fc60003fa6270 */
[----:B------:R-:W4:Y:S01]  /*20f30*/  LDL R73, [R1+0x11e0] ;  /* 0x0011e00001497983 */ /* 0x000f220000100800 */
[----:B------:R-:W-:Y:S02]  /*20f40*/  @!P3 IMAD.MOV R25, RZ, RZ, -R25 ;  /* 0x000000ffff19b224 */ /* 0x000fe400078e0a19 */
[----:B0-----:R-:W-:Y:S02]  /*20f50*/  @P0 IMAD.MOV.U32 R28, RZ, RZ, R2 ;  /* 0x000000ffff1c0224 */ /* 0x001fe400078e0002 */
[----:B------:R-:W-:Y:S01]  /*20f60*/  @P0 IMAD.MOV.U32 R29, RZ, RZ, R4 ;  /* 0x000000ffff1d0224 */ /* 0x000fe200078e0004 */
[C---:B------:R-:W-:Y:S02]  /*20f70*/  SEL R27, R21.reuse, R26, !P4 ;  /* 0x0000001a151b7207 */ /* 0x040fe40006000000 */
[C---:B------:R-:W-:Y:S02]  /*20f80*/  ISETP.GT.U32.AND P3, PT, R8.reuse, R5, PT ;  /* 0x000000050800720c */ /* 0x040fe40003f64070 */
[----:B------:R-:W-:Y:S01]  /*20f90*/  SEL R26, R21, R25, !P4 ;  /* 0x00000019151a7207 */ /* 0x000fe20006000000 */
[----:B------:R-:W-:Y:S01]  /*20fa0*/  @!P6 IMAD.IADD R3, R3, 0x1, -R8 ;  /* 0x000000010303e824 */ /* 0x000fe200078e0a08 */
[----:B------:R0:W4:Y:S01]  /*20fb0*/  @P0 LDG.E.U8 R84, desc[UR18][R28.64] ;  /* 0x000000121c540981 */ /* 0x000122000c1e1100 */
[----:B------:R-:W-:Y:S01]  /*20fc0*/  IMAD R27, R27, UR11, RZ ;  /* 0x0000000b1b1b7c24 */ /* 0x000fe2000f8e02ff */
[----:B--2---:R-:W-:Y:S01]  /*20fd0*/  ISETP.GT.U32.AND P1, PT, R8, R72, PT ;  /* 0x000000480800720c */ /* 0x004fe20003f24070 */
[----:B------:R-:W-:-:S02]  /*20fe0*/  IMAD.MOV.U32 R25, RZ, RZ, R3 ;  /* 0x000000ffff197224 */ /* 0x000fc400078e0003 */
[----:B------:R-:W-:Y:S01]  /*20ff0*/  IMAD R26, R26, UR4, RZ ;  /* 0x000000041a1a7c24 */ /* 0x000fe2000f8e02ff */
[----:B------:R-:W2:Y:S01]  /*21000*/  LDCU UR4, c[0x0][0x3b0] ;  /* 0x00007600ff0477ac */ /* 0x000ea20008000800 */
[----:B------:R-:W2:Y:S01]  /*21010*/  LDL.LU R29, [R1+0xf8] ;  /* 0x0000f800011d7983 */ /* 0x000ea20000300800 */
[-C--:B------:R-:W-:Y:S01]  /*21020*/  IADD3 R93, P6, PT, R27, R7.reuse, RZ ;  /* 0x000000071b5d7210 */ /* 0x080fe20007fde0ff */
[----:B------:R-:W-:Y:S01]  /*21030*/  @!P5 IMAD.MOV R25, RZ, RZ, -R25 ;  /* 0x000000ffff19d224 */ /* 0x000fe200078e0a19 */
[----:B-1----:R-:W-:Y:S01]  /*21040*/  IADD3 R2, P5, PT, R26, R7, RZ ;  /* 0x000000071a027210 */ /* 0x002fe20007fbe0ff */
[----:B------:R-:W2:Y:S01]  /*21050*/  LDL.LU R4, [R1+0xec] ;  /* 0x0000ec0001047983 */ /* 0x000ea20000300800 */
[----:B------:R-:W-:-:S03]  /*21060*/  @!P3 IMAD.IADD R5, R5, 0x1, -R8 ;  /* 0x000000010505b824 */ /* 0x000fc600078e0a08 */
[----:B------:R-:W-:Y:S01]  /*21070*/  STL [R1+0x7a4], R93 ;  /* 0x0007a45d01007387 */ /* 0x000fe20000100800 */
[----:B------:R-:W-:-:S03]  /*21080*/  PRMT R81, RZ, 0x7610, R81 ;  /* 0x00007610ff517816 */ /* 0x000fc60000000051 */
[----:B------:R1:W-:Y:S01]  /*21090*/  STL [R1+0x7ac], R2 ;  /* 0x0007ac0201007387 */ /* 0x0003e20000100800 */
[----:B------:R-:W-:Y:S01]  /*210a0*/  @!P1 IMAD.IADD R72, R72, 0x1, -R8 ;  /* 0x0000000148489824 */ /* 0x000fe200078e0a08 */
[----:B0-----:R-:W-:Y:S02]  /*210b0*/  SEL R28, R21, R25, !P4 ;  /* 0x00000019151c7207 */ /* 0x001fe40006000000 */
[-C--:B------:R-:W-:Y:S02]  /*210c0*/  LEA.HI.X.SX32 R3, R26, R6.reuse, 0x1, P5 ;  /* 0x000000061a037211 */ /* 0x080fe400028f0eff */
[----:B------:R-:W-:Y:S02]  /*210d0*/  LEA.HI.X.SX32 R27, R27, R6, 0x1, P6 ;  /* 0x000000061b1b7211 */ /* 0x000fe400030f0eff */
[----:B------:R-:W-:Y:S02]  /*210e0*/  PRMT R80, RZ, 0x7610, R80 ;  /* 0x00007610ff507816 */ /* 0x000fe40000000050 */
[----:B------:R-:W-:Y:S01]  /*210f0*/  ISETP.GT.U32.AND P1, PT, R8, R72, PT ;  /* 0x000000480800720c */ /* 0x000fe20003f24070 */
[----:B------:R-:W-:-:S02]  /*21100*/  @P0 IMAD.MOV.U32 R26, RZ, RZ, R93 ;  /* 0x000000ffff1a0224 */ /* 0x000fc400078e005d */
[----:B------:R-:W-:Y:S02]  /*21110*/  IMAD.MOV.U32 R25, RZ, RZ, R5 ;  /* 0x000000ffff197224 */ /* 0x000fe400078e0005 */
[----:B------:R-:W-:Y:S01]  /*21120*/  IMAD R28, R28, UR5, RZ ;  /* 0x000000051c1c7c24 */ /* 0x000fe2000f8e02ff */
[----:B------:R-:W0:Y:S01]  /*21130*/  LDCU UR5, c[0x0][0x3b0] ;  /* 0x00007600ff0577ac */ /* 0x000e220008000800 */
[----:B------:R-:W-:Y:S01]  /*21140*/  PRMT R79, RZ, 0x7610, R79 ;  /* 0x00007610ff4f7816 */ /* 0x000fe2000000004f */
[----:B------:R1:W2:Y:S01]  /*21150*/  @P0 LDG.E.U8 R83, desc[UR18][R26.64] ;  /* 0x000000121a530981 */ /* 0x0002a2000c1e1100 */
[C---:B------:R-:W-:Y:S01]  /*21160*/  IMAD.HI.U32 R74, R9.reuse, R19, RZ ;  /* 0x00000013094a7227 */ /* 0x040fe200078e00ff */
[----:B------:R-:W-:Y:S02]  /*21170*/  IABS R22, R22 ;  /* 0x0000001600167213 */ /* 0x000fe40000000000 */
[----:B------:R-:W-:Y:S01]  /*21180*/  IABS R20, R20 ;  /* 0x0000001400147213 */ /* 0x000fe20000000000 */
[----:B------:R-:W-:-:S04]  /*21190*/  IMAD.HI.U32 R75, R9, R23, RZ ;  /* 0x00000017094b7227 */ /* 0x000fc800078e00ff */
[----:B------:R-:W-:Y:S02]  /*211a0*/  @!P1 IMAD.IADD R72, R72, 0x1, -R8 ;  /* 0x0000000148489824 */ /* 0x000fe400078e0a08 */
[----:B------:R-:W-:Y:S01]  /*211b0*/  IMAD.HI.U32 R78, R9, R24, RZ ;  /* 0x00000018094e7227 */ /* 0x000fe200078e00ff */
[----:B------:R-:W0:Y:S03]  /*211c0*/  LDCU UR11, c[0x0][0x3b0] ;  /* 0x00007600ff0b77ac */ /* 0x000e260008000800 */
[----:B-1----:R-:W-:Y:S01]  /*211d0*/  @P0 IMAD.MOV.U32 R26, RZ, RZ, R2 ;  /* 0x000000ffff1a0224 */ /* 0x002fe200078e0002 */
[----:B---3--:R-:W-:Y:S02]  /*211e0*/  ISETP.GE.AND P3, PT, R71, RZ, PT ;  /* 0x000000ff4700720c */ /* 0x008fe40003f66270 */
[----:B------:R-:W3:Y:S04]  /*211f0*/  LDL R71, [R1+0x1200] ;  /* 0x0012000001477983 */ /* 0x000ee80000100800 */
[----:B------:R1:W-:Y:S04]  /*21200*/  STL [R1+0x7a0], R27 ;  /* 0x0007a01b01007387 */ /* 0x0003e80000100800 */
[----:B------:R0:W-:Y:S03]  /*21210*/  STL [R1+0x7a8], R3 ;  /* 0x0007a80301007387 */ /* 0x0001e60000100800 */
[----:B------:R-:W-:Y:S01]  /*21220*/  @!P3 IMAD.MOV R25, RZ, RZ, -R25 ;  /* 0x000000ffff19b224 */ /* 0x000fe200078e0a19 */
[----:B------:R-:W-:Y:S01]  /*21230*/  IADD3 R2, P3, PT, R28, R7, RZ ;  /* 0x000000071c027210 */ /* 0x000fe20007f7e0ff */
[----:B-1----:R-:W-:-:S03]  /*21240*/  @P0 IMAD.MOV.U32 R27, RZ, RZ, R3 ;  /* 0x000000ffff1b0224 */ /* 0x002fc600078e0003 */
[----:B0-----:R-:W-:Y:S02]  /*21250*/  LEA.HI.X.SX32 R3, R28, R6, 0x1, P3 ;  /* 0x000000061c037211 */ /* 0x001fe400018f0eff */
[----:B------:R0:W3:Y:S02]  /*21260*/  @P0 LDG.E.U8 R82, desc[UR18][R26.64] ;  /* 0x000000121a520981 */ /* 0x0000e4000c1e1100 */
[----:B0-----:R-:W-:Y:S01]  /*21270*/  SEL R26, R21, R25, !P4 ;  /* 0x00000019151a7207 */ /* 0x001fe20006000000 */
[----:B------:R-:W-:Y:S01]  /*21280*/  IMAD.MOV.U32 R25, RZ, RZ, R72 ;  /* 0x000000ffff197224 */ /* 0x000fe200078e0048 */
[----:B----4-:R-:W-:Y:S02]  /*21290*/  ISETP.GE.AND P5, PT, R73, RZ, PT ;  /* 0x000000ff4900720c */ /* 0x010fe40003fa6270 */
[----:B------:R-:W4:Y:S04]  /*212a0*/  LDL.LU R73, [R1+0xdc] ;  /* 0x0000dc0001497983 */ /* 0x000f280000300800 */
[----:B------:R0:W-:Y:S04]  /*212b0*/  STL [R1+0x7b4], R2 ;  /* 0x0007b40201007387 */ /* 0x0001e80000100800 */
[----:B------:R1:W-:Y:S04]  /*212c0*/  STL [R1+0x7b0], R3 ;  /* 0x0007b00301007387 */ /* 0x0003e80000100800 */
[----:B------:R-:W4:Y:S01]  /*212d0*/  LDL R72, [R1+0x1254] ;  /* 0x0012540001487983 */ /* 0x000f220000100800 */
[----:B------:R-:W-:-:S02]  /*212e0*/  ISETP.GT.U32.AND P6, PT, R8, R10, PT ;  /* 0x0000000a0800720c */ /* 0x000fc40003fc4070 */
[----:B--2---:R-:W-:-:S11]  /*212f0*/  ISETP.GT.U32.AND P1, PT, R8, R29, PT ;  /* 0x0000001d0800720c */ /* 0x004fd60003f24070 */
[----:B------:R-:W-:Y:S02]  /*21300*/  @!P6 IMAD.IADD R10, R10, 0x1, -R8 ;  /* 0x000000010a0ae824 */ /* 0x000fe400078e0a08 */
[----:B------:R-:W-:Y:S01]  /*21310*/  IMAD R28, R26, UR12, RZ ;  /* 0x0000000c1a1c7c24 */ /* 0x000fe2000f8e02ff */
[----:B------:R-:W2:Y:S02]  /*21320*/  LDL.LU R93, [R1+0xe4] ;  /* 0x0000e400015d7983 */ /* 0x000ea40000300800 */
[----:B------:R-:W-:Y:S01]  /*21330*/  ISETP.GT.U32.AND P6, PT, R8, R10, PT ;  /* 0x0000000a0800720c */ /* 0x000fe20003fc4070 */
[----:B------:R-:W-:Y:S02]  /*21340*/  @!P5 IMAD.MOV R25, RZ, RZ, -R25 ;  /* 0x000000ffff19d224 */ /* 0x000fe400078e0a19 */
[----:B------:R-:W-:Y:S02]  /*21350*/  @P0 IMAD.MOV.U32 R26, RZ, RZ, R2 ;  /* 0x000000ffff1a0224 */ /* 0x000fe400078e0002 */
[----:B------:R-:W-:Y:S01]  /*21360*/  @!P1 IMAD.IADD R29, R29, 0x1, -R8 ;  /* 0x000000011d1d9824 */ /* 0x000fe200078e0a08 */
[----:B0-----:R-:W-:-:S02]  /*21370*/  IADD3 R2, P5, PT, R28, R7, RZ ;  /* 0x000000071c027210 */ /* 0x001fc40007fbe0ff */
[----:B------:R-:W-:Y:S01]  /*21380*/  SEL R25, R21, R25, !P4 ;  /* 0x0000001915197207 */ /* 0x000fe20006000000 */
[----:B------:R-:W-:Y:S01]  /*21390*/  @P0 IMAD.MOV.U32 R27, RZ, RZ, R3 ;  /* 0x000000ffff1b0224 */ /* 0x000fe200078e0003 */
[----:B------:R-:W-:Y:S02]  /*213a0*/  ISETP.GT.U32.AND P3, PT, R8, R4, PT ;  /* 0x000000040800720c */ /* 0x000fe40003f64070 */
[----:B------:R-:W-:Y:S01]  /*213b0*/  LEA.HI.X.SX32 R5, R28, R6, 0x1, P5 ;  /* 0x000000061c057211 */ /* 0x000fe200028f0eff */
[----:B------:R-:W-:Y:S02]  /*213c0*/  @!P6 IMAD.IADD R10, R10, 0x1, -R8 ;  /* 0x000000010a0ae824 */ /* 0x000fe400078e0a08 */
[----:B------:R-:W-:Y:S01]  /*213d0*/  IMAD R28, R25, UR4, RZ ;  /* 0x00000004191c7c24 */ /* 0x000fe2000f8e02ff */
[----:B------:R0:W2:Y:S01]  /*213e0*/  @P0 LDG.E.U8 R81, desc[UR18][R26.64] ;  /* 0x000000121a510981 */ /* 0x0000a2000c1e1100 */
[----:B------:R-:W-:Y:S02]  /*213f0*/  IMAD.MOV R74, RZ, RZ, -R74 ;  /* 0x000000ffff4a7224 */ /* 0x000fe400078e0a4a */
[----:B------:R-:W-:-:S02]  /*21400*/  IMAD.MOV.U32 R25, RZ, RZ, R10 ;  /* 0x000000ffff197224 */ /* 0x000fc400078e000a */
[----:B------:R-:W-:-:S04]  /*21410*/  IMAD.HI.U32 R76, R9, R22, RZ ;  /* 0x00000016094c7227 */ /* 0x000fc800078e00ff */
[----:B------:R-:W-:Y:S01]  /*21420*/  IMAD.HI.U32 R77, R9, R20, RZ ;  /* 0x00000014094d7227 */ /* 0x000fe200078e00ff */
[----:B------:R-:W0:Y:S01]  /*21430*/  LDCU UR12, c[0x0][0x3b0] ;  /* 0x00007600ff0c77ac */ /* 0x000e220008000800 */
[----:B---3--:R-:W-:Y:S02]  /*21440*/  ISETP.GE.AND P1, PT, R71, RZ, PT ;  /* 0x000000ff4700720c */ /* 0x008fe40003f26270 */
[----:B------:R-:W-:Y:S01]  /*21450*/  @!P3 IMAD.IADD R4, R4, 0x1, -R8 ;  /* 0x000000010404b824 */ /* 0x000fe200078e0a08 */
[----:B------:R-:W3:Y:S04]  /*21460*/  LDL R71, [R1+0x1250] ;  /* 0x0012500001477983 */ /* 0x000ee80000100800 */
[----:B------:R0:W-:Y:S04]  /*21470*/  STL [R1+0x7bc], R2 ;  /* 0x0007bc0201007387 */ /* 0x0001e80000100800 */
[----:B-1----:R-:W3:Y:S04]  /*21480*/  LDL.LU R3, [R1+0xd8] ;  /* 0x0000d80001037983 */ /* 0x002ee80000300800 */
[----:B------:R1:W-:Y:S04]  /*21490*/  STL [R1+0x7b8], R5 ;  /* 0x0007b80501007387 */ /* 0x0003e80000100800 */
[----:B------:R-:W3:Y:S01]  /*214a0*/  LDL R10, [R1+0x1208] ;  /* 0x00120800010a7983 */ /* 0x000ee20000100800 */
[----:B0-----:R-:W-:-:S02]  /*214b0*/  @P0 IMAD.MOV.U32 R26, RZ, RZ, R2 ;  /* 0x000000ffff1a0224 */ /* 0x001fc400078e0002 */
[----:B------:R-:W-:Y:S01]  /*214c0*/  @P0 IMAD.MOV.U32 R27, RZ, RZ, R5 ;  /* 0x000000ffff1b0224 */ /* 0x000fe200078e0005 */
[----:B------:R-:W-:Y:S01]  /*214d0*/  ISETP.GT.U32.AND P5, PT, R8, R29, PT ;  /* 0x0000001d0800720c */ /* 0x000fe20003fa4070 */
[----:B------:R-:W0:Y:S01]  /*214e0*/  LDCU UR4, c[0x0][0x3b0] ;  /* 0x00007600ff0477ac */ /* 0x000e220008000800 */
[----:B------:R-:W-:Y:S01]  /*214f0*/  IADD3 R2, P6, PT, R28, R7, RZ ;  /* 0x000000071c027210 */ /* 0x000fe20007fde0ff */
[----:B------:R-:W-:Y:S01]  /*21500*/  @!P1 IMAD.MOV R25, RZ, RZ, -R25 ;  /* 0x000000ffff199224 */ /* 0x000fe200078e0a19 */
[----:B------:R-:W-:Y:S01]  /*21510*/  ISETP.GT.U32.AND P3, PT, R8, R4, PT ;  /* 0x000000040800720c */ /* 0x000fe20003f64070 */
[----:B------:R0:W3:Y:S01]  /*21520*/  @P0 LDG.E.U8 R80, desc[UR18][R26.64] ;  /* 0x000000121a500981 */ /* 0x0000e2000c1e1100 */
[----:B-1----:R-:W-:-:S03]  /*21530*/  LEA.HI.X.SX32 R5, R28, R6, 0x1, P6 ;  /* 0x000000061c057211 */ /* 0x002fc600030f0eff */
[----:B------:R-:W-:Y:S04]  /*21540*/  STL [R1+0x7d4], R2 ;  /* 0x0007d40201007387 */ /* 0x000fe80000100800 */
[----:B------:R1:W-:Y:S01]  /*21550*/  STL [R1+0x7d0], R5 ;  /* 0x0007d00501007387 */ /* 0x0003e20000100800 */
[----:B----4-:R-:W-:-:S03]  /*21560*/  ISETP.GE.AND P6, PT, R72, RZ, PT ;  /* 0x000000ff4800720c */ /* 0x010fc60003fc6270 */
[----:B------:R-:W4:Y:S01]  /*21570*/  LDL R72, [R1+0x1214] ;  /* 0x0012140001487983 */ /* 0x000f220000100800 */
[----:B------:R-:W-:Y:S02]  /*21580*/  ISETP.GT.U32.AND P1, PT, R8, R73, PT ;  /* 0x000000490800720c */ /* 0x000fe40003f24070 */
[----:B------:R-:W-:Y:S01]  /*21590*/  SEL R25, R21, R25, !P4 ;  /* 0x0000001915197207 */ /* 0x000fe20006000000 */
[----:B0-----:R-:W-:-:S04]  /*215a0*/  @P0 IMAD.MOV.U32 R26, RZ, RZ, R2 ;  /* 0x000000ffff1a0224 */ /* 0x001fc800078e0002 */
[----:B------:R-:W-:Y:S02]  /*215b0*/  IMAD R25, R25, UR5, RZ ;  /* 0x0000000519197c24 */ /* 0x000fe4000f8e02ff */
[--C-:B------:R-:W-:Y:S02]  /*215c0*/  @!P3 IMAD.IADD R4, R4, 0x1, -R8.reuse ;  /* 0x000000010404b824 */ /* 0x100fe400078e0a08 */
[----:B------:R-:W-:Y:S02]  /*215d0*/  @P0 IMAD.MOV.U32 R27, RZ, RZ, R5 ;  /* 0x000000ffff1b0224 */ /* 0x000fe400078e0005 */
[----:B------:R-:W-:Y:S01]  /*215e0*/  @!P5 IMAD.IADD R29, R29, 0x1, -R8 ;  /* 0x000000011d1dd824 */ /* 0x000fe200078e0a08 */
[----:B-1----:R-:W4:Y:S01]  /*215f0*/  LDL.LU R5, [R1+0xd0] ;  /* 0x0000d00001057983 */ /* 0x002f220000300800 */
[----:B------:R-:W-:-:S03]  /*21600*/  IADD3 R2, P3, PT, R25, R7, RZ ;  /* 0x0000000719027210 */ /* 0x000fc60007f7e0ff */
[----:B------:R0:W4:Y:S01]  /*21610*/  @P0 LDG.E.U8 R79, desc[UR18][R26.64] ;  /* 0x000000121a4f0981 */ /* 0x000122000c1e1100 */
[----:B------:R-:W-:Y:S01]  /*21620*/  @!P1 IMAD.IADD R73, R73, 0x1, -R8 ;  /* 0x0000000149499824 */ /* 0x000fe200078e0a08 */
[----:B------:R-:W1:Y:S01]  /*21630*/  LDCU UR5, c[0x0][0x3b0] ;  /* 0x00007600ff0577ac */ /* 0x000e620008000800 */
[----:B------:R-:W-:Y:S01]  /*21640*/  LEA.HI.X.SX32 R25, R25, R6, 0x1, P3 ;  /* 0x0000000619197211 */ /* 0x000fe200018f0eff */
[----:B------:R-:W-:Y:S01]  /*21650*/  STL [R1+0x7dc], R2 ;  /* 0x0007dc0201007387 */ /* 0x000fe20000100800 */
[----:B0-----:R-:W-:-:S03]  /*21660*/  IMAD.MOV.U32 R26, RZ, RZ, R29 ;  /* 0x000000ffff1a7224 */ /* 0x001fc600078e001d */
[----:B------:R0:W-:Y:S01]  /*21670*/  STL [R1+0x7d8], R25 ;  /* 0x0007d81901007387 */ /* 0x0001e20000100800 */
[----:B------:R-:W-:Y:S02]  /*21680*/  @P0 IMAD.MOV.U32 R29, RZ, RZ, R25 ;  /* 0x000000ffff1d0224 */ /* 0x000fe400078e0019 */
[----:B------:R-:W-:Y:S02]  /*21690*/  @!P6 IMAD.MOV R26, RZ, RZ, -R26 ;  /* 0x000000ffff1ae224 */ /* 0x000fe400078e0a1a */
[----:B0-----:R-:W-:-:S03]  /*216a0*/  IMAD.MOV.U32 R25, RZ, RZ, R4 ;  /* 0x000000ffff197224 */ /* 0x001fc600078e0004 */
[----:B------:R-:W-:Y:S02]  /*216b0*/  SEL R26, R21, R26, !P4 ;  /* 0x0000001a151a7207 */ /* 0x000fe40006000000 */
[----:B------:R-:W-:-:S03]  /*216c0*/  ISETP.GT.U32.AND P3, PT, R8, R73, PT ;  /* 0x000000490800720c */ /* 0x000fc60003f64070 */
[----:B------:R-:W-:Y:S01]  /*216d0*/  IMAD R27, R26, UR4, RZ ;  /* 0x000000041a1b7c24 */ /* 0x000fe2000f8e02ff */
[C---:B--2---:R-:W-:Y:S01]  /*216e0*/  ISETP.GT.U32.AND P5, PT, R8.reuse, R93, PT ;  /* 0x0000005d0800720c */ /* 0x044fe20003fa4070 */
[----:B------:R-:W-:Y:S02]  /*216f0*/  IMAD R19, R8, R74, R19 ;  /* 0x0000004a08137224 */ /* 0x000fe400078e0213 */
[----:B------:R-:W-:Y:S01]  /*21700*/  @P0 IMAD.MOV.U32 R28, RZ, RZ, R2 ;  /* 0x000000ffff1c0224 */ /* 0x000fe200078e0002 */
[----:B------:R-:W0:Y:S05]  /*21710*/  LDCU UR4, c[0x0][0x3b0] ;  /* 0x00007600ff0477ac */ /* 0x000e2a0008000800 */
[----:B------:R-:W-:Y:S01]  /*21720*/  @!P3 IMAD.IADD R73, R73, 0x1, -R8 ;  /* 0x000000014949b824 */ /* 0x000fe200078e0a08 */
[----:B---3--:R-:W-:-:S02]  /*21730*/  ISETP.GE.AND P1, PT, R71, RZ, PT ;  /* 0x000000ff4700720c */ /* 0x008fc40003f26270 */
[----:B------:R-:W-:Y:S01]  /*21740*/  ISETP.GT.U32.AND P6, PT, R8, R3, PT ;  /* 0x000000030800720c */ /* 0x000fe20003fc4070 */
[----:B------:R-:W2:Y:S10]  /*21750*/  LDL.LU R71, [R1+0xcc] ;  /* 0x0000cc0001477983 */ /* 0x000eb40000300800 */
[----:B------:R-:W-:Y:S01]  /*21760*/  @!P1 IMAD.MOV R25, RZ, RZ, -R25 ;  /* 0x000000ffff199224 */ /* 0x000fe200078e0a19 */
[----:B------:R-:W-:-:S02]  /*21770*/  ISETP.GE.AND P1, PT, R10, RZ, PT ;  /* 0x000000ff0a00720c */ /* 0x000fc40003f26270 */
[----:B------:R-:W3:Y:S01]  /*21780*/  LDL R10, [R1+0x124c] ;  /* 0x00124c00010a7983 */ /* 0x000ee20000100800 */
[----:B------:R-:W-:Y:S01]  /*21790*/  @!P6 IMAD.IADD R3, R3, 0x1, -R8 ;  /* 0x000000010303e824 */ /* 0x000fe200078e0a08 */
[----:B------:R-:W-:-:S04]  /*217a0*/  IADD3 R4, P6, PT, R27, R7, RZ ;  /* 0x000000071b047210 */ /* 0x000fc80007fde0ff */
[----:B------:R-:W-:Y:S01]  /*217b0*/  LEA.HI.X.SX32 R27, R27, R6, 0x1, P6 ;  /* 0x000000061b1b7211 */ /* 0x000fe200030f0eff */
[----:B------:R0:W-:Y:S04]  /*217c0*/  STL [R1+0x7e4], R4 ;  /* 0x0007e40401007387 */ /* 0x0001e80000100800 */
[----:B------:R0:W-:Y:S01]  /*217d0*/  STL [R1+0x7e0], R27 ;  /* 0x0007e01b01007387 */ /* 0x0001e20000100800 */
[----:B----4-:R-:W-:-:S03]  /*217e0*/  ISETP.GE.AND P3, PT, R72, RZ, PT ;  /* 0x000000ff4800720c */ /* 0x010fc60003f66270 */
[----:B------:R-:W4:Y:S01]  /*217f0*/  LDL R72, [R1+0x11fc] ;  /* 0x0011fc0001487983 */ /* 0x000f220000100800 */
[----:B------:R-:W-:-:S05]  /*21800*/  @!P5 IMAD.IADD R93, R93, 0x1, -R8 ;  /* 0x000000015d5dd824 */ /* 0x000fca00078e0a08 */
[----:B------:R-:W-:Y:S02]  /*21810*/  ISETP.GT.U32.AND P5, PT, R8, R93, PT ;  /* 0x0000005d0800720c */ /* 0x000fe40003fa4070 */
[----:B------:R-:W-:Y:S01]  /*21820*/  SEL R25, R21, R25, !P4 ;  /* 0x0000001915197207 */ /* 0x000fe20006000000 */
[----:B------:R-:W-:Y:S02]  /*21830*/  IMAD.MOV R74, RZ, RZ, -R75 ;  /* 0x000000ffff4a7224 */ /* 0x000fe400078e0a4b */
[----:B------:R-:W-:Y:S02]  /*21840*/  IMAD.MOV R75, RZ, RZ, -R76 ;  /* 0x000000ffff4b7224 */ /* 0x000fe400078e0a4c */
[----:B------:R-:W-:Y:S02]  /*21850*/  IMAD.MOV R76, RZ, RZ, -R77 ;  /* 0x000000ffff4c7224 */ /* 0x000fe400078e0a4d */
[----:B------:R-:W-:Y:S02]  /*21860*/  IMAD.MOV R77, RZ, RZ, -R78 ;  /* 0x000000ffff4d7224 */ /* 0x000fe400078e0a4e */
[----:B------:R-:W-:-:S02]  /*21870*/  IMAD.MOV.U32 R26, RZ, RZ, R73 ;  /* 0x000000ffff1a7224 */ /* 0x000fc400078e0049 */
[----:B-1----:R-:W-:Y:S01]  /*21880*/  IMAD R25, R25, UR5, RZ ;  /* 0x0000000519197c24 */ /* 0x002fe2000f8e02ff */
[----:B------:R-:W-:Y:S01]  /*21890*/  PRMT R78, RZ, 0x7610, R78 ;  /* 0x00007610ff4e7816 */ /* 0x000fe2000000004e */
[----:B------:R-:W-:Y:S01]  /*218a0*/  @!P5 IMAD.IADD R93, R93, 0x1, -R8 ;  /* 0x000000015d5dd824 */ /* 0x000fe200078e0a08 */
[C---:B------:R-:W-:Y:S01]  /*218b0*/  ISETP.GT.U32.AND P5, PT, R8.reuse, R5, PT ;  /* 0x000000050800720c */ /* 0x040fe20003fa4070 */
[----:B------:R-:W-:Y:S01]  /*218c0*/  @!P1 IMAD.MOV R26, RZ, RZ, -R26 ;  /* 0x000000ffff1a9224 */ /* 0x000fe200078e0a1a */
[----:B------:R-:W-:Y:S01]  /*218d0*/  IADD3 R2, P1, PT, R25, R7, RZ ;  /* 0x0000000719027210 */ /* 0x000fe20007f3e0ff */
[C---:B------:R-:W-:Y:S01]  /*218e0*/  IMAD R24, R8.reuse, R77, R24 ;  /* 0x0000004d08187224 */ /* 0x040fe200078e0218 */
[----:B------:R1:W2:Y:S01]  /*218f0*/  @P0 LDG.E.U8 R78, desc[UR18][R28.64] ;  /* 0x000000121c4e0981 */ /* 0x0002a2000c1e1100 */
[C---:B------:R-:W-:Y:S02]  /*21900*/  ISETP.GT.U32.AND P6, PT, R8.reuse, R3, PT ;  /* 0x000000030800720c */ /* 0x040fe40003fc4070 */
[----:B------:R-:W-:Y:S01]  /*21910*/  PRMT R77, RZ, 0x7610, R77 ;  /* 0x00007610ff4d7816 */ /* 0x000fe2000000004d */
[----:B------:R-:W-:Y:S01]  /*21920*/  IMAD R20, R8, R76, R20 ;  /* 0x0000004c08147224 */ /* 0x000fe200078e0214 */
[----:B------:R-:W2:Y:S01]  /*21930*/  LDL.LU R73, [R1+0xc8] ;  /* 0x0000c80001497983 */ /* 0x000ea20000300800 */
[----:B------:R-:W2:Y:S01]  /*21940*/  LDCU UR5, c[0x0][0x3b0] ;  /* 0x00007600ff0577ac */ /* 0x000ea20008000800 */
[----:B-1----:R-:W-:-:S02]  /*21950*/  @P0 IMAD.MOV.U32 R28, RZ, RZ, R4 ;  /* 0x000000ffff1c0224 */ /* 0x002fc400078e0004 */
[----:B------:R-:W-:Y:S01]  /*21960*/  @P0 IMAD.MOV.U32 R29, RZ, RZ, R27 ;  /* 0x000000ffff1d0224 */ /* 0x000fe200078e001b */
[----:B0-----:R-:W-:Y:S01]  /*21970*/  LEA.HI.X.SX32 R4, R25, R6, 0x1, P1 ;  /* 0x0000000619047211 */ /* 0x001fe200008f0eff */
[----:B------:R-:W-:Y:S01]  /*21980*/  IMAD.MOV.U32 R25, RZ, RZ, R93 ;  /* 0x000000ffff197224 */ /* 0x000fe200078e005d */
[----:B------:R-:W-:Y:S01]  /*21990*/  PRMT R76, RZ, 0x7610, R76 ;  /* 0x00007610ff4c7816 */ /* 0x000fe2000000004c */
[----:B------:R-:W-:Y:S01]  /*219a0*/  @!P5 IMAD.IADD R5, R5, 0x1, -R8 ;  /* 0x000000010505d824 */ /* 0x000fe200078e0a08 */
[----:B------:R0:W2:Y:S01]  /*219b0*/  @P0 LDG.E.U8 R77, desc[UR18][R28.64] ;  /* 0x000000121c4d0981 */ /* 0x0000a2000c1e1100 */
[----:B------:R-:W-:-:S03]  /*219c0*/  @!P3 IMAD.MOV R25, RZ, RZ, -R25 ;  /* 0x000000ffff19b224 */ /* 0x000fc600078e0a19 */
[----:B------:R-:W-:Y:S01]  /*219d0*/  STL [R1+0x7ec], R2 ;  /* 0x0007ec0201007387 */ /* 0x000fe20000100800 */
[----:B------:R-:W-:-:S03]  /*219e0*/  SEL R27, R21, R26, !P4 ;  /* 0x0000001a151b7207 */ /* 0x000fc60006000000 */
[----:B------:R1:W-:Y:S01]  /*219f0*/  STL [R1+0x7e8], R4 ;  /* 0x0007e80401007387 */ /* 0x0003e20000100800 */
[----:B------:R-:W-:Y:S02]  /*21a00*/  ISETP.GT.U32.AND P3, PT, R8, R5, PT ;  /* 0x000000050800720c */ /* 0x000fe40003f64070 */
[----:B------:R-:W-:Y:S01]  /*21a10*/  SEL R26, R21, R25, !P4 ;  /* 0x00000019151a7207 */ /* 0x000fe20006000000 */
[----:B0-----:R-:W-:Y:S02]  /*21a20*/  @P0 IMAD.MOV.U32 R28, RZ, RZ, R2 ;  /* 0x000000ffff1c0224 */ /* 0x001fe400078e0002 */
[----:B------:R-:W-:Y:S02]  /*21a30*/  @P0 IMAD.MOV.U32 R29, RZ, RZ, R4 ;  /* 0x000000ffff1d0224 */ /* 0x000fe400078e0004 */
[----:B------:R-:W-:Y:S02]  /*21a40*/  @!P6 IMAD.IADD R3, R3, 0x1, -R8 ;  /* 0x000000010303e824 */ /* 0x000fe400078e0a08 */
[----:B------:R-:W-:-:S02]  /*21a50*/  IMAD R27, R27, UR11, RZ ;  /* 0x0000000b1b1b7c24 */ /* 0x000fc4000f8e02ff */
[----:B------:R-:W-:Y:S02]  /*21a60*/  IMAD R26, R26, UR4, RZ ;  /* 0x000000041a1a7c24 */ /* 0x000fe4000f8e02ff */
[C---:B------:R-:W-:Y:S01]  /*21a70*/  IMAD R22, R8.reuse, R75, R22 ;  /* 0x0000004b08167224 */ /* 0x040fe200078e0216 */
[----:B------:R0:W2:Y:S01]  /*21a80*/  @P0 LDG.E.U8 R76, desc[UR18][R28.64] ;  /* 0x000000121c4c0981 */ /* 0x0000a2000c1e1100 */
[----:B------:R-:W-:Y:S01]  /*21a90*/  IMAD.MOV.U32 R25, RZ, RZ, R3 ;  /* 0x000000ffff197224 */ /* 0x000fe200078e0003 */
[----:B------:R-:W-:Y:S01]  /*21aa0*/  IADD3 R93, P6, PT, R27, R7, RZ ;  /* 0x000000071b5d7210 */ /* 0x000fe20007fde0ff */
[----:B------:R-:W-:Y:S02]  /*21ab0*/  @!P3 IMAD.IADD R5, R5, 0x1, -R8 ;  /* 0x000000010505b824 */ /* 0x000fe400078e0a08 */
[----:B------:R-:W-:Y:S01]  /*21ac0*/  IMAD R23, R8, R74, R23 ;  /* 0x0000004a08177224 */ /* 0x000fe200078e0217 */
[----:B------:R-:W0:Y:S01]  /*21ad0*/  LDCU UR4, c[0x0][0x3b0] ;  /* 0x00007600ff0477ac */ /* 0x000e220008000800 */
[----:B------:R-:W-:-:S02]  /*21ae0*/  PRMT R70, RZ, 0x7610, R70 ;  /* 0x00007610ff467816 */ /* 0x000fc40000000046 */
[----:B------:R-:W-:Y:S02]  /*21af0*/  PRMT R69, RZ, 0x7610, R69 ;  /* 0x00007610ff457816 */ /* 0x000fe40000000045 */
[----:B------:R-:W-:Y:S02]  /*21b00*/  PRMT R68, RZ, 0x7610, R68 ;  /* 0x00007610ff447816 */ /* 0x000fe40000000044 */
[----:B------:R-:W-:Y:S01]  /*21b10*/  PRMT R67, RZ, 0x7610, R67 ;  /* 0x00007610ff437816 */ /* 0x000fe20000000043 */
[----:B------:R-:W0:Y:S01]  /*21b20*/  LDCU UR11, c[0x0][0x3b0] ;  /* 0x00007600ff0b77ac */ /* 0x000e220008000800 */
[----:B---3--:R-:W-:Y:S02]  /*21b30*/  ISETP.GE.AND P5, PT, R10, RZ, PT ;  /* 0x000000ff0a00720c */ /* 0x008fe40003fa6270 */
[----:B------:R-:W3:Y:S04]  /*21b40*/  LDL R10, [R1+0x1248] ;  /* 0x00124800010a7983 */ /* 0x000ee80000100800 */
[----:B------:R-:W3:Y:S04]  /*21b50*/  LDL.LU R29, [R1+0xd4] ;  /* 0x0000d400011d7983 */ /* 0x000ee80000300800 */
[----:B-1----:R-:W3:Y:S04]  /*21b60*/  LDL.LU R4, [R1+0xc4] ;  /* 0x0000c40001047983 */ /* 0x002ee80000300800 */
[----:B------:R-:W-:Y:S01]  /*21b70*/  STL [R1+0x7f4], R93 ;  /* 0x0007f45d01007387 */ /* 0x000fe20000100800 */
[----:B------:R-:W-:Y:S01]  /*21b80*/  @!P5 IMAD.MOV R25, RZ, RZ, -R25 ;  /* 0x000000ffff19d224 */ /* 0x000fe200078e0a19 */
[----:B------:R-:W-:-:S05]  /*21b90*/  IADD3 R2, P5, PT, R26, R7, RZ ;  /* 0x000000071a027210 */ /* 0x000fca0007fbe0ff */
[----:B------:R-:W-:Y:S01]  /*21ba0*/  STL [R1+0x7fc], R2 ;  /* 0x0007fc0201007387 */ /* 0x000fe20000100800 */
[----:B----4-:R-:W-:-:S03]  /*21bb0*/  ISETP.GE.AND P3, PT, R72, RZ, PT ;  /* 0x000000ff4800720c */ /* 0x010fc60003f66270 */
[----:B------:R-:W4:Y:S01]  /*21bc0*/  LDL R72, [R1+0x1244] ;  /* 0x0012440001487983 */ /* 0x000f220000100800 */
[----:B--2---:R-:W-:Y:S02]  /*21bd0*/  ISETP.GT.U32.AND P1, PT, R8, R71, PT ;  /* 0x000000470800720c */ /* 0x004fe40003f24070 */
[----:B------:R-:W-:-:S11]  /*21be0*/  LEA.HI.X.SX32 R27, R27, R6, 0x1, P6 ;  /* 0x000000061b1b7211 */ /* 0x000fd600030f0eff */
[----:B------:R-:W-:-:S05]  /*21bf0*/  @!P1 IMAD.IADD R71, R71, 0x1, -R8 ;  /* 0x0000000147479824 */ /* 0x000fca00078e0a08 */
[----:B------:R-:W-:Y:S02]  /*21c00*/  ISETP.GT.U32.AND P1, PT, R8, R71, PT ;  /* 0x000000470800720c */ /* 0x000fe40003f24070 */
[----:B0-----:R-:W-:Y:S02]  /*21c10*/  SEL R28, R21, R25, !P4 ;  /* 0x00000019151c7207 */ /* 0x001fe40006000000 */
[----:B------:R-:W-:Y:S02]  /*21c20*/  PRMT R75, RZ, 0x7610, R75 ;  /* 0x00007610ff4b7816 */ /* 0x000fe4000000004b */
[----:B------:R-:W-:Y:S02]  /*21c30*/  LEA.HI.X.SX32 R3, R26, R6, 0x1, P5 ;  /* 0x000000061a037211 */ /* 0x000fe400028f0eff */
[----:B------:R-:W-:Y:S01]  /*21c40*/  ISETP.GT.U32.AND P6, PT, R8, R73, PT ;  /* 0x000000490800720c */ /* 0x000fe20003fc4070 */
[----:B------:R-:W-:Y:S02]  /*21c50*/  @P0 IMAD.MOV.U32 R26, RZ, RZ, R93 ;  /* 0x000000ffff1a0224 */ /* 0x000fe400078e005d */
[----:B------:R-:W-:-:S02]  /*21c60*/  IMAD.MOV.U32 R25, RZ, RZ, R5 ;  /* 0x000000ffff197224 */ /* 0x000fc400078e0005 */
[----:B------:R-:W-:Y:S01]  /*21c70*/  IMAD R28, R28, UR5, RZ ;  /* 0x000000051c1c7c24 */ /* 0x000fe2000f8e02ff */
[----:B------:R0:W-:Y:S04]  /*21c80*/  STL [R1+0x7f0], R27 ;  /* 0x0007f01b01007387 */ /* 0x0001e80000100800 */
[----:B------:R1:W-:Y:S01]  /*21c90*/  STL [R1+0x7f8], R3 ;  /* 0x0007f80301007387 */ /* 0x0003e20000100800 */
[----:B------:R-:W-:-:S03]  /*21ca0*/  @!P1 IMAD.IADD R71, R71, 0x1, -R8 ;  /* 0x0000000147479824 */ /* 0x000fc600078e0a08 */
[----:B------:R2:W4:Y:S01]  /*21cb0*/  @P0 LDG.E.U8 R75, desc[UR18][R26.64] ;  /* 0x000000121a4b0981 */ /* 0x000522000c1e1100 */
[----:B------:R-:W-:Y:S01]  /*21cc0*/  PRMT R74, RZ, 0x7610, R74 ;  /* 0x00007610ff4a7816 */ /* 0x000fe2000000004a */
[----:B------:R-:W-:Y:S01]  /*21cd0*/  @!P3 IMAD.MOV R25, RZ, RZ, -R25 ;  /* 0x000000ffff19b224 */ /* 0x000fe200078e0a19 */
[----:B------:R-:W2:Y:S01]  /*21ce0*/  LDCU UR5, c[0x0][0x3b0] ;  /* 0x00007600ff0577ac */ /* 0x000ea20008000800 */
[----:B------:R-:W-:Y:S02]  /*21cf0*/  @!P6 IMAD.IADD R73, R73, 0x1, -R8 ;  /* 0x000000014949e824 */ /* 0x000fe400078e0a08 */
[----:B--2---:R-:W-:Y:S02]  /*21d00*/  @P0 IMAD.MOV.U32 R26, RZ, RZ, R2 ;  /* 0x000000ffff1a0224 */ /* 0x004fe400078e0002 */
[----:B0-----:R-:W-:Y:S01]  /*21d10*/  @P0 IMAD.MOV.U32 R27, RZ, RZ, R3 ;  /* 0x000000ffff1b0224 */ /* 0x001fe200078e0003 */
[----:B------:R-:W-:Y:S02]  /*21d20*/  IADD3 R2, P3, PT, R28, R7, RZ ;  /* 0x000000071c027210 */ /* 0x000fe40007f7e0ff */
[----:B------:R-:W-:-:S02]  /*21d30*/  ISETP.GT.U32.AND P6, PT, R8, R73, PT ;  /* 0x000000490800720c */ /* 0x000fc40003fc4070 */
[----:B-1----:R-:W-:Y:S01]  /*21d40*/  LEA.HI.X.SX32 R3, R28, R6, 0x1, P3 ;  /* 0x000000061c037211 */ /* 0x002fe200018f0eff */
[----:B------:R0:W2:Y:S02]  /*21d50*/  @P0 LDG.E.U8 R74, desc[UR18][R26.64] ;  /* 0x000000121a4a0981 */ /* 0x0000a4000c1e1100 */
[----:B0-----:R-:W-:Y:S01]  /*21d60*/  SEL R26, R21, R25, !P4 ;  /* 0x00000019151a7207 */ /* 0x001fe20006000000 */
[----:B------:R-:W-:-:S04]  /*21d70*/  IMAD.MOV.U32 R25, RZ, RZ, R71 ;  /* 0x000000ffff197224 */ /* 0x000fc800078e0047 */
[----:B------:R-:W-:Y:S02]  /*21d80*/  IMAD R28, R26, UR12, RZ ;  /* 0x0000000c1a1c7c24 */ /* 0x000fe4000f8e02ff */
[----:B------:R-:W-:Y:S02]  /*21d90*/  @P0 IMAD.MOV.U32 R26, RZ, RZ, R2 ;  /* 0x000000ffff1a0224 */ /* 0x000fe400078e0002 */
[----:B------:R-:W-:Y:S02]  /*21da0*/  @!P6 IMAD.IADD R73, R73, 0x1, -R8 ;  /* 0x000000014949e824 */ /* 0x000fe400078e0a08 */
[----:B------:R-:W-:Y:S01]  /*21db0*/  @P0 IMAD.MOV.U32 R27, RZ, RZ, R3 ;  /* 0x000000ffff1b0224 */ /* 0x000fe200078e0003 */
[----:B------:R-:W-:Y:S02]  /*21dc0*/  PRMT R66, RZ, 0x7610, R66 ;  /* 0x00007610ff427816 */ /* 0x000fe40000000042 */
[----:B------:R-:W-:Y:S02]  /*21dd0*/  PRMT R65, RZ, 0x7610, R65 ;  /* 0x00007610ff417816 */ /* 0x000fe40000000041 */
[----:B------:R-:W-:Y:S01]  /*21de0*/  PRMT R64, RZ, 0x7610, R64 ;  /* 0x00007610ff407816 */ /* 0x000fe20000000040 */
[----:B------:R-:W0:Y:S01]  /*21df0*/  LDCU UR12, c[0x0][0x3b0] ;  /* 0x00007600ff0c77ac */ /* 0x000e220008000800 */
[----:B------:R1:W2:Y:S01]  /*21e00*/  @P0 LDG.E.U8 R70, desc[UR18][R26.64] ;  /* 0x000000121a460981 */ /* 0x0002a2000c1e1100 */
[----:B---3--:R-:W-:-:S02]  /*21e10*/  ISETP.GE.AND P5, PT, R10, RZ, PT ;  /* 0x000000ff0a00720c */ /* 0x008fc40003fa6270 */
[----:B------:R-:W-:Y:S01]  /*21e20*/  ISETP.GT.U32.AND P1, PT, R8, R29, PT ;  /* 0x0000001d0800720c */ /* 0x000fe20003f24070 */
[----:B------:R-:W3:Y:S04]  /*21e30*/  LDL.LU R10, [R1+0xb8] ;  /* 0x0000b800010a7983 */ /* 0x000ee80000300800 */
[----:B------:R0:W-:Y:S04]  /*21e40*/  STL [R1+0x814], R2 ;  /* 0x0008140201007387 */ /* 0x0001e80000100800 */
[----:B------:R0:W-:Y:S04]  /*21e50*/  STL [R1+0x810], R3 ;  /* 0x0008100301007387 */ /* 0x0001e80000100800 */
[----:B------:R-:W2:Y:S04]  /*21e60*/  LDL R71, [R1+0x1264] ;  /* 0x0012640001477983 */ /* 0x000ea80000100800 */
[----:B------:R-:W2:Y:S01]  /*21e70*/  LDL.LU R93, [R1+0xbc] ;  /* 0x0000bc00015d7983 */ /* 0x000ea20000300800 */
[----:B------:R-:W-:-:S02]  /*21e80*/  @!P1 IMAD.IADD R29, R29, 0x1, -R8 ;  /* 0x000000011d1d9824 */ /* 0x000fc400078e0a08 */
[----:B------:R-:W-:Y:S01]  /*21e90*/  @!P5 IMAD.MOV R25, RZ, RZ, -R25 ;  /* 0x000000ffff19d224 */ /* 0x000fe200078e0a19 */
[----:B0-----:R-:W-:Y:S02]  /*21ea0*/  IADD3 R2, P5, PT, R28, R7, RZ ;  /* 0x000000071c027210 */ /* 0x001fe40007fbe0ff */
[----:B----4-:R-:W-:Y:S02]  /*21eb0*/  ISETP.GE.AND P1, PT, R72, RZ, PT ;  /* 0x000000ff4800720c */ /* 0x010fe40003f26270 */
[----:B------:R-:W4:Y:S01]  /*21ec0*/  LDL R72, [R1+0x1270] ;  /* 0x0012700001487983 */ /* 0x000f220000100800 */
[----:B------:R-:W-:Y:S02]  /*21ed0*/  SEL R25, R21, R25, !P4 ;  /* 0x0000001915197207 */ /* 0x000fe40006000000 */
[----:B------:R-:W-:Y:S01]  /*21ee0*/  LEA.HI.X.SX32 R5, R28, R6, 0x1, P5 ;  /* 0x000000061c057211 */ /* 0x000fe200028f0eff */
[----:B------:R0:W-:Y:S04]  /*21ef0*/  STL [R1+0x81c], R2 ;  /* 0x00081c0201007387 */ /* 0x0001e80000100800 */
[----:B------:R-:W4:Y:S01]  /*21f00*/  LDL.LU R3, [R1+0xb4] ;  /* 0x0000b40001037983 */ /* 0x000f220000300800 */
[----:B------:R-:W-:-:S03]  /*21f10*/  IMAD R28, R25, UR4, RZ ;  /* 0x00000004191c7c24 */ /* 0x000fc6000f8e02ff */
[----:B------:R0:W-:Y:S01]  /*21f20*/  STL [R1+0x818], R5 ;  /* 0x0008180501007387 */ /* 0x0001e20000100800 */
[----:B------:R-:W-:Y:S01]  /*21f30*/  IMAD.MOV.U32 R25, RZ, RZ, R73 ;  /* 0x000000ffff197224 */ /* 0x000fe200078e0049 */
[C---:B------:R-:W-:Y:S02]  /*21f40*/  ISETP.GT.U32.AND P3, PT, R8.reuse, R4, PT ;  /* 0x000000040800720c */ /* 0x040fe40003f64070 */
[----:B------:R-:W4:Y:S01]  /*21f50*/  LDL R73, [R1+0x1240] ;  /* 0x0012400001497983 */ /* 0x000f220000100800 */
[----:B-1----:R-:W-:Y:S02]  /*21f60*/  @P0 IMAD.MOV.U32 R26, RZ, RZ, R2 ;  /* 0x000000ffff1a0224 */ /* 0x002fe400078e0002 */
[----:B------:R-:W-:Y:S01]  /*21f70*/  @!P1 IMAD.MOV R25, RZ, RZ, -R25 ;  /* 0x000000ffff199224 */ /* 0x000fe200078e0a19 */
[----:B------:R-:W-:Y:S01]  /*21f80*/  ISETP.GT.U32.AND P5, PT, R8, R29, PT ;  /* 0x0000001d0800720c */ /* 0x000fe20003fa4070 */
[----:B------:R-:W-:Y:S01]  /*21f90*/  @P0 IMAD.MOV.U32 R27, RZ, RZ, R5 ;  /* 0x000000ffff1b0224 */ /* 0x000fe200078e0005 */
[----:B------:R-:W1:Y:S05]  /*21fa0*/  LDCU UR4, c[0x0][0x3b0] ;  /* 0x00007600ff0477ac */ /* 0x000e6a0008000800 */
[----:B------:R-:W-:Y:S01]  /*21fb0*/  @!P3 IMAD.IADD R4, R4, 0x1, -R8 ;  /* 0x000000010404b824 */ /* 0x000fe200078e0a08 */
[----:B------:R-:W-:-:S02]  /*21fc0*/  SEL R25, R21, R25, !P4 ;  /* 0x0000001915197207 */ /* 0x000fc40006000000 */
[----:B0-----:R-:W-:Y:S01]  /*21fd0*/  IADD3 R2, P6, PT, R28, R7, RZ ;  /* 0x000000071c027210 */ /* 0x001fe20007fde0ff */
[----:B------:R0:W4:Y:S01]  /*21fe0*/  @P0 LDG.E.U8 R69, desc[UR18][R26.64] ;  /* 0x000000121a450981 */ /* 0x000122000c1e1100 */
[----:B------:R-:W-:Y:S02]  /*21ff0*/  ISETP.GT.U32.AND P3, PT, R8, R4, PT ;  /* 0x000000040800720c */ /* 0x000fe40003f64070 */
[----:B------:R-:W-:Y:S01]  /*22000*/  LEA.HI.X.SX32 R5, R28, R6, 0x1, P6 ;  /* 0x000000061c057211 */ /* 0x000fe200030f0eff */
[----:B------:R-:W-:Y:S01]  /*22010*/  IMAD R25, R25, UR5, RZ ;  /* 0x0000000519197c24 */ /* 0x000fe2000f8e02ff */
[----:B------:R1:W-:Y:S04]  /*22020*/  STL [R1+0x824], R2 ;  /* 0x0008240201007387 */ /* 0x0003e80000100800 */
[----:B------:R2:W-:Y:S01]  /*22030*/  STL [R1+0x820], R5 ;  /* 0x0008200501007387 */ /* 0x0005e20000100800 */
[----:B------:R-:W-:Y:S01]  /*22040*/  @!P5 IMAD.IADD R29, R29, 0x1, -R8 ;  /* 0x000000011d1dd824 */ /* 0x000fe200078e0a08 */
[----:B------:R-:W2:Y:S01]  /*22050*/  LDCU UR5, c[0x0][0x3b0] ;  /* 0x00007600ff0577ac */ /* 0x000ea20008000800 */
[----:B0-----:R-:W-:-:S02]  /*22060*/  @P0 IMAD.MOV.U32 R26, RZ, RZ, R2 ;  /* 0x000000ffff1a0224 */ /* 0x001fc400078e0002 */
[----:B------:R-:W-:Y:S02]  /*22070*/  @P0 IMAD.MOV.U32 R27, RZ, RZ, R5 ;  /* 0x000000ffff1b0224 */ /* 0x000fe400078e0005 */
[----:B------:R-:W-:Y:S01]  /*22080*/  @!P3 IMAD.IADD R4, R4, 0x1, -R8 ;  /* 0x000000010404b824 */ /* 0x000fe200078e0a08 */
[C---:B-1----:R-:W-:Y:S02]  /*22090*/  IADD3 R2, P3, PT, R25.reuse, R7, RZ ;  /* 0x0000000719027210 */ /* 0x042fe40007f7e0ff */
[----:B------:R0:W4:Y:S02]  /*220a0*/  @P0 LDG.E.U8 R68, desc[UR18][R26.64] ;  /* 0x000000121a440981 */ /* 0x000124000c1e1100 */
[----:B------:R-:W-:Y:S01]  /*220b0*/  LEA.HI.X.SX32 R25, R25, R6, 0x1, P3 ;  /* 0x0000000619197211 */ /* 0x000fe200018f0eff */
[----:B0-----:R-:W-:-:S04]  /*220c0*/  IMAD.MOV.U32 R26, RZ, RZ, R29 ;  /* 0x000000ffff1a7224 */ /* 0x001fc800078e001d */
[----:B------:R-:W-:Y:S01]  /*220d0*/  @P0 IMAD.MOV.U32 R29, RZ, RZ, R25 ;  /* 0x000000ffff1d0224 */ /* 0x000fe200078e0019 */
[----:B---3--:R-:W-:Y:S02]  /*220e0*/  ISETP.GT.U32.AND P1, PT, R8, R10, PT ;  /* 0x0000000a0800720c */ /* 0x008fe40003f24070 */
[----:B--2---:R-:W-:Y:S02]  /*220f0*/  ISETP.GE.AND P6, PT, R71, RZ, PT ;  /* 0x000000ff4700720c */ /* 0x004fe40003fc6270 */
[----:B------:R-:W2:Y:S04]  /*22100*/  LDL R71, [R1+0x125c] ;  /* 0x00125c0001477983 */ /* 0x000ea80000100800 */
[----:B------:R-:W3:Y:S05]  /*22110*/  LDL.LU R5, [R1+0xac] ;  /* 0x0000ac0001057983 */ /* 0x000eea0000300800 */
[----:B------:R-:W-:Y:S01]  /*22120*/  @!P1 IMAD.IADD R10, R10, 0x1, -R8 ;  /* 0x000000010a0a9824 */ /* 0x000fe200078e0a08 */
[----:B------:R-:W-:Y:S04]  /*22130*/  STL [R1+0x82c], R2 ;  /* 0x00082c0201007387 */ /* 0x000fe80000100800 */
[----:B------:R0:W-:Y:S01]  /*22140*/  STL [R1+0x828], R25 ;  /* 0x0008281901007387 */ /* 0x0001e20000100800 */
[----:B----4-:R-:W-:Y:S01]  /*22150*/  ISETP.GE.AND P1, PT, R72, RZ, PT ;  /* 0x000000ff4800720c */ /* 0x010fe20003f26270 */
[----:B0-----:R-:W-:-:S02]  /*22160*/  IMAD.MOV.U32 R25, RZ, RZ, R4 ;  /* 0x000000ffff197224 */ /* 0x001fc400078e0004 */
[----:B------:R-:W4:Y:S10]  /*22170*/  LDL.LU R72, [R1+0xa8] ;  /* 0x0000a80001487983 */ /* 0x000f340000300800 */
[----:B------:R-:W-:Y:S01]  /*22180*/  @!P1 IMAD.MOV R25, RZ, RZ, -R25 ;  /* 0x000000ffff199224 */ /* 0x000fe200078e0a19 */
[----:B------:R-:W-:-:S02]  /*22190*/  ISETP.GE.AND P1, PT, R73, RZ, PT ;  /* 0x000000ff4900720c */ /* 0x000fc40003f26270 */
[----:B------:R-:W4:Y:S01]  /*221a0*/  LDL R73, [R1+0x12a8] ;  /* 0x0012a80001497983 */ /* 0x000f220000100800 */
[C---:B------:R-:W-:Y:S01]  /*221b0*/  ISETP.GT.U32.AND P5, PT, R8.reuse, R93, PT ;  /* 0x0000005d0800720c */ /* 0x040fe20003fa4070 */
[----:B------:R-:W-:Y:S01]  /*221c0*/  @!P6 IMAD.MOV R26, RZ, RZ, -R26 ;  /* 0x000000ffff1ae224 */ /* 0x000fe200078e0a1a */
[C---:B------:R-:W-:Y:S02]  /*221d0*/  ISETP.GT.U32.AND P3, PT, R8.reuse, R10, PT ;  /* 0x0000000a0800720c */ /* 0x040fe40003f64070 */
[----:B------:R-:W-:Y:S02]  /*221e0*/  ISETP.GT.U32.AND P6, PT, R8, R3, PT ;  /* 0x000000030800720c */ /* 0x000fe40003fc4070 */
[----:B------:R-:W-:-:S05]  /*221f0*/  SEL R26, R21, R26, !P4 ;  /* 0x0000001a151a7207 */ /* 0x000fca0006000000 */
[----:B------:R-:W-:Y:S02]  /*22200*/  IMAD R27, R26, UR4, RZ ;  /* 0x000000041a1b7c24 */ /* 0x000fe4000f8e02ff */
[----:B------:R-:W-:Y:S02]  /*22210*/  @P0 IMAD.MOV.U32 R28, RZ, RZ, R2 ;  /* 0x000000ffff1c0224 */ /* 0x000fe400078e0002 */
[--C-:B------:R-:W-:Y:S01]  /*22220*/  @!P5 IMAD.IADD R93, R93, 0x1, -R8.reuse ;  /* 0x000000015d5dd824 */ /* 0x100fe200078e0a08 */
[----:B------:R-:W-:Y:S01]  /*22230*/  SEL R25, R21, R25, !P4 ;  /* 0x0000001915197207 */ /* 0x000fe20006000000 */
[--C-:B------:R-:W-:Y:S02]  /*22240*/  @!P3 IMAD.IADD R10, R10, 0x1, -R8.reuse ;  /* 0x000000010a0ab824 */ /* 0x100fe400078e0a08 */
[----:B------:R-:W-:Y:S01]  /*22250*/  @!P6 IMAD.IADD R3, R3, 0x1, -R8 ;  /* 0x000000010303e824 */ /* 0x000fe200078e0a08 */
[C---:B------:R-:W-:Y:S02]  /*22260*/  IADD3 R4, P6, PT, R27.reuse, R7, RZ ;  /* 0x000000071b047210 */ /* 0x040fe40007fde0ff */
[----:B------:R-:W-:Y:S01]  /*22270*/  ISETP.GT.U32.AND P5, PT, R8, R93, PT ;  /* 0x0000005d0800720c */ /* 0x000fe20003fa4070 */
[----:B------:R-:W-:Y:S01]  /*22280*/  IMAD.MOV.U32 R26, RZ, RZ, R10 ;  /* 0x000000ffff1a7224 */ /* 0x000fe200078e000a */
[----:B------:R0:W4:Y:S01]  /*22290*/  @P0 LDG.E.U8 R67, desc[UR18][R28.64] ;  /* 0x000000121c430981 */ /* 0x000122000c1e1100 */
[----:B------:R-:W-:-:S03]  /*222a0*/  LEA.HI.X.SX32 R10, R27, R6, 0x1, P6 ;  /* 0x000000061b0a7211 */ /* 0x000fc600030f0eff */
[----:B------:R-:W-:Y:S01]  /*222b0*/  STL [R1+0x834], R4 ;  /* 0x0008340401007387 */ /* 0x000fe20000100800 */
[----:B------:R-:W1:Y:S03]  /*222c0*/  LDCU UR4, c[0x0][0x3b0] ;  /* 0x00007600ff0477ac */ /* 0x000e660008000800 */
[----:B------:R0:W-:Y:S02]  /*222d0*/  STL [R1+0x830], R10 ;  /* 0x0008300a01007387 */ /* 0x0001e40000100800 */
[----:B0-----:R-:W-:Y:S02]  /*222e0*/  @P0 IMAD.MOV.U32 R29, RZ, RZ, R10 ;  /* 0x000000ffff1d0224 */ /* 0x001fe400078e000a */
[----:B------:R-:W-:Y:S01]  /*222f0*/  @!P5 IMAD.IADD R93, R93, 0x1, -R8 ;  /* 0x000000015d5dd824 */ /* 0x000fe200078e0a08 */
[----:B------:R-:W4:Y:S01]  /*22300*/  LDL R10, [R1+0x123c] ;  /* 0x00123c00010a7983 */ /* 0x000f220000100800 */
[----:B------:R-:W-:-:S02]  /*22310*/  IMAD R25, R25, UR5, RZ ;  /* 0x0000000519197c24 */ /* 0x000fc4000f8e02ff */
[----:B------:R-:W-:Y:S02]  /*22320*/  @!P1 IMAD.MOV R26, RZ, RZ, -R26 ;  /* 0x000000ffff1a9224 */ /* 0x000fe400078e0a1a */
[----:B------:R-:W-:Y:S01]  /*22330*/  @P0 IMAD.MOV.U32 R28, RZ, RZ, R4 ;  /* 0x000000ffff1c0224 */ /* 0x000fe200078e0004 */
[----:B--2---:R-:W-:Y:S02]  /*22340*/  ISETP.GE.AND P3, PT, R71, RZ, PT ;  /* 0x000000ff4700720c */ /* 0x004fe40003f66270 */
[C---:B---3--:R-:W-:Y:S02]  /*22350*/  ISETP.GT.U32.AND P5, PT, R8.reuse, R5, PT ;  /* 0x000000050800720c */ /* 0x048fe40003fa4070 */
[----:B------:R-:W-:Y:S01]  /*22360*/  IADD3 R2, P1, PT, R25, R7, RZ ;  /* 0x0000000719027210 */ /* 0x000fe20007f3e0ff */
[----:B------:R-:W2:Y:S01]  /*22370*/  LDL.LU R71, [R1+0xa4] ;  /* 0x0000a40001477983 */ /* 0x000ea20000300800 */
[----:B------:R-:W-:-:S03]  /*22380*/  ISETP.GT.U32.AND P6, PT, R8, R3, PT ;  /* 0x000000030800720c */ /* 0x000fc60003fc4070 */
[----:B------:R0:W3:Y:S01]  /*22390*/  @P0 LDG.E.U8 R66, desc[UR18][R28.64] ;  /* 0x000000121c420981 */ /* 0x0000e2000c1e1100 */
[----:B------:R-:W-:-:S03]  /*223a0*/  LEA.HI.X.SX32 R4, R25, R6, 0x1, P1 ;  /* 0x0000000619047211 */ /* 0x000fc600008f0eff */
[----:B------:R0:W-:Y:S01]  /*223b0*/  STL [R1+0x83c], R2 ;  /* 0x00083c0201007387 */ /* 0x0001e20000100800 */
[----:B------:R-:W0:Y:S03]  /*223c0*/  LDCU UR5, c[0x0][0x3b0] ;  /* 0x00007600ff0577ac */ /* 0x000e260008000800 */
[----:B------:R0:W-:Y:S01]  /*223d0*/  STL [R1+0x838], R4 ;  /* 0x0008380401007387 */ /* 0x0001e20000100800 */
[----:B------:R-:W-:Y:S01]  /*223e0*/  @!P5 IMAD.IADD R5, R5, 0x1, -R8 ;  /* 0x000000010505d824 */ /* 0x000fe200078e0a08 */
[----:B----4-:R-:W-:Y:S02]  /*223f0*/  ISETP.GE.AND P5, PT, R73, RZ, PT ;  /* 0x000000ff4900720c */ /* 0x010fe40003fa6270 */
[----:B------:R-:W4:Y:S01]  /*22400*/  LDL R73, [R1+0x1260] ;  /* 0x0012600001497983 */ /* 0x000f220000100800 */
[----:B------:R-:W-:Y:S02]  /*22410*/  IMAD.MOV.U32 R25, RZ, RZ, R93 ;  /* 0x000000ffff197224 */ /* 0x000fe400078e005d */
[----:B0-----:R-:W-:-:S02]  /*22420*/  @P0 IMAD.MOV.U32 R28, RZ, RZ, R2 ;  /* 0x000000ffff1c0224 */ /* 0x001fc400078e0002 */
[----:B------:R-:W-:Y:S02]  /*22430*/  @P0 IMAD.MOV.U32 R29, RZ, RZ, R4 ;  /* 0x000000ffff1d0224 */ /* 0x000fe400078e0004 */
[----:B------:R-:W-:Y:S01]  /*22440*/  @!P3 IMAD.MOV R25, RZ, RZ, -R25 ;  /* 0x000000ffff19b224 */ /* 0x000fe200078e0a19 */
[----:B------:R-:W-:Y:S02]  /*22450*/  ISETP.GT.U32.AND P3, PT, R8, R5, PT ;  /* 0x000000050800720c */ /* 0x000fe40003f64070 */
[----:B------:R-:W-:Y:S01]  /*22460*/  SEL R27, R21, R26, !P4 ;  /* 0x0000001a151b7207 */ /* 0x000fe20006000000 */
[----:B------:R0:W3:Y:S01]  /*22470*/  @P0 LDG.E.U8 R65, desc[UR18][R28.64] ;  /* 0x000000121c410981 */ /* 0x0000e2000c1e1100 */
[----:B------:R-:W-:Y:S01]  /*22480*/  @!P6 IMAD.IADD R3, R3, 0x1, -R8 ;  /* 0x000000010303e824 */ /* 0x000fe200078e0a08 */
[----:B------:R-:W-:Y:S02]  /*22490*/  SEL R26, R21, R25, !P4 ;  /* 0x00000019151a7207 */ /* 0x000fe40006000000 */
[----:B------:R-:W-:-:S02]  /*224a0*/  IMAD R27, R27, UR11, RZ ;  /* 0x0000000b1b1b7c24 */ /* 0x000fc4000f8e02ff */
[----:B------:R-:W-:Y:S01]  /*224b0*/  IMAD.MOV.U32 R25, RZ, RZ, R3 ;  /* 0x000000ffff197224 */ /* 0x000fe200078e0003 */
[----:B------:R-:W-:Y:S01]  /*224c0*/  ISETP.GT.U32.AND P1, PT, R8, R72, PT ;  /* 0x000000480800720c */ /* 0x000fe20003f24070 */
[----:B-1----:R-:W-:Y:S01]  /*224d0*/  IMAD R26, R26, UR4, RZ ;  /* 0x000000041a1a7c24 */ /* 0x002fe2000f8e02ff */
[----:B------:R-:W-:Y:S01]  /*224e0*/  PRMT R63, RZ, 0x7610, R63 ;  /* 0x00007610ff3f7816 */ /* 0x000fe2000000003f */
[----:B------:R-:W3:Y:S01]  /*224f0*/  LDL.LU R29, [R1+0x9c] ;  /* 0x00009c00011d7983 */ /* 0x000ee20000300800 */
[-C--:B------:R-:W-:Y:S01]  /*22500*/  IADD3 R93, P6, PT, R27, R7.reuse, RZ ;  /* 0x000000071b5d7210 */ /* 0x080fe20007fde0ff */
[----:B------:R-:W-:Y:S01]  /*22510*/  @!P5 IMAD.MOV R25, RZ, RZ, -R25 ;  /* 0x000000ffff19d224 */ /* 0x000fe200078e0a19 */
[----:B------:R-:W-:Y:S01]  /*22520*/  IADD3 R2, P5, PT, R26, R7, RZ ;  /* 0x000000071a027210 */ /* 0x000fe20007fbe0ff */
[----:B------:R-:W-:Y:S01]  /*22530*/  @!P3 IMAD.IADD R5, R5, 0x1, -R8 ;  /* 0x000000010505b824 */ /* 0x000fe200078e0a08 */
[----:B------:R-:W3:Y:S04]  /*22540*/  LDL.LU R4, [R1+0x98] ;  /* 0x0000980001047983 */ /* 0x000ee80000300800 */
[----:B------:R-:W-:Y:S04]  /*22550*/  STL [R1+0x854], R93 ;  /* 0x0008545d01007387 */ /* 0x000fe80000100800 */
[----:B------:R1:W-:Y:S01]  /*22560*/  STL [R1+0x85c], R2 ;  /* 0x00085c0201007387 */ /* 0x0003e20000100800 */
[----:B0-----:R-:W-:-:S02]  /*22570*/  SEL R28, R21, R25, !P4 ;  /* 0x00000019151c7207 */ /* 0x001fc40006000000 */
[-C--:B------:R-:W-:Y:S02]  /*22580*/  LEA.HI.X.SX32 R3, R26, R6.reuse, 0x1, P5 ;  /* 0x000000061a037211 */ /* 0x080fe400028f0eff */
[----:B------:R-:W-:Y:S01]  /*22590*/  LEA.HI.X.SX32 R27, R27, R6, 0x1, P6 ;  /* 0x000000061b1b7211 */ /* 0x000fe200030f0eff */
[----:B------:R-:W-:Y:S01]  /*225a0*/  @!P1 IMAD.IADD R72, R72, 0x1, -R8 ;  /* 0x0000000148489824 */ /* 0x000fe200078e0a08 */
[----:B------:R-:W0:Y:S01]  /*225b0*/  LDCU UR4, c[0x0][0x3b0] ;  /* 0x00007600ff0477ac */ /* 0x000e220008000800 */
[----:B------:R-:W-:Y:S02]  /*225c0*/  PRMT R62, RZ, 0x7610, R62 ;  /* 0x00007610ff3e7816 */ /* 0x000fe4000000003e */
[----:B------:R-:W-:Y:S02]  /*225d0*/  PRMT R61, RZ, 0x7610, R61 ;  /* 0x00007610ff3d7816 */ /* 0x000fe4000000003d */
[----:B------:R-:W-:Y:S02]  /*225e0*/  PRMT R60, RZ, 0x7610, R60 ;  /* 0x00007610ff3c7816 */ /* 0x000fe4000000003c */
[----:B------:R-:W-:-:S02]  /*225f0*/  PRMT R59, RZ, 0x7610, R59 ;  /* 0x00007610ff3b7816 */ /* 0x000fc4000000003b */
[----:B------:R-:W-:Y:S01]  /*22600*/  ISETP.GE.AND P3, PT, R10, RZ, PT ;  /* 0x000000ff0a00720c */ /* 0x000fe20003f66270 */
[----:B------:R-:W0:Y:S01]  /*22610*/  LDCU UR11, c[0x0][0x3b0] ;  /* 0x00007600ff0b77ac */ /* 0x000e220008000800 */
[----:B------:R-:W3:Y:S01]  /*22620*/  LDL R10, [R1+0x126c] ;  /* 0x00126c00010a7983 */ /* 0x000ee20000100800 */
[----:B------:R-:W-:Y:S02]  /*22630*/  @P0 IMAD.MOV.U32 R26, RZ, RZ, R93 ;  /* 0x000000ffff1a0224 */ /* 0x000fe400078e005d */
[----:B------:R-:W-:Y:S02]  /*22640*/  IMAD.MOV.U32 R25, RZ, RZ, R5 ;  /* 0x000000ffff197224 */ /* 0x000fe400078e0005 */
[----:B------:R-:W-:Y:S01]  /*22650*/  IMAD R28, R28, UR5, RZ ;  /* 0x000000051c1c7c24 */ /* 0x000fe2000f8e02ff */
[----:B------:R0:W-:Y:S04]  /*22660*/  STL [R1+0x850], R27 ;  /* 0x0008501b01007387 */ /* 0x0001e80000100800 */
[----:B------:R0:W3:Y:S04]  /*22670*/  @P0 LDG.E.U8 R64, desc[UR18][R26.64] ;  /* 0x000000121a400981 */ /* 0x0000e8000c1e1100 */
[----:B------:R1:W-:Y:S01]  /*22680*/  STL [R1+0x858], R3 ;  /* 0x0008580301007387 */ /* 0x0003e20000100800 */
[----:B------:R-:W-:Y:S01]  /*22690*/  ISETP.GT.U32.AND P1, PT, R8, R72, PT ;  /* 0x000000480800720c */ /* 0x000fe20003f24070 */
[----:B------:R-:W2:Y:S01]  /*226a0*/  LDCU UR5, c[0x0][0x3b0] ;  /* 0x00007600ff0577ac */ /* 0x000ea20008000800 */
[----:B------:R-:W-:-:S02]  /*226b0*/  @!P3 IMAD.MOV R25, RZ, RZ, -R25 ;  /* 0x000000ffff19b224 */ /* 0x000fc400078e0a19 */
[----:B0-----:R-:W-:Y:S01]  /*226c0*/  @P0 IMAD.MOV.U32 R26, RZ, RZ, R2 ;  /* 0x000000ffff1a0224 */ /* 0x001fe200078e0002 */
[----:B-1----:R-:W-:Y:S01]  /*226d0*/  IADD3 R2, P3, PT, R28, R7, RZ ;  /* 0x000000071c027210 */ /* 0x002fe20007f7e0ff */
[----:B------:R-:W-:-:S03]  /*226e0*/  @P0 IMAD.MOV.U32 R27, RZ, RZ, R3 ;  /* 0x000000ffff1b0224 */ /* 0x000fc600078e0003 */
[----:B------:R-:W-:Y:S02]  /*226f0*/  LEA.HI.X.SX32 R3, R28, R6, 0x1, P3 ;  /* 0x000000061c037211 */ /* 0x000fe400018f0eff */
[----:B----4-:R-:W-:Y:S02]  /*22700*/  ISETP.GE.AND P5, PT, R73, RZ, PT ;  /* 0x000000ff4900720c */ /* 0x010fe40003fa6270 */
[----:B--2---:R-:W-:Y:S01]  /*22710*/  ISETP.GT.U32.AND P6, PT, R8, R71, PT ;  /* 0x000000470800720c */ /* 0x004fe20003fc4070 */
[----:B------:R-:W2:Y:S04]  /*22720*/  LDL.LU R73, [R1+0x90] ;  /* 0x0000900001497983 */ /* 0x000ea80000300800 */
[----:B------:R0:W-:Y:S04]  /*22730*/  STL [R1+0x864], R2 ;  /* 0x0008640201007387 */ /* 0x0001e80000100800 */
[----:B------:R1:W-:Y:S04]  /*22740*/  STL [R1+0x860], R3 ;  /* 0x0008600301007387 */ /* 0x0003e80000100800 */
[----:B------:R-:W4:Y:S04]  /*22750*/  LDL R5, [R1+0x1238] ;  /* 0x0012380001057983 */ /* 0x000f280000100800 */
[----:B------:R0:W2:Y:S01]  /*22760*/  @P0 LDG.E.U8 R63, desc[UR18][R26.64] ;  /* 0x000000121a3f0981 */ /* 0x0000a2000c1e1100 */
[----:B------:R-:W-:-:S03]  /*22770*/  @!P1 IMAD.IADD R72, R72, 0x1, -R8 ;  /* 0x0000000148489824 */ /* 0x000fc600078e0a08 */
[----:B------:R-:W2:Y:S01]  /*22780*/  LDL.LU R93, [R1+0x94] ;  /* 0x00009400015d7983 */ /* 0x000ea20000300800 */
[----:B------:R-:W-:Y:S01]  /*22790*/  @!P6 IMAD.IADD R71, R71, 0x1, -R8 ;  /* 0x000000014747e824 */ /* 0x000fe200078e0a08 */
[----:B0-----:R-:W-:-:S04]  /*227a0*/  SEL R26, R21, R25, !P4 ;  /* 0x00000019151a7207 */ /* 0x001fc80006000000 */
[C---:B------:R-:W-:Y:S02]  /*227b0*/  ISETP.GT.U32.AND P6, PT, R8.reuse, R71, PT ;  /* 0x000000470800720c */ /* 0x040fe40003fc4070 */
[----:B---3--:R-:W-:Y:S01]  /*227c0*/  ISETP.GT.U32.AND P1, PT, R8, R29, PT ;  /* 0x0000001d0800720c */ /* 0x008fe20003f24070 */
[----:B------:R-:W-:Y:S02]  /*227d0*/  IMAD.MOV.U32 R25, RZ, RZ, R72 ;  /* 0x000000ffff197224 */ /* 0x000fe400078e0048 */
[----:B------:R-:W-:Y:S01]  /*227e0*/  IMAD R28, R26, UR12, RZ ;  /* 0x0000000c1a1c7c24 */ /* 0x000fe2000f8e02ff */
[----:B------:R-:W3:Y:S01]  /*227f0*/  LDL R72, [R1+0x1258] ;  /* 0x0012580001487983 */ /* 0x000ee20000100800 */
[----:B------:R-:W-:Y:S02]  /*22800*/  @P0 IMAD.MOV.U32 R26, RZ, RZ, R2 ;  /* 0x000000ffff1a0224 */ /* 0x000fe400078e0002 */
[----:B------:R-:W-:Y:S02]  /*22810*/  @!P5 IMAD.MOV R25, RZ, RZ, -R25 ;  /* 0x000000ffff19d224 */ /* 0x000fe400078e0a19 */
[----:B------:R-:W-:Y:S01]  /*22820*/  @P0 IMAD.MOV.U32 R27, RZ, RZ, R3 ;  /* 0x000000ffff1b0224 */ /* 0x000fe200078e0003 */
[----:B------:R-:W-:-:S02]  /*22830*/  IADD3 R2, P5, PT, R28, R7, RZ ;  /* 0x000000071c027210 */ /* 0x000fc40007fbe0ff */
[----:B------:R-:W-:Y:S02]  /*22840*/  ISETP.GT.U32.AND P3, PT, R8, R4, PT ;  /* 0x000000040800720c */ /* 0x000fe40003f64070 */
[----:B------:R-:W-:Y:S02]  /*22850*/  PRMT R58, RZ, 0x7610, R58 ;  /* 0x00007610ff3a7816 */ /* 0x000fe4000000003a */
[----:B------:R-:W-:Y:S02]  /*22860*/  SEL R25, R21, R25, !P4 ;  /* 0x0000001915197207 */ /* 0x000fe40006000000 */
[----:B-1----:R-:W-:Y:S01]  /*22870*/  LEA.HI.X.SX32 R3, R28, R6, 0x1, P5 ;  /* 0x000000061c037211 */ /* 0x002fe200028f0eff */
[--C-:B------:R-:W-:Y:S02]  /*22880*/  @!P6 IMAD.IADD R71, R71, 0x1, -R8.reuse ;  /* 0x000000014747e824 */ /* 0x100fe400078e0a08 */
[----:B------:R-:W-:Y:S01]  /*22890*/  @!P1 IMAD.IADD R29, R29, 0x1, -R8 ;  /* 0x000000011d1d9824 */ /* 0x000fe200078e0a08 */
[----:B------:R0:W-:Y:S01]  /*228a0*/  STL [R1+0x86c], R2 ;  /* 0x00086c0201007387 */ /* 0x0001e20000100800 */
[----:B------:R-:W-:-:S03]  /*228b0*/  IMAD R28, R25, UR4, RZ ;  /* 0x00000004191c7c24 */ /* 0x000fc6000f8e02ff */
[----:B------:R1:W3:Y:S01]  /*228c0*/  @P0 LDG.E.U8 R62, desc[UR18][R26.64] ;  /* 0x000000121a3e0981 */ /* 0x0002e2000c1e1100 */
[----:B------:R-:W-:-:S03]  /*228d0*/  ISETP.GE.AND P1, PT, R10, RZ, PT ;  /* 0x000000ff0a00720c */ /* 0x000fc60003f26270 */
[----:B------:R-:W3:Y:S04]  /*228e0*/  LDL.LU R10, [R1+0x8c] ;  /* 0x00008c00010a7983 */ /* 0x000ee80000300800 */
[----:B------:R0:W-:Y:S01]  /*228f0*/  STL [R1+0x868], R3 ;  /* 0x0008680301007387 */ /* 0x0001e20000100800 */
[----:B------:R-:W-:Y:S02]  /*22900*/  IMAD.MOV.U32 R25, RZ, RZ, R71 ;  /* 0x000000ffff197224 */ /* 0x000fe400078e0047 */
[----:B------:R-:W-:Y:S01]  /*22910*/  @!P3 IMAD.IADD R4, R4, 0x1, -R8 ;  /* 0x000000010404b824 */ /* 0x000fe200078e0a08 */
[----:B------:R-:W3:Y:S01]  /*22920*/  LDL R71, [R1+0x12a4] ;  /* 0x0012a40001477983 */ /* 0x000ee20000100800 */
[----:B------:R-:W-:Y:S01]  /*22930*/  ISETP.GT.U32.AND P5, PT, R8, R29, PT ;  /* 0x0000001d0800720c */ /* 0x000fe20003fa4070 */
[----:B------:R-:W2:Y:S01]  /*22940*/  LDCU UR4, c[0x0][0x3b0] ;  /* 0x00007600ff0477ac */ /* 0x000ea20008000800 */
[----:B------:R-:W-:Y:S01]  /*22950*/  PRMT R57, RZ, 0x7610, R57 ;  /* 0x00007610ff397816 */ /* 0x000fe20000000039 */
[----:B-1----:R-:W-:Y:S01]  /*22960*/  @P0 IMAD.MOV.U32 R26, RZ, RZ, R2 ;  /* 0x000000ffff1a0224 */ /* 0x002fe200078e0002 */
[C---:B0-----:R-:W-:Y:S01]  /*22970*/  IADD3 R2, P6, PT, R28.reuse, R7, RZ ;  /* 0x000000071c027210 */ /* 0x041fe20007fde0ff */
[----:B------:R-:W-:Y:S01]  /*22980*/  @P0 IMAD.MOV.U32 R27, RZ, RZ, R3 ;  /* 0x000000ffff1b0224 */ /* 0x000fe200078e0003 */
[----:B------:R-:W0:Y:S02]  /*22990*/  LDCU UR12, c[0x0][0x3b0] ;  /* 0x00007600ff0c77ac */ /* 0x000e240008000800 */
[----:B------:R-:W-:Y:S01]  /*229a0*/  LEA.HI.X.SX32 R3, R28, R6, 0x1, P6 ;  /* 0x000000061c037211 */ /* 0x000fe200030f0eff */
[----:B------:R-:W-:Y:S01]  /*229b0*/  STL [R1+0x874], R2 ;  /* 0x0008740201007387 */ /* 0x000fe20000100800 */
[----:B------:R-:W-:Y:S01]  /*229c0*/  @!P1 IMAD.MOV R25, RZ, RZ, -R25 ;  /* 0x000000ffff199224 */ /* 0x000fe200078e0a19 */
[----:B------:R-:W-:-:S02]  /*229d0*/  ISETP.GT.U32.AND P3, PT, R8, R4, PT ;  /* 0x000000040800720c */ /* 0x000fc40003f64070 */
[----:B------:R1:W3:Y:S04]  /*229e0*/  @P0 LDG.E.U8 R61, desc[UR18][R26.64] ;  /* 0x000000121a3d0981 */ /* 0x0002e8000c1e1100 */
[----:B------:R0:W-:Y:S01]  /*229f0*/  STL [R1+0x870], R3 ;  /* 0x0008700301007387 */ /* 0x0001e20000100800 */
[----:B----4-:R-:W-:-:S03]  /*22a00*/  ISETP.GE.AND P6, PT, R5, RZ, PT ;  /* 0x000000ff0500720c */ /* 0x010fc60003fc6270 */
[----:B------:R-:W4:Y:S01]  /*22a10*/  LDL R5, [R1+0x12a0] ;  /* 0x0012a00001057983 */ /* 0x000f220000100800 */
[----:B--2---:R-:W-:Y:S02]  /*22a20*/  ISETP.GT.U32.AND P1, PT, R8, R73, PT ;  /* 0x000000490800720c */ /* 0x004fe40003f24070 */
[----:B------:R-:W-:Y:S01]  /*22a30*/  SEL R25, R21, R25, !P4 ;  /* 0x0000001915197207 */ /* 0x000fe20006000000 */
[----:B-1----:R-:W-:-:S04]  /*22a40*/  @P0 IMAD.MOV.U32 R26, RZ, RZ, R2 ;  /* 0x000000ffff1a0224 */ /* 0x002fc800078e0002 */
[----:B------:R-:W-:Y:S02]  /*22a50*/  IMAD R25, R25, UR5, RZ ;  /* 0x0000000519197c24 */ /* 0x000fe4000f8e02ff */
[--C-:B------:R-:W-:Y:S02]  /*22a60*/  @!P3 IMAD.IADD R4, R4, 0x1, -R8.reuse ;  /* 0x000000010404b824 */ /* 0x100fe400078e0a08 */
[----:B------:R-:W-:Y:S02]  /*22a70*/  @P0 IMAD.MOV.U32 R27, RZ, RZ, R3 ;  /* 0x000000ffff1b0224 */ /* 0x000fe400078e0003 */
[----:B------:R-:W-:Y:S01]  /*22a80*/  @!P5 IMAD.IADD R29, R29, 0x1, -R8 ;  /* 0x000000011d1dd824 */ /* 0x000fe200078e0a08 */
[----:B0-----:R-:W2:Y:S01]  /*22a90*/  LDL.LU R3, [R1+0x84] ;  /* 0x0000840001037983 */ /* 0x001ea20000300800 */
[----:B------:R-:W-:-:S03]  /*22aa0*/  IADD3 R2, P3, PT, R25, R7, RZ ;  /* 0x0000000719027210 */ /* 0x000fc60007f7e0ff */
[----:B------:R0:W2:Y:S01]  /*22ab0*/  @P0 LDG.E.U8 R60, desc[UR18][R26.64] ;  /* 0x000000121a3c0981 */ /* 0x0000a2000c1e1100 */
[----:B------:R-:W-:Y:S01]  /*22ac0*/  @!P1 IMAD.IADD R73, R73, 0x1, -R8 ;  /* 0x0000000149499824 */ /* 0x000fe200078e0a08 */
[----:B------:R-:W1:Y:S01]  /*22ad0*/  LDCU UR5, c[0x0][0x3b0] ;  /* 0x00007600ff0577ac */ /* 0x000e620008000800 */
[----:B---3--:R-:W-:Y:S02]  /*22ae0*/  ISETP.GE.AND P1, PT, R72, RZ, PT ;  /* 0x000000ff4800720c */ /* 0x008fe40003f26270 */
[----:B------:R-:W-:Y:S01]  /*22af0*/  LEA.HI.X.SX32 R25, R25, R6, 0x1, P3 ;  /* 0x0000000619197211 */ /* 0x000fe200018f0eff */
[----:B------:R-:W-:Y:S04]  /*22b00*/  STL [R1+0x87c], R2 ;  /* 0x00087c0201007387 */ /* 0x000fe80000100800 */
[----:B------:R3:W-:Y:S01]  /*22b10*/  STL [R1+0x878], R25 ;  /* 0x0008781901007387 */ /* 0x0007e20000100800 */
[----:B0-----:R-:W-:-:S02]  /*22b20*/  IMAD.MOV.U32 R26, RZ, RZ, R29 ;  /* 0x000000ffff1a7224 */ /* 0x001fc400078e001d */
[----:B------:R-:W-:Y:S01]  /*22b30*/  @P0 IMAD.MOV.U32 R29, RZ, RZ, R25 ;  /* 0x000000ffff1d0224 */ /* 0x000fe200078e0019 */
[----:B------:R-:W2:Y:S01]  /*22b40*/  LDL.LU R72, [R1+0x80] ;  /* 0x0000800001487983 */ /* 0x000ea20000300800 */
[----:B------:R-:W-:Y:S02]  /*22b50*/  @!P6 IMAD.MOV R26, RZ, RZ, -R26 ;  /* 0x000000ffff1ae224 */ /* 0x000fe400078e0a1a */
[----:B---3--:R-:W-:Y:S01]  /*22b60*/  IMAD.MOV.U32 R25, RZ, RZ, R4 ;  /* 0x000000ffff197224 */ /* 0x008fe200078e0004 */
[----:B------:R-:W-:-:S03]  /*22b70*/  ISETP.GT.U32.AND P6, PT, R8, R10, PT ;  /* 0x0000000a0800720c */ /* 0x000fc60003fc4070 */
[----:B------:R-:W-:Y:S01]  /*22b80*/  @!P1 IMAD.MOV R25, RZ, RZ, -R25 ;  /* 0x000000ffff199224 */ /* 0x000fe200078e0a19 */
[----:B------:R-:W-:Y:S02]  /*22b90*/  ISETP.GE.AND P1, PT, R71, RZ, PT ;  /* 0x000000ff4700720c */ /* 0x000fe40003f26270 */
[----:B------:R-:W3:Y:S01]  /*22ba0*/  LDL R71, [R1+0x12bc] ;  /* 0x0012bc0001477983 */ /* 0x000ee20000100800 */
[----:B------:R-:W-:Y:S02]  /*22bb0*/  ISETP.GT.U32.AND P3, PT, R8, R73, PT ;  /* 0x000000490800720c */ /* 0x000fe40003f64070 */
[----:B------:R-:W-:-:S05]  /*22bc0*/  SEL R26, R21, R26, !P4 ;  /* 0x0000001a151a7207 */ /* 0x000fca0006000000 */
[----:B------:R-:W-:Y:S02]  /*22bd0*/  IMAD R27, R26, UR4, RZ ;  /* 0x000000041a1b7c24 */ /* 0x000fe4000f8e02ff */
[----:B------:R-:W-:Y:S01]  /*22be0*/  @!P6 IMAD.IADD R10, R10, 0x1, -R8 ;  /* 0x000000010a0ae824 */ /* 0x000fe200078e0a08 */
[----:B------:R-:W-:Y:S02]  /*22bf0*/  ISETP.GT.U32.AND P5, PT, R8, R93, PT ;  /* 0x0000005d0800720c */ /* 0x000fe40003fa4070 */
[----:B------:R-:W-:Y:S01]  /*22c00*/  SEL R25, R21, R25, !P4 ;  /* 0x0000001915197207 */ /* 0x000fe20006000000 */
[----:B------:R-:W-:Y:S01]  /*22c10*/  @P0 IMAD.MOV.U32 R28, RZ, RZ, R2 ;  /* 0x000000ffff1c0224 */ /* 0x000fe200078e0002 */
[----:B------:R-:W-:Y:S01]  /*22c20*/  IADD3 R4, P6, PT, R27, R7, RZ ;  /* 0x000000071b047210 */ /* 0x000fe20007fde0ff */
[----:B------:R-:W0:Y:S01]  /*22c30*/  LDCU UR4, c[0x0][0x3b0] ;  /* 0x00007600ff0477ac */ /* 0x000e220008000800 */
[----:B------:R-:W-:-:S07]  /*22c40*/  @!P3 IMAD.IADD R73, R73, 0x1, -R8 ;  /* 0x000000014949b824 */ /* 0x000fce00078e0a08 */
[----:B------:R-:W-:Y:S01]  /*22c50*/  @!P5 IMAD.IADD R93, R93, 0x1, -R8 ;  /* 0x000000015d5dd824 */ /* 0x000fe200078e0a08 */
[----:B------:R0:W-:Y:S01]  /*22c60*/  STL [R1+0x894], R4 ;  /* 0x0008940401007387 */ /* 0x0001e20000100800 */
[----:B------:R-:W-:Y:S02]  /*22c70*/  IMAD.MOV.U32 R26, RZ, RZ, R73 ;  /* 0x000000ffff1a7224 */ /* 0x000fe400078e0049 */
[----:B-1----:R-:W-:Y:S01]  /*22c80*/  IMAD R25, R25, UR5, RZ ;  /* 0x0000000519197c24 */ /* 0x002fe2000f8e02ff */
[----:B------:R1:W3:Y:S01]  /*22c90*/  @P0 LDG.E.U8 R59, desc[UR18][R28.64] ;  /* 0x000000121c3b0981 */ /* 0x0002e2000c1e1100 */
[----:B----4-:R-:W-:Y:S02]  /*22ca0*/  ISETP.GE.AND P3, PT, R5, RZ, PT ;  /* 0x000000ff0500720c */ /* 0x010fe40003f66270 */
[----:B------:R-:W-:Y:S02]  /*22cb0*/  LEA.HI.X.SX32 R5, R27, R6, 0x1, P6 ;  /* 0x000000061b057211 */ /* 0x000fe400030f0eff */
[----:B------:R-:W-:Y:S01]  /*22cc0*/  ISETP.GT.U32.AND P5, PT, R8, R93, PT ;  /* 0x0000005d0800720c */ /* 0x000fe20003fa4070 */
[----:B------:R-:W-:Y:S01]  /*22cd0*/  @!P1 IMAD.MOV R26, RZ, RZ, -R26 ;  /* 0x000000ffff1a9224 */ /* 0x000fe200078e0a1a */
[----:B------:R-:W4:Y:S01]  /*22ce0*/  LDCU UR5, c[0x0][0x3b0] ;  /* 0x00007600ff0577ac */ /* 0x000f220008000800 */
[----:B------:R0:W-:Y:S04]  /*22cf0*/  STL [R1+0x890], R5 ;  /* 0x0008900501007387 */ /* 0x0001e80000100800 */
[----:B------:R-:W4:Y:S01]  /*22d00*/  LDL R73, [R1+0x1268] ;  /* 0x0012680001497983 */ /* 0x000f220000100800 */
[----:B------:R-:W-:-:S05]  /*22d10*/  IADD3 R2, P1, PT, R25, R7, RZ ;  /* 0x0000000719027210 */ /* 0x000fca0007f3e0ff */
[----:B------:R-:W-:Y:S01]  /*22d20*/  @!P5 IMAD.IADD R93, R93, 0x1, -R8 ;  /* 0x000000015d5dd824 */ /* 0x000fe200078e0a08 */
[C---:B--2---:R-:W-:Y:S01]  /*22d30*/  ISETP.GT.U32.AND P5, PT, R8.reuse, R3, PT ;  /* 0x000000030800720c */ /* 0x044fe20003fa4070 */
[----:B-1----:R-:W-:Y:S01]  /*22d40*/  @P0 IMAD.MOV.U32 R28, RZ, RZ, R4 ;  /* 0x000000ffff1c0224 */ /* 0x002fe200078e0004 */
[----:B0-----:R-:W-:Y:S01]  /*22d50*/  LEA.HI.X.SX32 R4, R25, R6, 0x1, P1 ;  /* 0x0000000619047211 */ /* 0x001fe200008f0eff */
[----:B------:R-:W-:Y:S01]  /*22d60*/  @P0 IMAD.MOV.U32 R29, RZ, RZ, R5 ;  /* 0x000000ffff1d0224 */ /* 0x000fe200078e0005 */
[----:B------:R-:W-:Y:S01]  /*22d70*/  ISETP.GT.U32.AND P6, PT, R8, R10, PT ;  /* 0x0000000a0800720c */ /* 0x000fe20003fc4070 */
[----:B------:R-:W2:Y:S04]  /*22d80*/  LDL.LU R5, [R1+0x7c] ;  /* 0x00007c0001057983 */ /* 0x000ea80000300800 */
[----:B------:R-:W-:Y:S04]  /*22d90*/  STL [R1+0x89c], R2 ;  /* 0x00089c0201007387 */ /* 0x000fe80000100800 */
[----:B------:R0:W-:Y:S01]  /*22da0*/  STL [R1+0x898], R4 ;  /* 0x0008980401007387 */ /* 0x0001e20000100800 */
[----:B------:R-:W-:-:S03]  /*22db0*/  IMAD.MOV.U32 R25, RZ, RZ, R93 ;  /* 0x000000ffff197224 */ /* 0x000fc600078e005d */
[----:B------:R1:W2:Y:S01]  /*22dc0*/  @P0 LDG.E.U8 R58, desc[UR18][R28.64] ;  /* 0x000000121c3a0981 */ /* 0x0002a2000c1e1100 */
[----:B------:R-:W-:Y:S02]  /*22dd0*/  @!P5 IMAD.IADD R3, R3, 0x1, -R8 ;  /* 0x000000010303d824 */ /* 0x000fe400078e0a08 */
[----:B------:R-:W-:Y:S01]  /*22de0*/  @!P3 IMAD.MOV R25, RZ, RZ, -R25 ;  /* 0x000000ffff19b224 */ /* 0x000fe200078e0a19 */
[----:B------:R-:W-:Y:S02]  /*22df0*/  SEL R27, R21, R26, !P4 ;  /* 0x0000001a151b7207 */ /* 0x000fe40006000000 */
[----:B---3--:R-:W-:Y:S02]  /*22e00*/  ISETP.GE.AND P5, PT, R71, RZ, PT ;  /* 0x000000ff4700720c */ /* 0x008fe40003fa6270 */
[----:B------:R-:W3:Y:S01]  /*22e10*/  LDL R71, [R1+0x129c] ;  /* 0x00129c0001477983 */ /* 0x000ee20000100800 */
[----:B-1----:R-:W-:Y:S02]  /*22e20*/  @P0 IMAD.MOV.U32 R28, RZ, RZ, R2 ;  /* 0x000000ffff1c0224 */ /* 0x002fe400078e0002 */
[----:B------:R-:W-:Y:S01]  /*22e30*/  @P0 IMAD.MOV.U32 R29, RZ, RZ, R4 ;  /* 0x000000ffff1d0224 */ /* 0x000fe200078e0004 */
[----:B------:R-:W-:-:S02]  /*22e40*/  SEL R26, R21, R25, !P4 ;  /* 0x00000019151a7207 */ /* 0x000fc40006000000 */
[----:B------:R-:W-:Y:S01]  /*22e50*/  ISETP.GT.U32.AND P3, PT, R8, R3, PT ;  /* 0x000000030800720c */ /* 0x000fe20003f64070 */
[----:B------:R-:W-:Y:S01]  /*22e60*/  @!P6 IMAD.IADD R10, R10, 0x1, -R8 ;  /* 0x000000010a0ae824 */ /* 0x000fe200078e0a08 */
[----:B------:R1:W2:Y:S01]  /*22e70*/  @P0 LDG.E.U8 R57, desc[UR18][R28.64] ;  /* 0x000000121c390981 */ /* 0x0002a2000c1e1100 */
[----:B------:R-:W-:Y:S02]  /*22e80*/  IMAD R27, R27, UR11, RZ ;  /* 0x0000000b1b1b7c24 */ /* 0x000fe4000f8e02ff */
[----:B------:R-:W-:Y:S02]  /*22e90*/  IMAD.MOV.U32 R25, RZ, RZ, R10 ;  /* 0x000000ffff197224 */ /* 0x000fe400078e000a */
[----:B------:R-:W-:Y:S01]  /*22ea0*/  IMAD R26, R26, UR4, RZ ;  /* 0x000000041a1a7c24 */ /* 0x000fe2000f8e02ff */
[----:B------:R-:W-:Y:S02]  /*22eb0*/  ISETP.GT.U32.AND P1, PT, R8, R72, PT ;  /* 0x000000480800720c */ /* 0x000fe40003f24070 */
[----:B------:R-:W-:Y:S01]  /*22ec0*/  PRMT R56, RZ, 0x7610, R56 ;  /* 0x00007610ff387816 */ /* 0x000fe20000000038 */
[----:B------:R-:W2:Y:S01]  /*22ed0*/  LDL.LU R29, [R1+0x78] ;  /* 0x00007800011d7983 */ /* 0x000ea20000300800 */
[-C--:B------:R-:W-:Y:S01]  /*22ee0*/  IADD3 R10, P6, PT, R27, R7.reuse, RZ ;  /* 0x000000071b0a7210 */ /* 0x080fe20007fde0ff */
[----:B------:R-:W-:Y:S01]  /*22ef0*/  @!P5 IMAD.MOV R25, RZ, RZ, -R25 ;  /* 0x000000ffff19d224 */ /* 0x000fe200078e0a19 */
[----:B0-----:R-:W-:Y:S01]  /*22f00*/  IADD3 R4, P5, PT, R26, R7, RZ ;  /* 0x000000071a047210 */ /* 0x001fe20007fbe0ff */
[----:B------:R-:W2:Y:S01]  /*22f10*/  LDL.LU R2, [R1+0x74] ;  /* 0x0000740001027983 */ /* 0x000ea20000300800 */
[----:B------:R-:W-:-:S03]  /*22f20*/  @!P3 IMAD.IADD R3, R3, 0x1, -R8 ;  /* 0x000000010303b824 */ /* 0x000fc600078e0a08 */
[----:B------:R0:W-:Y:S01]  /*22f30*/  STL [R1+0x8a4], R10 ;  /* 0x0008a40a01007387 */ /* 0x0001e20000100800 */
[----:B------:R-:W-:-:S03]  /*22f40*/  PRMT R55, RZ, 0x7610, R55 ;  /* 0x00007610ff377816 */ /* 0x000fc60000000037 */
[----:B------:R-:W-:Y:S01]  /*22f50*/  STL [R1+0x8ac], R4 ;  /* 0x0008ac0401007387 */ /* 0x000fe20000100800 */
[----:B------:R-:W-:Y:S02]  /*22f60*/  PRMT R54, RZ, 0x7610, R54 ;  /* 0x00007610ff367816 */ /* 0x000fe40000000036 */
[----:B------:R-:W-:Y:S01]  /*22f70*/  PRMT R53, RZ, 0x7610, R53 ;  /* 0x00007610ff357816 */ /* 0x000fe20000000035 */
[----:B------:R-:W0:Y:S01]  /*22f80*/  LDCU UR4, c[0x0][0x3b0] ;  /* 0x00007600ff0477ac */ /* 0x000e220008000800 */
[----:B------:R-:W-:Y:S02]  /*22f90*/  PRMT R52, RZ, 0x7610, R52 ;  /* 0x00007610ff347816 */ /* 0x000fe40000000034 */
[----:B------:R-:W-:Y:S02]  /*22fa0*/  PRMT R51, RZ, 0x7610, R51 ;  /* 0x00007610ff337816 */ /* 0x000fe40000000033 */
[----:B------:R-:W-:Y:S01]  /*22fb0*/  PRMT R50, RZ, 0x7610, R50 ;  /* 0x00007610ff327816 */ /* 0x000fe20000000032 */
[----:B------:R-:W0:Y:S01]  /*22fc0*/  LDCU UR11, c[0x0][0x3b0] ;  /* 0x00007600ff0b77ac */ /* 0x000e220008000800 */
[----:B----4-:R-:W-:-:S02]  /*22fd0*/  ISETP.GE.AND P3, PT, R73, RZ, PT ;  /* 0x000000ff4900720c */ /* 0x010fc40003f66270 */
[----:B------:R-:W4:Y:S01]  /*22fe0*/  LDL R73, [R1+0x12b4] ;  /* 0x0012b40001497983 */ /* 0x000f220000100800 */
[----:B------:R-:W-:Y:S01]  /*22ff0*/  @!P1 IMAD.IADD R72, R72, 0x1, -R8 ;  /* 0x0000000148489824 */ /* 0x000fe200078e0a08 */
[-C--:B------:R-:W-:Y:S02]  /*23000*/  LEA.HI.X.SX32 R93, R26, R6.reuse, 0x1, P5 ;  /* 0x000000061a5d7211 */ /* 0x080fe400028f0eff */
[----:B------:R-:W-:Y:S01]  /*23010*/  LEA.HI.X.SX32 R27, R27, R6, 0x1, P6 ;  /* 0x000000061b1b7211 */ /* 0x000fe200030f0eff */
[----:B------:R-:W-:Y:S01]  /*23020*/  @P0 IMAD.MOV.U32 R26, RZ, RZ, R10 ;  /* 0x000000ffff1a0224 */ /* 0x000fe200078e000a */
[----:B------:R-:W-:Y:S02]  /*23030*/  ISETP.GT.U32.AND P1, PT, R8, R72, PT ;  /* 0x000000480800720c */ /* 0x000fe40003f24070 */
[----:B-1----:R-:W-:Y:S01]  /*23040*/  SEL R28, R21, R25, !P4 ;  /* 0x00000019151c7207 */ /* 0x002fe20006000000 */
[----:B------:R-:W-:Y:S01]  /*23050*/  IMAD.MOV.U32 R25, RZ, RZ, R3 ;  /* 0x000000ffff197224 */ /* 0x000fe200078e0003 */
[----:B------:R1:W-:Y:S04]  /*23060*/  STL [R1+0x8a0], R27 ;  /* 0x0008a01b01007387 */ /* 0x0003e80000100800 */
[----:B------:R1:W4:Y:S04]  /*23070*/  @P0 LDG.E.U8 R56, desc[UR18][R26.64] ;  /* 0x000000121a380981 */ /* 0x000328000c1e1100 */
[----:B0-----:R-:W4:Y:S01]  /*23080*/  LDL.LU R10, [R1+0x131c] ;  /* 0x00131c00010a7983 */ /* 0x001f220000300800 */
[----:B------:R-:W-:-:S02]  /*23090*/  IMAD R28, R28, UR5, RZ ;  /* 0x000000051c1c7c24 */ /* 0x000fc4000f8e02ff */
[----:B------:R-:W-:Y:S02]  /*230a0*/  @!P3 IMAD.MOV R25, RZ, RZ, -R25 ;  /* 0x000000ffff19b224 */ /* 0x000fe400078e0a19 */
[----:B-1----:R-:W-:Y:S02]  /*230b0*/  @P0 IMAD.MOV.U32 R26, RZ, RZ, R4 ;  /* 0x000000ffff1a0224 */ /* 0x002fe400078e0004 */
[----:B------:R-:W-:Y:S01]  /*230c0*/  @P0 IMAD.MOV.U32 R27, RZ, RZ, R93 ;  /* 0x000000ffff1b0224 */ /* 0x000fe200078e005d */
[----:B------:R-:W-:Y:S01]  /*230d0*/  IADD3 R3, P3, PT, R28, R7, RZ ;  /* 0x000000071c037210 */ /* 0x000fe20007f7e0ff */
[----:B------:R-:W-:Y:S01]  /*230e0*/  @!P1 IMAD.IADD R72, R72, 0x1, -R8 ;  /* 0x0000000148489824 */ /* 0x000fe200078e0a08 */
[----:B---3--:R-:W-:Y:S02]  /*230f0*/  ISETP.GE.AND P5, PT, R71, RZ, PT ;  /* 0x000000ff4700720c */ /* 0x008fe40003fa6270 */
[----:B------:R0:W3:Y:S01]  /*23100*/  @P0 LDG.E.U8 R55, desc[UR18][R26.64] ;  /* 0x000000121a370981 */ /* 0x0000e2000c1e1100 */
[----:B------:R-:W-:-:S03]  /*23110*/  LEA.HI.X.SX32 R4, R28, R6, 0x1, P3 ;  /* 0x000000061c047211 */ /* 0x000fc600018f0eff */
[----:B------:R1:W-:Y:S04]  /*23120*/  STL [R1+0x8a8], R93 ;  /* 0x0008a85d01007387 */ /* 0x0003e80000100800 */
[----:B------:R-:W3:Y:S01]  /*23130*/  LDL.LU R71, [R1+0x6c] ;  /* 0x00006c0001477983 */ /* 0x000ee20000300800 */
[----:B--2---:R-:W-:Y:S01]  /*23140*/  ISETP.GT.U32.AND P6, PT, R8, R5, PT ;  /* 0x000000050800720c */ /* 0x004fe20003fc4070 */
[----:B------:R-:W2:Y:S01]  /*23150*/  LDCU UR5, c[0x0][0x3b0] ;  /* 0x00007600ff0577ac */ /* 0x000ea20008000800 */
[----:B0-----:R-:W-:Y:S01]  /*23160*/  SEL R26, R21, R25, !P4 ;  /* 0x00000019151a7207 */ /* 0x001fe20006000000 */
[----:B------:R-:W-:-:S04]  /*23170*/  IMAD.MOV.U32 R25, RZ, RZ, R72 ;  /* 0x000000ffff197224 */ /* 0x000fc800078e0048 */
[----:B------:R-:W-:Y:S01]  /*23180*/  IMAD R28, R26, UR12, RZ ;  /* 0x0000000c1a1c7c24 */ /* 0x000fe2000f8e02ff */
[----:B------:R-:W-:Y:S01]  /*23190*/  ISETP.GT.U32.AND P1, PT, R8, R29, PT ;  /* 0x0000001d0800720c */ /* 0x000fe20003f24070 */
[----:B------:R0:W-:Y:S01]  /*231a0*/  STL [R1+0x8b4], R3 ;  /* 0x0008b40301007387 */ /* 0x0001e20000100800 */
[----:B------:R-:W-:Y:S02]  /*231b0*/  @P0 IMAD.MOV.U32 R26, RZ, RZ, R3 ;  /* 0x000000ffff1a0224 */ /* 0x000fe400078e0003 */
[----:B------:R-:W-:Y:S01]  /*231c0*/  @!P5 IMAD.MOV R25, RZ, RZ, -R25 ;  /* 0x000000ffff19d224 */ /* 0x000fe200078e0a19 */
[----:B------:R0:W-:Y:S01]  /*231d0*/  STL [R1+0x8b0], R4 ;  /* 0x0008b00401007387 */ /* 0x0001e20000100800 */
[----:B------:R-:W-:-:S03]  /*231e0*/  @P0 IMAD.MOV.U32 R27, RZ, RZ, R4 ;  /* 0x000000ffff1b0224 */ /* 0x000fc600078e0004 */
[----:B-1----:R-:W2:Y:S01]  /*231f0*/  LDL.LU R93, [R1+0x70] ;  /* 0x00007000015d7983 */ /* 0x002ea20000300800 */
[----:B------:R-:W-:Y:S01]  /*23200*/  @!P6 IMAD.IADD R5, R5, 0x1, -R8 ;  /* 0x000000010505e824 */ /* 0x000fe200078e0a08 */
[----:B------:R-:W-:Y:S02]  /*23210*/  ISETP.GT.U32.AND P3, PT, R8, R2, PT ;  /* 0x000000020800720c */ /* 0x000fe40003f64070 */
[----:B------:R-:W-:Y:S01]  /*23220*/  PRMT R49, RZ, 0x7610, R49 ;  /* 0x00007610ff317816 */ /* 0x000fe20000000031 */
[----:B------:R1:W2:Y:S01]  /*23230*/  @P0 LDG.E.U8 R54, desc[UR18][R26.64] ;  /* 0x000000121a360981 */ /* 0x0002a2000c1e1100 */
[C---:B0-----:R-:W-:Y:S02]  /*23240*/  IADD3 R3, P5, PT, R28.reuse, R7, RZ ;  /* 0x000000071c037210 */ /* 0x041fe40007fbe0ff */
[----:B------:R-:W-:Y:S02]  /*23250*/  PRMT R48, RZ, 0x7610, R48 ;  /* 0x00007610ff307816 */ /* 0x000fe40000000030 */
[----:B------:R-:W-:Y:S01]  /*23260*/  PRMT R47, RZ, 0x7610, R47 ;  /* 0x00007610ff2f7816 */ /* 0x000fe2000000002f */
[----:B------:R-:W0:Y:S01]  /*23270*/  LDCU UR12, c[0x0][0x3b0] ;  /* 0x00007600ff0c77ac */ /* 0x000e220008000800 */
[----:B------:R-:W-:Y:S01]  /*23280*/  LEA.HI.X.SX32 R4, R28, R6, 0x1, P5 ;  /* 0x000000061c047211 */ /* 0x000fe200028f0eff */
[----:B------:R-:W-:-:S02]  /*23290*/  @!P1 IMAD.IADD R29, R29, 0x1, -R8 ;  /* 0x000000011d1d9824 */ /* 0x000fc400078e0a08 */
[----:B-1----:R-:W-:Y:S02]  /*232a0*/  @P0 IMAD.MOV.U32 R26, RZ, RZ, R3 ;  /* 0x000000ffff1a0224 */ /* 0x002fe400078e0003 */
[----:B------:R-:W-:-:S05]  /*232b0*/  @P0 IMAD.MOV.U32 R27, RZ, RZ, R4 ;  /* 0x000000ffff1b0224 */ /* 0x000fca00078e0004 */
[----:B------:R1:W2:Y:S01]  /*232c0*/  @P0 LDG.E.U8 R53, desc[UR18][R26.64] ;  /* 0x000000121a350981 */ /* 0x0002a2000c1e1100 */
[----:B----4-:R-:W-:-:S03]  /*232d0*/  ISETP.GE.AND P1, PT, R73, RZ, PT ;  /* 0x000000ff4900720c */ /* 0x010fc60003f26270 */
[----:B------:R-:W4:Y:S04]  /*232e0*/  LDL R73, [R1+0x1294] ;  /* 0x0012940001497983 */ /* 0x000f280000100800 */
[----:B------:R-:W-:Y:S04]  /*232f0*/  STL [R1+0x8bc], R3 ;  /* 0x0008bc0301007387 */ /* 0x000fe80000100800 */
[----:B------:R-:W4:Y:S04]  /*23300*/  LDL.LU R72, [R1+0x5c] ;  /* 0x00005c0001487983 */ /* 0x000f280000300800 */
[----:B------:R0:W-:Y:S04]  /*23310*/  STL [R1+0x8b8], R4 ;  /* 0x0008b80401007387 */ /* 0x0001e80000100800 */
[----:B------:R-:W4:Y:S04]  /*23320*/  LDL R27, [R1+0x1298] ;  /* 0x00129800011b7983 */ /* 0x000f280000100800 */
[----:B0-----:R-:W4:Y:S01]  /*23330*/  LDL R4, [R1+0x12b8] ;  /* 0x0012b80001047983 */ /* 0x001f220000100800 */
[----:B------:R-:W-:-:S02]  /*23340*/  ISETP.GT.U32.AND P6, PT, R8, R5, PT ;  /* 0x000000050800720c */ /* 0x000fc40003fc4070 */
[----:B------:R-:W-:Y:S02]  /*23350*/  SEL R25, R21, R25, !P4 ;  /* 0x0000001915197207 */ /* 0x000fe40006000000 */
[----:B------:R-:W-:-:S03]  /*23360*/  ISETP.GT.U32.AND P5, PT, R8, R29, PT ;  /* 0x0000001d0800720c */ /* 0x000fc60003fa4070 */
[----:B------:R-:W-:Y:S02]  /*23370*/  IMAD R28, R25, UR4, RZ ;  /* 0x00000004191c7c24 */ /* 0x000fe4000f8e02ff */
[--C-:B------:R-:W-:Y:S01]  /*23380*/  @!P3 IMAD.IADD R2, R2, 0x1, -R8.reuse ;  /* 0x000000010202b824 */ /* 0x100fe200078e0a08 */
[----:B------:R-:W0:Y:S03]  /*23390*/  LDCU UR4, c[0x0][0x3b0] ;  /* 0x00007600ff0477ac */ /* 0x000e260008000800 */
[----:B------:R-:W-:Y:S01]  /*233a0*/  @!P6 IMAD.IADD R5, R5, 0x1, -R8 ;  /* 0x000000010505e824 */ /* 0x000fe200078e0a08 */
[----:B------:R-:W-:-:S03]  /*233b0*/  IADD3 R3, P6, PT, R28, R7, RZ ;  /* 0x000000071c037210 */ /* 0x000fc60007fde0ff */
[----:B------:R-:W-:Y:S01]  /*233c0*/  IMAD.MOV.U32 R25, RZ, RZ, R5 ;  /* 0x000000ffff197224 */ /* 0x000fe200078e0005 */
[----:B------:R-:W-:Y:S02]  /*233d0*/  ISETP.GT.U32.AND P3, PT, R8, R2, PT ;  /* 0x000000020800720c */ /* 0x000fe40003f64070 */
[----:B------:R-:W-:Y:S01]  /*233e0*/  LEA.HI.X.SX32 R5, R28, R6, 0x1, P6 ;  /* 0x000000061c057211 */ /* 0x000fe200030f0eff */
[----:B------:R-:W-:Y:S01]  /*233f0*/  @!P1 IMAD.MOV R25, RZ, RZ, -R25 ;  /* 0x000000ffff199224 */ /* 0x000fe200078e0a19 */
[----:B---3--:R-:W-:Y:S01]  /*23400*/  ISETP.GT.U32.AND P1, PT, R8, R71, PT ;  /* 0x000000470800720c */ /* 0x008fe20003f24070 */
[----:B------:R-:W-:Y:S04]  /*23410*/  STL [R1+0x8d4], R3 ;  /* 0x0008d40301007387 */ /* 0x000fe80000100800 */
[----:B------:R3:W-:Y:S01]  /*23420*/  STL [R1+0x8d0], R5 ;  /* 0x0008d00501007387 */ /* 0x0007e20000100800 */
[----:B-1----:R-:W-:Y:S01]  /*23430*/  @P0 IMAD.MOV.U32 R26, RZ, RZ, R3 ;  /* 0x000000ffff1a0224 */ /* 0x002fe200078e0003 */
[----:B------:R-:W-:Y:S01]  /*23440*/  SEL R25, R21, R25, !P4 ;  /* 0x0000001915197207 */ /* 0x000fe20006000000 */
[----:B------:R-:W-:-:S04]  /*23450*/  @!P5 IMAD.IADD R29, R29, 0x1, -R8 ;  /* 0x000000011d1dd824 */ /* 0x000fc800078e0a08 */
[----:B--2---:R-:W-:Y:S02]  /*23460*/  IMAD R25, R25, UR5, RZ ;  /* 0x0000000519197c24 */ /* 0x004fe4000f8e02ff */
[--C-:B------:R-:W-:Y:S01]  /*23470*/  @!P3 IMAD.IADD R2, R2, 0x1, -R8.reuse ;  /* 0x000000010202b824 */ /* 0x100fe200078e0a08 */
[----:B------:R-:W1:Y:S01]  /*23480*/  LDCU UR5, c[0x0][0x3b0] ;  /* 0x00007600ff0577ac */ /* 0x000e620008000800 */
[----:B------:R-:W-:Y:S01]  /*23490*/  @!P1 IMAD.IADD R71, R71, 0x1, -R8 ;  /* 0x0000000147479824 */ /* 0x000fe200078e0a08 */
[----:B------:R-:W-:-:S04]  /*234a0*/  IADD3 R28, P3, PT, R25, R7, RZ ;  /* 0x00000007191c7210 */ /* 0x000fc80007f7e0ff */
[----:B------:R-:W-:Y:S02]  /*234b0*/  LEA.HI.X.SX32 R25, R25, R6, 0x1, P3 ;  /* 0x0000000619197211 */ /* 0x000fe400018f0eff */
[----:B----4-:R-:W-:Y:S01]  /*234c0*/  ISETP.GE.AND P6, PT, R27, RZ, PT ;  /* 0x000000ff1b00720c */ /* 0x010fe20003fc6270 */
[----:B------:R-:W-:Y:S02]  /*234d0*/  @P0 IMAD.MOV.U32 R27, RZ, RZ, R5 ;  /* 0x000000ffff1b0224 */ /* 0x000fe400078e0005 */
[----:B---3--:R-:W2:Y:S04]  /*234e0*/  LDL R5, [R1+0x12c4] ;  /* 0x0012c40001057983 */ /* 0x008ea80000100800 */
[----:B------:R-:W3:Y:S04]  /*234f0*/  LDL.LU R3, [R1+0x58] ;  /* 0x0000580001037983 */ /* 0x000ee80000300800 */
[----:B------:R4:W3:Y:S01]  /*23500*/  @P0 LDG.E.U8 R52, desc[UR18][R26.64] ;  /* 0x000000121a340981 */ /* 0x0008e2000c1e1100 */
[----:B------:R-:W-:Y:S01]  /*23510*/  ISETP.GE.AND P1, PT, R73, RZ, PT ;  /* 0x000000ff4900720c */ /* 0x000fe20003f26270 */
[----:B----4-:R-:W-:-:S04]  /*23520*/  IMAD.MOV.U32 R26, RZ, RZ, R29 ;  /* 0x000000ffff1a7224 */ /* 0x010fc800078e001d */
[----:B------:R-:W-:Y:S01]  /*23530*/  @!P6 IMAD.MOV R26, RZ, RZ, -R26 ;  /* 0x000000ffff1ae224 */ /* 0x000fe200078e0a1a */
[----:B------:R-:W-:Y:S01]  /*23540*/  ISETP.GT.U32.AND P6, PT, R8, R72, PT ;  /* 0x000000480800720c */ /* 0x000fe20003fc4070 */
[----:B------:R-:W-:Y:S03]  /*23550*/  STL [R1+0x8dc], R28 ;  /* 0x0008dc1c01007387 */ /* 0x000fe60000100800 */
[----:B------:R-:W-:Y:S01]  /*23560*/  SEL R26, R21, R26, !P4 ;  /* 0x0000001a151a7207 */ /* 0x000fe20006000000 */
[----:B------:R4:W-:Y:S01]  /*23570*/  STL [R1+0x8d8], R25 ;  /* 0x0008d81901007387 */ /* 0x0009e20000100800 */
[----:B------:R-:W-:-:S03]  /*23580*/  @P0 IMAD.MOV.U32 R29, RZ, RZ, R25 ;  /* 0x000000ffff1d0224 */ /* 0x000fc600078e0019 */
[----:B------:R-:W3:Y:S01]  /*23590*/  LDL.LU R73, [R1+0x54] ;  /* 0x0000540001497983 */ /* 0x000ee20000300800 */
[----:B0-----:R-:W-:Y:S01]  /*235a0*/  IMAD R27, R26, UR4, RZ ;  /* 0x000000041a1b7c24 */ /* 0x001fe2000f8e02ff */
[C---:B------:R-:W-:Y:S02]  /*235b0*/  ISETP.GT.U32.AND P5, PT, R8.reuse, R93, PT ;  /* 0x0000005d0800720c */ /* 0x040fe40003fa4070 */
[----:B------:R-:W-:Y:S01]  /*235c0*/  ISETP.GT.U32.AND P3, PT, R8, R71, PT ;  /* 0x000000470800720c */ /* 0x000fe20003f64070 */
[----:B------:R0:W3:Y:S01]  /*235d0*/  @P0 LDG.E.U8 R51, desc[UR18][R28.64] ;  /* 0x000000121c330981 */ /* 0x0000e2000c1e1100 */
[----:B------:R-:W1:Y:S01]  /*235e0*/  LDCU UR4, c[0x0][0x3b0] ;  /* 0x00007600ff0477ac */ /* 0x000e620008000800 */
[----:B----4-:R-:W-:Y:S02]  /*235f0*/  IMAD.MOV.U32 R25, RZ, RZ, R2 ;  /* 0x000000ffff197224 */ /* 0x010fe400078e0002 */
[----:B------:R-:W4:Y:S01]  /*23600*/  LDL R2, [R1+0x1290] ;  /* 0x0012900001027983 */ /* 0x000f220000100800 */
[----:B------:R-:W-:-:S02]  /*23610*/  @!P6 IMAD.IADD R72, R72, 0x1, -R8 ;  /* 0x000000014848e824 */ /* 0x000fc400078e0a08 */
[----:B------:R-:W-:Y:S01]  /*23620*/  @!P1 IMAD.MOV R25, RZ, RZ, -R25 ;  /* 0x000000ffff199224 */ /* 0x000fe200078e0a19 */
[----:B------:R-:W-:Y:S02]  /*23630*/  ISETP.GE.AND P1, PT, R4, RZ, PT ;  /* 0x000000ff0400720c */ /* 0x000fe40003f26270 */
[----:B------:R-:W-:-:S04]  /*23640*/  IADD3 R4, P6, PT, R27, R7, RZ ;  /* 0x000000071b047210 */ /* 0x000fc80007fde0ff */
[----:B------:R-:W-:Y:S01]  /*23650*/  LEA.HI.X.SX32 R27, R27, R6, 0x1, P6 ;  /* 0x000000061b1b7211 */ /* 0x000fe200030f0eff */
[----:B------:R1:W-:Y:S01]  /*23660*/  STL [R1+0x8e4], R4 ;  /* 0x0008e40401007387 */ /* 0x0003e20000100800 */
[----:B0-----:R-:W-:-:S03]  /*23670*/  @P0 IMAD.MOV.U32 R28, RZ, RZ, R4 ;  /* 0x000000ffff1c0224 */ /* 0x001fc600078e0004 */
[----:B------:R0:W-:Y:S04]  /*23680*/  STL [R1+0x8e0], R27 ;  /* 0x0008e01b01007387 */ /* 0x0001e80000100800 */
[----:B-1----:R-:W4:Y:S01]  /*23690*/  LDL R4, [R1+0x12ac] ;  /* 0x0012ac0001047983 */ /* 0x002f220000100800 */
[----:B------:R-:W-:Y:S01]  /*236a0*/  @!P5 IMAD.IADD R93, R93, 0x1, -R8 ;  /* 0x000000015d5dd824 */ /* 0x000fe200078e0a08 */
[----:B------:R-:W-:-:S04]  /*236b0*/  SEL R25, R21, R25, !P4 ;  /* 0x0000001915197207 */ /* 0x000fc80006000000 */
[C---:B------:R-:W-:Y:S01]  /*236c0*/  ISETP.GT.U32.AND P5, PT, R8.reuse, R93, PT ;  /* 0x0000005d0800720c */ /* 0x040fe20003fa4070 */
[----:B------:R-:W-:Y:S02]  /*236d0*/  @!P3 IMAD.IADD R71, R71, 0x1, -R8 ;  /* 0x000000014747b824 */ /* 0x000fe400078e0a08 */
[----:B------:R-:W-:Y:S01]  /*236e0*/  IMAD R25, R25, UR5, RZ ;  /* 0x0000000519197c24 */ /* 0x000fe2000f8e02ff */
[----:B------:R-:W-:Y:S01]  /*236f0*/  ISETP.GT.U32.AND P6, PT, R8, R72, PT ;  /* 0x000000480800720c */ /* 0x000fe20003fc4070 */
[----:B------:R-:W-:Y:S02]  /*23700*/  @P0 IMAD.MOV.U32 R29, RZ, RZ, R27 ;  /* 0x000000ffff1d0224 */ /* 0x000fe400078e001b */
[----:B------:R-:W-:Y:S01]  /*23710*/  IMAD.MOV.U32 R26, RZ, RZ, R71 ;  /* 0x000000ffff1a7224 */ /* 0x000fe200078e0047 */
[----:B------:R-:W1:Y:S01]  /*23720*/  LDCU UR5, c[0x0][0x3b0] ;  /* 0x00007600ff0577ac */ /* 0x000e620008000800 */
[----:B------:R-:W4:Y:S04]  /*23730*/  LDL.LU R71, [R1+0x50] ;  /* 0x0000500001477983 */ /* 0x000f280000300800 */
[----:B------:R0:W4:Y:S01]  /*23740*/  @P0 LDG.E.U8 R50, desc[UR18][R28.64] ;  /* 0x000000121c320981 */ /* 0x000122000c1e1100 */
[----:B------:R-:W-:-:S02]  /*23750*/  @!P1 IMAD.MOV R26, RZ, RZ, -R26 ;  /* 0x000000ffff1a9224 */ /* 0x000fc400078e0a1a */
[--C-:B------:R-:W-:Y:S02]  /*23760*/  @!P5 IMAD.IADD R93, R93, 0x1, -R8.reuse ;  /* 0x000000015d5dd824 */ /* 0x100fe400078e0a08 */
[----:B------:R-:W-:Y:S01]  /*23770*/  @!P6 IMAD.IADD R72, R72, 0x1, -R8 ;  /* 0x000000014848e824 */ /* 0x000fe200078e0a08 */
[----:B--2---:R-:W-:Y:S02]  /*23780*/  ISETP.GE.AND P3, PT, R5, RZ, PT ;  /* 0x000000ff0500720c */ /* 0x004fe40003f66270 */
[C---:B------:R-:W-:Y:S02]  /*23790*/  IADD3 R5, P1, PT, R25.reuse, R7, RZ ;  /* 0x0000000719057210 */ /* 0x040fe40007f3e0ff */
[----:B---3--:R-:W-:Y:S02]  /*237a0*/  ISETP.GT.U32.AND P5, PT, R8, R3, PT ;  /* 0x000000030800720c */ /* 0x008fe40003fa4070 */
[----:B0-----:R-:W-:Y:S01]  /*237b0*/  LEA.HI.X.SX32 R27, R25, R6, 0x1, P1 ;  /* 0x00000006191b7211 */ /* 0x001fe200008f0eff */
[----:B------:R0:W-:Y:S01]  /*237c0*/  STL [R1+0x8ec], R5 ;  /* 0x0008ec0501007387 */ /* 0x0001e20000100800 */
[----:B------:R-:W-:-:S02]  /*237d0*/  IMAD.MOV.U32 R25, RZ, RZ, R93 ;  /* 0x000000ffff197224 */ /* 0x000fc400078e005d */
[----:B------:R-:W-:Y:S01]  /*237e0*/  @P0 IMAD.MOV.U32 R28, RZ, RZ, R5 ;  /* 0x000000ffff1c0224 */ /* 0x000fe200078e0005 */
[----:B------:R2:W-:Y:S02]  /*237f0*/  STL [R1+0x8e8], R27 ;  /* 0x0008e81b01007387 */ /* 0x0005e40000100800 */
[----:B------:R-:W-:Y:S02]  /*23800*/  @!P3 IMAD.MOV R25, RZ, RZ, -R25 ;  /* 0x000000ffff19b224 */ /* 0x000fe400078e0a19 */
[----:B0-----:R-:W3:Y:S02]  /*23810*/  LDL R5, [R1+0x12d8] ;  /* 0x0012d80001057983 */ /* 0x001ee40000100800 */
[----:B------:R-:W-:Y:S02]  /*23820*/  @!P5 IMAD.IADD R3, R3, 0x1, -R8 ;  /* 0x000000010303d824 */ /* 0x000fe400078e0a08 */
[----:B------:R-:W-:Y:S01]  /*23830*/  @P0 IMAD.MOV.U32 R29, RZ, RZ, R27 ;  /* 0x000000ffff1d0224 */ /* 0x000fe200078e001b */
[----:B--2---:R-:W-:-:S02]  /*23840*/  SEL R27, R21, R26, !P4 ;  /* 0x0000001a151b7207 */ /* 0x004fc40006000000 */
[----:B------:R-:W-:Y:S02]  /*23850*/  SEL R26, R21, R25, !P4 ;  /* 0x00000019151a7207 */ /* 0x000fe40006000000 */
[C---:B------:R-:W-:Y:S01]  /*23860*/  ISETP.GT.U32.AND P3, PT, R8.reuse, R3, PT ;  /* 0x000000030800720c */ /* 0x040fe20003f64070 */
[----:B------:R-:W-:Y:S01]  /*23870*/  IMAD.MOV.U32 R25, RZ, RZ, R72 ;  /* 0x000000ffff197224 */ /* 0x000fe200078e0048 */
[----:B------:R-:W-:Y:S01]  /*23880*/  ISETP.GT.U32.AND P1, PT, R8, R73, PT ;  /* 0x000000490800720c */ /* 0x000fe20003f24070 */
[----:B------:R-:W2:Y:S01]  /*23890*/  LDL R72, [R1+0x12d4] ;  /* 0x0012d40001487983 */ /* 0x000ea20000100800 */
[----:B----4-:R-:W-:Y:S01]  /*238a0*/  ISETP.GE.AND P5, PT, R2, RZ, PT ;  /* 0x000000ff0200720c */ /* 0x010fe20003fa6270 */
[----:B------:R-:W-:Y:S02]  /*238b0*/  IMAD R27, R27, UR11, RZ ;  /* 0x0000000b1b1b7c24 */ /* 0x000fe4000f8e02ff */
[----:B------:R-:W-:-:S06]  /*238c0*/  IMAD R26, R26, UR4, RZ ;  /* 0x000000041a1a7c24 */ /* 0x000fcc000f8e02ff */
[--C-:B------:R-:W-:Y:S02]  /*238d0*/  @!P3 IMAD.IADD R3, R3, 0x1, -R8.reuse ;  /* 0x000000010303b824 */ /* 0x100fe400078e0a08 */
[----:B------:R-:W-:Y:S01]  /*238e0*/  @!P1 IMAD.IADD R73, R73, 0x1, -R8 ;  /* 0x0000000149499824 */ /* 0x000fe200078e0a08 */
[----:B------:R0:W4:Y:S01]  /*238f0*/  @P0 LDG.E.U8 R49, desc[UR18][R28.64] ;  /* 0x000000121c310981 */ /* 0x000122000c1e1100 */
[-C--:B------:R-:W-:Y:S01]  /*23900*/  IADD3 R93, P6, PT, R27, R7.reuse, RZ ;  /* 0x000000071b5d7210 */ /* 0x080fe20007fde0ff */
[----:B------:R-:W1:Y:S01]  /*23910*/  LDCU UR4, c[0x0][0x3b0] ;  /* 0x00007600ff0477ac */ /* 0x000e620008000800 */
[----:B------:R-:W-:Y:S01]  /*23920*/  PRMT R46, RZ, 0x7610, R46 ;  /* 0x00007610ff2e7816 */ /* 0x000fe2000000002e */
[----:B------:R-:W-:Y:S01]  /*23930*/  @!P5 IMAD.MOV R25, RZ, RZ, -R25 ;  /* 0x000000ffff19d224 */ /* 0x000fe200078e0a19 */
[----:B------:R-:W-:Y:S02]  /*23940*/  IADD3 R2, P5, PT, R26, R7, RZ ;  /* 0x000000071a027210 */ /* 0x000fe40007fbe0ff */
[----:B------:R-:W-:-:S02]  /*23950*/  PRMT R45, RZ, 0x7610, R45 ;  /* 0x00007610ff2d7816 */ /* 0x000fc4000000002d */
[----:B------:R-:W-:Y:S01]  /*23960*/  PRMT R44, RZ, 0x7610, R44 ;  /* 0x00007610ff2c7816 */ /* 0x000fe2000000002c */
[----:B------:R-:W2:Y:S01]  /*23970*/  LDCU UR11, c[0x0][0x3b0] ;  /* 0x00007600ff0b77ac */ /* 0x000ea20008000800 */
[----:B------:R-:W-:Y:S02]  /*23980*/  ISETP.GE.AND P3, PT, R4, RZ, PT ;  /* 0x000000ff0400720c */ /* 0x000fe40003f66270 */
[----:B0-----:R-:W-:Y:S02]  /*23990*/  SEL R28, R21, R25, !P4 ;  /* 0x00000019151c7207 */ /* 0x001fe40006000000 */
[----:B------:R-:W-:Y:S02]  /*239a0*/  ISETP.GT.U32.AND P1, PT, R8, R73, PT ;  /* 0x000000490800720c */ /* 0x000fe40003f24070 */
[-C--:B------:R-:W-:Y:S02]  /*239b0*/  LEA.HI.X.SX32 R4, R26, R6.reuse, 0x1, P5 ;  /* 0x000000061a047211 */ /* 0x080fe400028f0eff */
[----:B------:R-:W-:Y:S01]  /*239c0*/  LEA.HI.X.SX32 R27, R27, R6, 0x1, P6 ;  /* 0x000000061b1b7211 */ /* 0x000fe200030f0eff */
[----:B------:R-:W-:-:S02]  /*239d0*/  @P0 IMAD.MOV.U32 R26, RZ, RZ, R93 ;  /* 0x000000ffff1a0224 */ /* 0x000fc400078e005d */
[----:B------:R-:W-:Y:S02]  /*239e0*/  IMAD.MOV.U32 R25, RZ, RZ, R3 ;  /* 0x000000ffff197224 */ /* 0x000fe400078e0003 */
[----:B-1----:R-:W-:Y:S01]  /*239f0*/  IMAD R28, R28, UR5, RZ ;  /* 0x000000051c1c7c24 */ /* 0x002fe2000f8e02ff */
[----:B------:R-:W-:Y:S04]  /*23a00*/  STL [R1+0x8f4], R93 ;  /* 0x0008f45d01007387 */ /* 0x000fe80000100800 */
[----:B------:R0:W4:Y:S04]  /*23a10*/  @P0 LDG.E.U8 R48, desc[UR18][R26.64] ;  /* 0x000000121a300981 */ /* 0x000128000c1e1100 */
[----:B------:R1:W-:Y:S01]  /*23a20*/  STL [R1+0x8fc], R2 ;  /* 0x0008fc0201007387 */ /* 0x0003e20000100800 */
[----:B------:R-:W-:-:S03]  /*23a30*/  @!P3 IMAD.MOV R25, RZ, RZ, -R25 ;  /* 0x000000ffff19b224 */ /* 0x000fc600078e0a19 */
[----:B------:R1:W-:Y:S01]  /*23a40*/  STL [R1+0x8f0], R27 ;  /* 0x0008f01b01007387 */ /* 0x0003e20000100800 */
[----:B------:R-:W-:Y:S01]  /*23a50*/  @!P1 IMAD.IADD R73, R73, 0x1, -R8 ;  /* 0x0000000149499824 */ /* 0x000fe200078e0a08 */
[----:B------:R-:W-:Y:S01]  /*23a60*/  ISETP.GT.U32.AND P6, PT, R8, R71, PT ;  /* 0x000000470800720c */ /* 0x000fe20003fc4070 */
[----:B------:R-:W2:Y:S01]  /*23a70*/  LDCU UR5, c[0x0][0x3b0] ;  /* 0x00007600ff0577ac */ /* 0x000ea20008000800 */
[----:B0-----:R-:W-:Y:S01]  /*23a80*/  @P0 IMAD.MOV.U32 R26, RZ, RZ, R2 ;  /* 0x000000ffff1a0224 */ /* 0x001fe200078e0002 */
[----:B-1----:R-:W-:Y:S01]  /*23a90*/  IADD3 R2, P3, PT, R28, R7, RZ ;  /* 0x000000071c027210 */ /* 0x002fe20007f7e0ff */
[----:B------:R-:W-:-:S03]  /*23aa0*/  @P0 IMAD.MOV.U32 R27, RZ, RZ, R4 ;  /* 0x000000ffff1b0224 */ /* 0x000fc600078e0004 */
[----:B------:R-:W-:Y:S01]  /*23ab0*/  LEA.HI.X.SX32 R3, R28, R6, 0x1, P3 ;  /* 0x000000061c037211 */ /* 0x000fe200018f0eff */
[----:B------:R-:W-:Y:S04]  /*23ac0*/  STL [R1+0x8f8], R4 ;  /* 0x0008f80401007387 */ /* 0x000fe80000100800 */
[----:B------:R0:W4:Y:S04]  /*23ad0*/  @P0 LDG.E.U8 R47, desc[UR18][R26.64] ;  /* 0x000000121a2f0981 */ /* 0x000128000c1e1100 */
[----:B------:R1:W-:Y:S04]  /*23ae0*/  STL [R1+0x914], R2 ;  /* 0x0009140201007387 */ /* 0x0003e80000100800 */
[----:B------:R1:W-:Y:S01]  /*23af0*/  STL [R1+0x910], R3 ;  /* 0x0009100301007387 */ /* 0x0003e20000100800 */
[----:B0-----:R-:W-:Y:S01]  /*23b00*/  SEL R26, R21, R25, !P4 ;  /* 0x00000019151a7207 */ /* 0x001fe20006000000 */
[----:B------:R-:W-:-:S02]  /*23b10*/  IMAD.MOV.U32 R25, RZ, RZ, R73 ;  /* 0x000000ffff197224 */ /* 0x000fc400078e0049 */
[----:B------:R-:W4:Y:S01]  /*23b20*/  LDL R73, [R1+0xf54] ;  /* 0x000f540001497983 */ /* 0x000f220000100800 */
[----:B------:R-:W-:Y:S01]  /*23b30*/  ISETP.GT.U32.AND P1, PT, R8, R10, PT ;  /* 0x0000000a0800720c */ /* 0x000fe20003f24070 */
[----:B------:R-:W-:Y:S02]  /*23b40*/  @!P6 IMAD.IADD R71, R71, 0x1, -R8 ;  /* 0x000000014747e824 */ /* 0x000fe400078e0a08 */
[----:B------:R-:W-:-:S03]  /*23b50*/  IMAD R28, R26, UR12, RZ ;  /* 0x0000000c1a1c7c24 */ /* 0x000fc6000f8e02ff */
[----:B------:R-:W-:Y:S01]  /*23b60*/  ISETP.GT.U32.AND P6, PT, R8, R71, PT ;  /* 0x000000470800720c */ /* 0x000fe20003fc4070 */
[----:B------:R-:W-:Y:S02]  /*23b70*/  @P0 IMAD.MOV.U32 R26, RZ, RZ, R2 ;  /* 0x000000ffff1a0224 */ /* 0x000fe400078e0002 */
[----:B------:R-:W-:Y:S01]  /*23b80*/  @P0 IMAD.MOV.U32 R27, RZ, RZ, R3 ;  /* 0x000000ffff1b0224 */ /* 0x000fe200078e0003 */
[----:B---3--:R-:W-:-:S03]  /*23b90*/  ISETP.GE.AND P5, PT, R5, RZ, PT ;  /* 0x000000ff0500720c */ /* 0x008fc60003fa6270 */
[----:B------:R-:W-:-:S06]  /*23ba0*/  @!P1 IMAD.IADD R10, R10, 0x1, -R8 ;  /* 0x000000010a0a9824 */ /* 0x000fcc00078e0a08 */
[----:B------:R-:W-:Y:S01]  /*23bb0*/  @!P6 IMAD.IADD R71, R71, 0x1, -R8 ;  /* 0x000000014747e824 */ /* 0x000fe200078e0a08 */
[----:B------:R0:W3:Y:S01]  /*23bc0*/  @P0 LDG.E.U8 R46, desc[UR18][R26.64] ;  /* 0x000000121a2e0981 */ /* 0x0000e2000c1e1100 */
[----:B------:R-:W-:Y:S02]  /*23bd0*/  ISETP.GT.U32.AND P3, PT, R8, R11, PT ;  /* 0x0000000b0800720c */ /* 0x000fe40003f64070 */
[----:B------:R-:W-:Y:S02]  /*23be0*/  PRMT R42, RZ, 0x7610, R42 ;  /* 0x00007610ff2a7816 */ /* 0x000fe4000000002a */
[----:B------:R-:W-:Y:S01]  /*23bf0*/  PRMT R41, RZ, 0x7610, R41 ;  /* 0x00007610ff297816 */ /* 0x000fe20000000029 */
[----:B------:R-:W0:Y:S01]  /*23c00*/  LDCU UR12, c[0x0][0x3b0] ;  /* 0x00007600ff0c77ac */ /* 0x000e220008000800 */
[----:B--2---:R-:W-:Y:S02]  /*23c10*/  ISETP.GE.AND P1, PT, R72, RZ, PT ;  /* 0x000000ff4800720c */ /* 0x004fe40003f26270 */
[----:B------:R-:W2:Y:S01]  /*23c20*/  LDL R72, [R1+0xf58] ;  /* 0x000f580001487983 */ /* 0x000ea20000100800 */
[----:B------:R-:W-:Y:S01]  /*23c30*/  @!P5 IMAD.MOV R25, RZ, RZ, -R25 ;  /* 0x000000ffff19d224 */ /* 0x000fe200078e0a19 */
[----:B-1----:R-:W-:-:S04]  /*23c40*/  IADD3 R2, P5, PT, R28, R7, RZ ;  /* 0x000000071c027210 */ /* 0x002fc80007fbe0ff */
[----:B------:R-:W-:Y:S02]  /*23c50*/  SEL R25, R21, R25, !P4 ;  /* 0x0000001915197207 */ /* 0x000fe40006000000 */
[----:B------:R-:W-:Y:S01]  /*23c60*/  LEA.HI.X.SX32 R3, R28, R6, 0x1, P5 ;  /* 0x000000061c037211 */ /* 0x000fe200028f0eff */
[----:B------:R1:W-:Y:S02]  /*23c70*/  STL [R1+0x91c], R2 ;  /* 0x00091c0201007387 */ /* 0x0003e40000100800 */
[----:B------:R-:W-:Y:S02]  /*23c80*/  IMAD R28, R25, UR4, RZ ;  /* 0x00000004191c7c24 */ /* 0x000fe4000f8e02ff */
[----:B------:R1:W-:Y:S01]  /*23c90*/  STL [R1+0x918], R3 ;  /* 0x0009180301007387 */ /* 0x0003e20000100800 */
[----:B------:R-:W-:-:S03]  /*23ca0*/  IMAD.MOV.U32 R25, RZ, RZ, R71 ;  /* 0x000000ffff197224 */ /* 0x000fc600078e0047 */
[----:B------:R-:W3:Y:S01]  /*23cb0*/  LDL R71, [R1+0xf60] ;  /* 0x000f600001477983 */ /* 0x000ee20000100800 */
[----:B0-----:R-:W-:Y:S02]  /*23cc0*/  @P0 IMAD.MOV.U32 R26, RZ, RZ, R2 ;  /* 0x000000ffff1a0224 */ /* 0x001fe400078e0002 */
[----:B------:R-:W-:Y:S02]  /*23cd0*/  @P0 IMAD.MOV.U32 R27, RZ, RZ, R3 ;  /* 0x000000ffff1b0224 */ /* 0x000fe400078e0003 */
[----:B------:R-:W-:Y:S01]  /*23ce0*/  @!P3 IMAD.IADD R11, R11, 0x1, -R8 ;  /* 0x000000010b0bb824 */ /* 0x000fe200078e0a08 */
[----:B-1----:R-:W-:Y:S01]  /*23cf0*/  IADD3 R2, P6, PT, R28, R7, RZ ;  /* 0x000000071c027210 */ /* 0x002fe20007fde0ff */
[----:B------:R-:W-:Y:S01]  /*23d00*/  @!P1 IMAD.MOV R25, RZ, RZ, -R25 ;  /* 0x000000ffff199224 */ /* 0x000fe200078e0a19 */
[----:B------:R-:W-:Y:S01]  /*23d10*/  ISETP.GT.U32.AND P5, PT, R8, R10, PT ;  /* 0x0000000a0800720c */ /* 0x000fe20003fa4070 */
[----:B------:R-:W0:Y:S01]  /*23d20*/  LDCU UR4, c[0x0][0x3b0] ;  /* 0x00007600ff0477ac */ /* 0x000e220008000800 */
[----:B------:R-:W-:Y:S01]  /*23d30*/  LEA.HI.X.SX32 R3, R28, R6, 0x1, P6 ;  /* 0x000000061c037211 */ /* 0x000fe200030f0eff */
[----:B------:R1:W-:Y:S04]  /*23d40*/  STL [R1+0x924], R2 ;  /* 0x0009240201007387 */ /* 0x0003e80000100800 */
[----:B------:R0:W3:Y:S04]  /*23d50*/  @P0 LDG.E.U8 R45, desc[UR18][R26.64] ;  /* 0x000000121a2d0981 */ /* 0x0000e8000c1e1100 */
[----:B------:R0:W-:Y:S01]  /*23d60*/  STL [R1+0x920], R3 ;  /* 0x0009200301007387 */ /* 0x0001e20000100800 */
[----:B----4-:R-:W-:-:S03]  /*23d70*/  ISETP.GE.AND P6, PT, R73, RZ, PT ;  /* 0x000000ff4900720c */ /* 0x010fc60003fc6270 */
[----:B------:R-:W4:Y:S01]  /*23d80*/  LDL R73, [R1+0xf5c] ;  /* 0x000f5c0001497983 */ /* 0x000f220000100800 */
[C---:B------:R-:W-:Y:S02]  /*23d90*/  ISETP.GT.U32.AND P1, PT, R8.reuse, R12, PT ;  /* 0x0000000c0800720c */ /* 0x040fe40003f24070 */
[----:B------:R-:W-:Y:S02]  /*23da0*/  ISETP.GT.U32.AND P3, PT, R8, R11, PT ;  /* 0x0000000b0800720c */ /* 0x000fe40003f64070 */
[----:B------:R-:W-:Y:S01]  /*23db0*/  SEL R25, R21, R25, !P4 ;  /* 0x0000001915197207 */ /* 0x000fe20006000000 */
[----:B0-----:R-:W-:-:S04]  /*23dc0*/  @P0 IMAD.MOV.U32 R26, RZ, RZ, R2 ;  /* 0x000000ffff1a0224 */ /* 0x001fc800078e0002 */
[----:B------:R-:W-:Y:S01]  /*23dd0*/  IMAD R25, R25, UR5, RZ ;  /* 0x0000000519197c24 */ /* 0x000fe2000f8e02ff */
[----:B------:R-:W0:Y:S03]  /*23de0*/  LDCU UR5, c[0x0][0x3b0] ;  /* 0x00007600ff0577ac */ /* 0x000e260008000800 */
[--C-:B------:R-:W-:Y:S02]  /*23df0*/  @!P1 IMAD.IADD R12, R12, 0x1, -R8.reuse ;  /* 0x000000010c0c9824 */ /* 0x100fe400078e0a08 */
[--C-:B------:R-:W-:Y:S01]  /*23e00*/  @!P3 IMAD.IADD R11, R11, 0x1, -R8.reuse ;  /* 0x000000010b0bb824 */ /* 0x100fe200078e0a08 */
[C---:B-1----:R-:W-:Y:S01]  /*23e10*/  IADD3 R2, P3, PT, R25.reuse, R7, RZ ;  /* 0x0000000719027210 */ /* 0x042fe20007f7e0ff */
[----:B------:R-:W-:Y:S02]  /*23e20*/  @!P5 IMAD.IADD R10, R10, 0x1, -R8 ;  /* 0x000000010a0ad824 */ /* 0x000fe400078e0a08 */
[----:B------:R-:W-:Y:S01]  /*23e30*/  @P0 IMAD.MOV.U32 R27, RZ, RZ, R3 ;  /* 0x000000ffff1b0224 */ /* 0x000fe200078e0003 */
[----:B------:R-:W-:Y:S01]  /*23e40*/  LEA.HI.X.SX32 R3, R25, R6, 0x1, P3 ;  /* 0x0000000619037211 */ /* 0x000fe200018f0eff */
[----:B------:R-:W-:Y:S01]  /*23e50*/  @!P6 IMAD.MOV R10, RZ, RZ, -R10 ;  /* 0x000000ffff0ae224 */ /* 0x000fe200078e0a0a */
[----:B------:R-:W-:-:S02]  /*23e60*/  ISETP.GT.U32.AND P3, PT, R8, R12, PT ;  /* 0x0000000c0800720c */ /* 0x000fc40003f64070 */
[----:B------:R-:W-:Y:S01]  /*23e70*/  ISETP.GT.U32.AND P6, PT, R8, R13, PT ;  /* 0x0000000d0800720c */ /* 0x000fe20003fc4070 */
[----:B------:R-:W-:Y:S04]  /*23e80*/  STL [R1+0x92c], R2 ;  /* 0x00092c0201007387 */ /* 0x000fe80000100800 */
[----:B------:R1:W-:Y:S01]  /*23e90*/  STL [R1+0x928], R3 ;  /* 0x0009280301007387 */ /* 0x0003e20000100800 */
[----:B------:R-:W-:-:S03]  /*23ea0*/  SEL R10, R21, R10, !P4 ;  /* 0x0000000a150a7207 */ /* 0x000fc60006000000 */
[----:B------:R0:W4:Y:S02]  /*23eb0*/  @P0 LDG.E.U8 R44, desc[UR18][R26.64] ;  /* 0x000000121a2c0981 */ /* 0x000124000c1e1100 */
[----:B------:R-:W-:Y:S01]  /*23ec0*/  IMAD R10, R10, UR4, RZ ;  /* 0x000000040a0a7c24 */ /* 0x000fe2000f8e02ff */
[----:B--2---:R-:W-:Y:S01]  /*23ed0*/  ISETP.GE.AND P1, PT, R72, RZ, PT ;  /* 0x000000ff4800720c */ /* 0x004fe20003f26270 */
[--C-:B------:R-:W-:Y:S01]  /*23ee0*/  @!P3 IMAD.IADD R12, R12, 0x1, -R8.reuse ;  /* 0x000000010c0cb824 */ /* 0x100fe200078e0a08 */
[----:B------:R-:W2:Y:S01]  /*23ef0*/  LDL R72, [R1+0xf50] ;  /* 0x000f500001487983 */ /* 0x000ea20000100800 */
[----:B0-----:R-:W-:Y:S02]  /*23f00*/  @P0 IMAD.MOV.U32 R27, RZ, RZ, R3 ;  /* 0x000000ffff1b0224 */ /* 0x001fe400078e0003 */
[----:B------:R-:W-:Y:S02]  /*23f10*/  @!P6 IMAD.IADD R13, R13, 0x1, -R8 ;  /* 0x000000010d0de824 */ /* 0x000fe400078e0a08 */
[----:B------:R-:W-:Y:S01]  /*23f20*/  @P0 IMAD.MOV.U32 R26, RZ, RZ, R2 ;  /* 0x000000ffff1a0224 */ /* 0x000fe200078e0002 */
[----:B------:R-:W-:Y:S01]  /*23f30*/  ISETP.GT.U32.AND P5, PT, R8, R14, PT ;  /* 0x0000000e0800720c */ /* 0x000fe20003fa4070 */
[----:B------:R-:W0:Y:S04]  /*23f40*/  LDCU UR4, c[0x0][0x3b0] ;  /* 0x00007600ff0477ac */ /* 0x000e280008000800 */
[----:B------:R-:W-:Y:S01]  /*23f50*/  @!P1 IMAD.MOV R11, RZ, RZ, -R11 ;  /* 0x000000ffff0b9224 */ /* 0x000fe200078e0a0b */
[----:B---3--:R-:W-:-:S04]  /*23f60*/  ISETP.GE.AND P1, PT, R71, RZ, PT ;  /* 0x000000ff4700720c */ /* 0x008fc80003f26270 */
[----:B------:R-:W-:Y:S02]  /*23f70*/  SEL R11, R21, R11, !P4 ;  /* 0x0000000b150b7207 */ /* 0x000fe40006000000 */
[----:B-1----:R-:W-:-:S03]  /*23f80*/  IADD3 R3, P6, PT, R10, R7, RZ ;  /* 0x000000070a037210 */ /* 0x002fc60007fde0ff */
[----:B------:R-:W-:Y:S01]  /*23f90*/  IMAD R25, R11, UR5, RZ ;  /* 0x000000050b197c24 */ /* 0x000fe2000f8e02ff */
[----:B------:R-:W-:-:S03]  /*23fa0*/  LEA.HI.X.SX32 R4, R10, R6, 0x1, P6 ;  /* 0x000000060a047211 */ /* 0x000fc600030f0eff */
[----:B------:R-:W-:Y:S01]  /*23fb0*/  @!P1 IMAD.MOV R12, RZ, RZ, -R12 ;  /* 0x000000ffff0c9224 */ /* 0x000fe200078e0a0c */
[----:B------:R-:W-:Y:S01]  /*23fc0*/  IADD3 R2, P1, PT, R25, R7, RZ ;  /* 0x0000000719027210 */ /* 0x000fe20007f3e0ff */
[----:B------:R1:W-:Y:S01]  /*23fd0*/  STL [R1+0x934], R3 ;  /* 0x0009340301007387 */ /* 0x0003e20000100800 */
[----:B------:R-:W-:-:S03]  /*23fe0*/  @P0 IMAD.MOV.U32 R10, RZ, RZ, R3 ;  /* 0x000000ffff0a0224 */ /* 0x000fc600078e0003 */
[----:B------:R3:W-:Y:S04]  /*23ff0*/  STL [R1+0x930], R4 ;  /* 0x0009300401007387 */ /* 0x0007e80000100800 */
[----:B------:R-:W2:Y:S04]  /*24000*/  LDL R71, [R1+0xf4c] ;  /* 0x000f4c0001477983 */ /* 0x000ea80000100800 */
[----:B------:R0:W-:Y:S01]  /*24010*/  STL [R1+0x93c], R2 ;  /* 0x00093c0201007387 */ /* 0x0001e20000100800 */
[----:B----4-:R-:W-:Y:S02]  /*24020*/  ISETP.GE.AND P3, PT, R73, RZ, PT ;  /* 0x000000ff4900720c */ /* 0x010fe40003f66270 */
[----:B-1----:R-:W-:Y:S01]  /*24030*/  LEA.HI.X.SX32 R3, R25, R6, 0x1, P1 ;  /* 0x0000000619037211 */ /* 0x002fe200008f0eff */
[----:B------:R-:W-:Y:S01]  /*24040*/  @!P5 IMAD.IADD R14, R14, 0x1, -R8 ;  /* 0x000000010e0ed824 */ /* 0x000fe200078e0a08 */
[----:B------:R-:W1:Y:S03]  /*24050*/  LDCU UR5, c[0x0][0x3b0] ;  /* 0x00007600ff0577ac */ /* 0x000e660008000800 */
[----:B------:R4:W-:Y:S04]  /*24060*/  STL [R1+0x938], R3 ;  /* 0x0009380301007387 */ /* 0x0009e80000100800 */
[----:B------:R-:W2:Y:S01]  /*24070*/  LDL R73, [R1+0xf48] ;  /* 0x000f480001497983 */ /* 0x000ea20000100800 */
[----:B------:R-:W-:-:S02]  /*24080*/  ISETP.GT.U32.AND P5, PT, R8, R14, PT ;  /* 0x0000000e0800720c */ /* 0x000fc40003fa4070 */
[----:B------:R-:W-:-:S11]  /*24090*/  ISETP.GT.U32.AND P6, PT, R8, R13, PT ;  /* 0x0000000d0800720c */ /* 0x000fd60003fc4070 */
[----:B------:R-:W-:Y:S01]  /*240a0*/  @!P5 IMAD.IADD R14, R14, 0x1, -R8 ;  /* 0x000000010e0ed824 */ /* 0x000fe200078e0a08 */
[----:B------:R-:W-:-:S03]  /*240b0*/  ISETP.GT.U32.AND P5, PT, R8, R15, PT ;  /* 0x0000000f0800720c */ /* 0x000fc60003fa4070 */
[----:B------:R-:W-:Y:S01]  /*240c0*/  @!P3 IMAD.MOV R14, RZ, RZ, -R14 ;  /* 0x000000ffff0eb224 */ /* 0x000fe200078e0a0e */
[----:B------:R-:W-:Y:S01]  /*240d0*/  SEL R12, R21, R12, !P4 ;  /* 0x0000000c150c7207 */ /* 0x000fe20006000000 */
[----:B------:R-:W-:-:S03]  /*240e0*/  @P0 IMAD.MOV.U32 R11, RZ, RZ, R4 ;  /* 0x000000ffff0b0224 */ /* 0x000fc600078e0004 */
[----:B------:R-:W-:-:S05]  /*240f0*/  SEL R14, R21, R14, !P4 ;  /* 0x0000000e150e7207 */ /* 0x000fca0006000000 */
[--C-:B------:R-:W-:Y:S02]  /*24100*/  @!P5 IMAD.IADD R15, R15, 0x1, -R8.reuse ;  /* 0x000000010f0fd824 */ /* 0x100fe400078e0a08 */
[----:B------:R-:W-:Y:S02]  /*24110*/  IMAD R12, R12, UR11, RZ ;  /* 0x0000000b0c0c7c24 */ /* 0x000fe4000f8e02ff */
[----:B------:R-:W-:Y:S02]  /*24120*/  @!P6 IMAD.IADD R13, R13, 0x1, -R8 ;  /* 0x000000010d0de824 */ /* 0x000fe400078e0a08 */
[----:B0-----:R-:W-:Y:S01]  /*24130*/  IMAD R14, R14, UR4, RZ ;  /* 0x000000040e0e7c24 */ /* 0x001fe2000f8e02ff */
[----:B------:R0:W2:Y:S01]  /*24140*/  @P0 LDG.E.U8 R42, desc[UR18][R10.64] ;  /* 0x000000120a2a0981 */ /* 0x0000a2000c1e1100 */
[----:B------:R-:W-:Y:S02]  /*24150*/  ISETP.GT.U32.AND P3, PT, R8, R15, PT ;  /* 0x0000000f0800720c */ /* 0x000fe40003f64070 */
[----:B---3--:R-:W-:-:S02]  /*24160*/  IADD3 R4, P6, PT, R12, R7, RZ ;  /* 0x000000070c047210 */ /* 0x008fc40007fde0ff */
[----:B------:R-:W-:Y:S02]  /*24170*/  ISETP.GT.U32.AND P1, PT, R8, R16, PT ;  /* 0x000000100800720c */ /* 0x000fe40003f24070 */
[----:B------:R-:W-:Y:S01]  /*24180*/  PRMT R40, RZ, 0x7610, R40 ;  /* 0x00007610ff287816 */ /* 0x000fe20000000028 */
[----:B------:R-:W3:Y:S01]  /*24190*/  LDCU UR4, c[0x0][0x3b0] ;  /* 0x00007600ff0477ac */ /* 0x000ee20008000800 */
[----:B------:R-:W-:Y:S02]  /*241a0*/  LEA.HI.X.SX32 R5, R12, R6, 0x1, P6 ;  /* 0x000000060c057211 */ /* 0x000fe400030f0eff */
[----:B------:R-:W-:Y:S02]  /*241b0*/  PRMT R39, RZ, 0x7610, R39 ;  /* 0x00007610ff277816 */ /* 0x000fe40000000027 */
[----:B------:R-:W-:Y:S02]  /*241c0*/  PRMT R38, RZ, 0x7610, R38 ;  /* 0x00007610ff267816 */ /* 0x000fe40000000026 */
[----:B------:R-:W-:Y:S01]  /*241d0*/  PRMT R37, RZ, 0x7610, R37 ;  /* 0x00007610ff257816 */ /* 0x000fe20000000025 */
[----:B0-----:R-:W-:-:S02]  /*241e0*/  @P0 IMAD.MOV.U32 R10, RZ, RZ, R2 ;  /* 0x000000ffff0a0224 */ /* 0x001fc400078e0002 */
[----:B------:R-:W-:Y:S01]  /*241f0*/  @P0 IMAD.MOV.U32 R11, RZ, RZ, R3 ;  /* 0x000000ffff0b0224 */ /* 0x000fe200078e0003 */
[----:B------:R-:W-:Y:S01]  /*24200*/  STL [R1+0x954], R4 ;  /* 0x0009540401007387 */ /* 0x000fe20000100800 */
[----:B------:R-:W-:Y:S01]  /*24210*/  PRMT R36, RZ, 0x7610, R36 ;  /* 0x00007610ff247816 */ /* 0x000fe20000000024 */
[--C-:B------:R-:W-:Y:S01]  /*24220*/  @!P3 IMAD.IADD R15, R15, 0x1, -R8.reuse ;  /* 0x000000010f0fb824 */ /* 0x100fe200078e0a08 */
[----:B------:R-:W0:Y:S01]  /*24230*/  LDCU UR11, c[0x0][0x3b0] ;  /* 0x00007600ff0b77ac */ /* 0x000e220008000800 */
[----:B--2---:R-:W-:Y:S01]  /*24240*/  ISETP.GE.AND P5, PT, R72, RZ, PT ;  /* 0x000000ff4800720c */ /* 0x004fe20003fa6270 */
[----:B------:R-:W-:Y:S01]  /*24250*/  @!P1 IMAD.IADD R16, R16, 0x1, -R8 ;  /* 0x0000000110109824 */ /* 0x000fe200078e0a08 */
[----:B------:R2:W3:Y:S11]  /*24260*/  @P0 LDG.E.U8 R41, desc[UR18][R10.64] ;  /* 0x000000120a290981 */ /* 0x0004f6000c1e1100 */
[----:B------:R-:W-:Y:S01]  /*24270*/  @!P5 IMAD.MOV R13, RZ, RZ, -R13 ;  /* 0x000000ffff0dd224 */ /* 0x000fe200078e0a0d */
[----:B------:R-:W-:-:S04]  /*24280*/  IADD3 R2, P5, PT, R14, R7, RZ ;  /* 0x000000070e027210 */ /* 0x000fc80007fbe0ff */
[----:B----4-:R-:W-:Y:S01]  /*24290*/  LEA.HI.X.SX32 R3, R14, R6, 0x1, P5 ;  /* 0x000000060e037211 */ /* 0x010fe200028f0eff */
[----:B------:R4:W-:Y:S01]  /*242a0*/  STL [R1+0x95c], R2 ;  /* 0x00095c0201007387 */ /* 0x0009e20000100800 */
[----:B------:R-:W-:-:S03]  /*242b0*/  ISETP.GE.AND P3, PT, R71, RZ, PT ;  /* 0x000000ff4700720c */ /* 0x000fc60003f66270 */
[----:B------:R-:W3:Y:S04]  /*242c0*/  LDL R71, [R1+0xf44] ;  /* 0x000f440001477983 */ /* 0x000ee80000100800 */
[----:B------:R-:W-:Y:S04]  /*242d0*/  STL [R1+0x950], R5 ;  /* 0x0009500501007387 */ /* 0x000fe80000100800 */
[----:B------:R0:W-:Y:S01]  /*242e0*/  STL [R1+0x958], R3 ;  /* 0x0009580301007387 */ /* 0x0001e20000100800 */
[----:B------:R-:W-:-:S03]  /*242f0*/  ISETP.GE.AND P5, PT, R73, RZ, PT ;  /* 0x000000ff4900720c */ /* 0x000fc60003fa6270 */
[----:B------:R-:W3:Y:S01]  /*24300*/  LDL R73, [R1+0xf40] ;  /* 0x000f400001497983 */ /* 0x000ee20000100800 */
[C---:B------:R-:W-:Y:S02]  /*24310*/  ISETP.GT.U32.AND P1, PT, R8.reuse, R16, PT ;  /* 0x000000100800720c */ /* 0x040fe40003f24070 */
[----:B------:R-:W-:Y:S01]  /*24320*/  SEL R13, R21, R13, !P4 ;  /* 0x0000000d150d7207 */ /* 0x000fe20006000000 */
[----:B--2---:R-:W-:Y:S02]  /*24330*/  @P0 IMAD.MOV.U32 R10, RZ, RZ, R4 ;  /* 0x000000ffff0a0224 */ /* 0x004fe400078e0004 */
[----:B------:R-:W-:Y:S01]  /*24340*/  @P0 IMAD.MOV.U32 R11, RZ, RZ, R5 ;  /* 0x000000ffff0b0224 */ /* 0x000fe200078e0005 */
[----:B------:R-:W-:Y:S01]  /*24350*/  ISETP.GT.U32.AND P6, PT, R8, R17, PT ;  /* 0x000000110800720c */ /* 0x000fe20003fc4070 */
[----:B-1----:R-:W-:Y:S02]  /*24360*/  IMAD R13, R13, UR5, RZ ;  /* 0x000000050d0d7c24 */ /* 0x002fe4000f8e02ff */
[----:B------:R-:W-:Y:S01]  /*24370*/  @!P3 IMAD.MOV R15, RZ, RZ, -R15 ;  /* 0x000000ffff0fb224 */ /* 0x000fe200078e0a0f */
[----:B------:R1:W2:Y:S01]  /*24380*/  @P0 LDG.E.U8 R40, desc[UR18][R10.64] ;  /* 0x000000120a280981 */ /* 0x0002a2000c1e1100 */
[----:B------:R-:W2:Y:S02]  /*24390*/  LDCU UR5, c[0x0][0x3b0] ;  /* 0x00007600ff0577ac */ /* 0x000ea40008000800 */
[----:B------:R-:W-:Y:S01]  /*243a0*/  @!P1 IMAD.IADD R16, R16, 0x1, -R8 ;  /* 0x0000000110109824 */ /* 0x000fe200078e0a08 */
[----:B------:R-:W-:Y:S01]  /*243b0*/  SEL R15, R21, R15, !P4 ;  /* 0x0000000f150f7207 */ /* 0x000fe20006000000 */
[----:B-1----:R-:W-:Y:S01]  /*243c0*/  @P0 IMAD.MOV.U32 R10, RZ, RZ, R2 ;  /* 0x000000ffff0a0224 */ /* 0x002fe200078e0002 */
[----:B----4-:R-:W-:Y:S01]  /*243d0*/  IADD3 R2, P3, PT, R13, R7, RZ ;  /* 0x000000070d027210 */ /* 0x010fe20007f7e0ff */
[----:B------:R-:W-:-:S02]  /*243e0*/  @P0 IMAD.MOV.U32 R11, RZ, RZ, R3 ;  /* 0x000000ffff0b0224 */ /* 0x000fc400078e0003 */
[----:B------:R-:W-:Y:S01]  /*243f0*/  @!P5 IMAD.MOV R16, RZ, RZ, -R16 ;  /* 0x000000ffff10d224 */ /* 0x000fe200078e0a10 */
[----:B0-----:R-:W-:Y:S02]  /*24400*/  LEA.HI.X.SX32 R3, R13, R6, 0x1, P3 ;  /* 0x000000060d037211 */ /* 0x001fe400018f0eff */
[C---:B------:R-:W-:Y:S01]  /*24410*/  ISETP.GT.U32.AND P3, PT, R8.reuse, R19, PT ;  /* 0x000000130800720c */ /* 0x040fe20003f64070 */
[----:B------:R-:W-:Y:S02]  /*24420*/  IMAD R15, R15, UR12, RZ ;  /* 0x0000000c0f0f7c24 */ /* 0x000fe4000f8e02ff */
[----:B------:R-:W-:Y:S01]  /*24430*/  @!P6 IMAD.IADD R17, R17, 0x1, -R8 ;  /* 0x000000011111e824 */ /* 0x000fe200078e0a08 */
[----:B------:R-:W-:Y:S01]  /*24440*/  SEL R16, R21, R16, !P4 ;  /* 0x0000001015107207 */ /* 0x000fe20006000000 */
[----:B------:R0:W4:Y:S04]  /*24450*/  @P0 LDG.E.U8 R39, desc[UR18][R10.64] ;  /* 0x000000120a270981 */ /* 0x000128000c1e1100 */
[----:B------:R1:W-:Y:S01]  /*24460*/  STL [R1+0x964], R2 ;  /* 0x0009640201007387 */ /* 0x0003e20000100800 */
[----:B------:R-:W-:-:S02]  /*24470*/  ISETP.GT.U32.AND P1, PT, R8, R18, PT ;  /* 0x000000120800720c */ /* 0x000fc40003f24070 */
[----:B------:R-:W-:Y:S01]  /*24480*/  ISETP.GT.U32.AND P6, PT, R8, R17, PT ;  /* 0x000000110800720c */ /* 0x000fe20003fc4070 */
[----:B---3--:R-:W-:Y:S01]  /*24490*/  IMAD R16, R16, UR4, RZ ;  /* 0x0000000410107c24 */ /* 0x008fe2000f8e02ff */
[----:B------:R3:W-:Y:S04]  /*244a0*/  STL [R1+0x960], R3 ;  /* 0x0009600301007387 */ /* 0x0007e80000100800 */
[----:B------:R-:W4:Y:S01]  /*244b0*/  LDL R5, [R1+0xf3c] ;  /* 0x000f3c0001057983 */ /* 0x000f220000100800 */
[----:B------:R-:W-:Y:S01]  /*244c0*/  @!P3 IMAD.IADD R19, R19, 0x1, -R8 ;  /* 0x000000011313b824 */ /* 0x000fe200078e0a08 */
[----:B------:R-:W2:Y:S01]  /*244d0*/  LDCU UR4, c[0x0][0x3b0] ;  /* 0x00007600ff0477ac */ /* 0x000ea20008000800 */
[----:B------:R-:W-:Y:S01]  /*244e0*/  PRMT R35, RZ, 0x7610, R35 ;  /* 0x00007610ff237816 */ /* 0x000fe20000000023 */
[----:B0-----:R-:W-:-:S02]  /*244f0*/  @P0 IMAD.MOV.U32 R10, RZ, RZ, R2 ;  /* 0x000000ffff0a0224 */ /* 0x001fc400078e0002 */
[----:B------:R-:W-:Y:S01]  /*24500*/  @P0 IMAD.MOV.U32 R11, RZ, RZ, R3 ;  /* 0x000000ffff0b0224 */ /* 0x000fe200078e0003 */
[C---:B-1----:R-:W-:Y:S01]  /*24510*/  IADD3 R2, P5, PT, R15.reuse, R7, RZ ;  /* 0x000000070f027210 */ /* 0x042fe20007fbe0ff */
[----:B------:R-:W0:Y:S03]  /*24520*/  LDCU UR12, c[0x0][0x3b0] ;  /* 0x00007600ff0c77ac */ /* 0x000e260008000800 */
[----:B------:R1:W4:Y:S01]  /*24530*/  @P0 LDG.E.U8 R38, desc[UR18][R10.64] ;  /* 0x000000120a260981 */ /* 0x000322000c1e1100 */
[----:B---3--:R-:W-:-:S03]  /*24540*/  LEA.HI.X.SX32 R3, R15, R6, 0x1, P5 ;  /* 0x000000060f037211 */ /* 0x008fc600028f0eff */
[----:B------:R3:W-:Y:S04]  /*24550*/  STL [R1+0x96c], R2 ;  /* 0x00096c0201007387 */ /* 0x0007e80000100800 */
[----:B------:R0:W-:Y:S04]  /*24560*/  STL [R1+0x968], R3 ;  /* 0x0009680301007387 */ /* 0x0001e80000100800 */
[----:B------:R-:W4:Y:S01]  /*24570*/  LDL R72, [R1+0xf38] ;  /* 0x000f380001487983 */ /* 0x000f220000100800 */
[----:B-1----:R-:W-:Y:S01]  /*24580*/  @P0 IMAD.MOV.U32 R10, RZ, RZ, R2 ;  /* 0x000000ffff0a0224 */ /* 0x002fe200078e0002 */
[----:B---3--:R-:W-:Y:S01]  /*24590*/  IADD3 R2, P3, PT, R16, R7, RZ ;  /* 0x0000000710027210 */ /* 0x008fe20007f7e0ff */
[----:B------:R-:W-:-:S03]  /*245a0*/  @P0 IMAD.MOV.U32 R11, RZ, RZ, R3 ;  /* 0x000000ffff0b0224 */ /* 0x000fc600078e0003 */
[----:B0-----:R-:W-:Y:S01]  /*245b0*/  LEA.HI.X.SX32 R3, R16, R6, 0x1, P3 ;  /* 0x0000000610037211 */ /* 0x001fe200018f0eff */
[--C-:B------:R-:W-:Y:S01]  /*245c0*/  @!P6 IMAD.IADD R17, R17, 0x1, -R8.reuse ;  /* 0x000000011111e824 */ /* 0x100fe200078e0a08 */
[----:B------:R0:W-:Y:S04]  /*245d0*/  STL [R1+0x974], R2 ;  /* 0x0009740201007387 */ /* 0x0001e80000100800 */
[----:B------:R1:W-:Y:S01]  /*245e0*/  STL [R1+0x970], R3 ;  /* 0x0009700301007387 */ /* 0x0003e20000100800 */
[----:B------:R-:W-:-:S03]  /*245f0*/  @!P1 IMAD.IADD R18, R18, 0x1, -R8 ;  /* 0x0000000112129824 */ /* 0x000fc600078e0a08 */
[----:B------:R3:W4:Y:S01]  /*24600*/  @P0 LDG.E.U8 R37, desc[UR18][R10.64] ;  /* 0x000000120a250981 */ /* 0x000722000c1e1100 */
[----:B------:R-:W-:-:S03]  /*24610*/  ISETP.GE.AND P6, PT, R73, RZ, PT ;  /* 0x000000ff4900720c */ /* 0x000fc60003fc6270 */
[----:B------:R-:W4:Y:S01]  /*24620*/  LDL R73, [R1+0xf30] ;  /* 0x000f300001497983 */ /* 0x000f220000100800 */
[C---:B------:R-:W-:Y:S02]  /*24630*/  ISETP.GT.U32.AND P5, PT, R8.reuse, R18, PT ;  /* 0x000000120800720c */ /* 0x040fe40003fa4070 */
[----:B------:R-:W-:Y:S02]  /*24640*/  ISETP.GE.AND P1, PT, R71, RZ, PT ;  /* 0x000000ff4700720c */ /* 0x000fe40003f26270 */
[----:B------:R-:W-:Y:S01]  /*24650*/  ISETP.GT.U32.AND P3, PT, R8, R22, PT ;  /* 0x000000160800720c */ /* 0x000fe20003f64070 */
[----:B------:R-:W4:Y:S08]  /*24660*/  LDL R71, [R1+0xf34] ;  /* 0x000f340001477983 */ /* 0x000f300000100800 */
[----:B------:R-:W-:Y:S01]  /*24670*/  @!P5 IMAD.IADD R18, R18, 0x1, -R8 ;  /* 0x000000011212d824 */ /* 0x000fe200078e0a08 */
[C---:B------:R-:W-:Y:S01]  /*24680*/  ISETP.GT.U32.AND P5, PT, R8.reuse, R23, PT ;  /* 0x000000170800720c */ /* 0x040fe20003fa4070 */
[----:B------:R-:W-:Y:S01]  /*24690*/  @!P1 IMAD.MOV R17, RZ, RZ, -R17 ;  /* 0x000000ffff119224 */ /* 0x000fe200078e0a11 */
[----:B------:R-:W-:Y:S01]  /*246a0*/  ISETP.GT.U32.AND P1, PT, R8, R19, PT ;  /* 0x000000130800720c */ /* 0x000fe20003f24070 */
[----:B------:R-:W-:-:S02]  /*246b0*/  @!P6 IMAD.MOV R18, RZ, RZ, -R18 ;  /* 0x000000ffff12e224 */ /* 0x000fc400078e0a12 */
[----:B------:R-:W-:Y:S01]  /*246c0*/  @!P3 IMAD.IADD R22, R22, 0x1, -R8 ;  /* 0x000000011616b824 */ /* 0x000fe200078e0a08 */
[----:B------:R-:W-:-:S07]  /*246d0*/  SEL R17, R21, R17, !P4 ;  /* 0x0000001115117207 */ /* 0x000fce0006000000 */
[----:B------:R-:W-:Y:S02]  /*246e0*/  @!P5 IMAD.IADD R23, R23, 0x1, -R8 ;  /* 0x000000011717d824 */ /* 0x000fe400078e0a08 */
[----:B--2---:R-:W-:Y:S01]  /*246f0*/  IMAD R17, R17, UR5, RZ ;  /* 0x0000000511117c24 */ /* 0x004fe2000f8e02ff */
[----:B------:R-:W-:Y:S01]  /*24700*/  SEL R18, R21, R18, !P4 ;  /* 0x0000001215127207 */ /* 0x000fe20006000000 */
[----:B---3--:R-:W-:Y:S02]  /*24710*/  @P0 IMAD.MOV.U32 R10, RZ, RZ, R2 ;  /* 0x000000ffff0a0224 */ /* 0x008fe400078e0002 */
[----:B------:R-:W-:Y:S01]  /*24720*/  @P0 IMAD.MOV.U32 R11, RZ, RZ, R3 ;  /* 0x000000ffff0b0224 */ /* 0x000fe200078e0003 */
[----:B------:R-:W-:Y:S01]  /*24730*/  ISETP.GT.U32.AND P3, PT, R8, R23, PT ;  /* 0x000000170800720c */ /* 0x000fe20003f64070 */
[----:B------:R-:W-:Y:S01]  /*24740*/  @!P1 IMAD.IADD R19, R19, 0x1, -R8 ;  /* 0x0000000113139824 */ /* 0x000fe200078e0a08 */
[C---:B0-----:R-:W-:Y:S01]  /*24750*/  IADD3 R2, P1, PT, R17.reuse, R7, RZ ;  /* 0x0000000711027210 */ /* 0x041fe20007f3e0ff */
[----:B------:R-:W-:Y:S01]  /*24760*/  IMAD R18, R18, UR4, RZ ;  /* 0x0000000412127c24 */ /* 0x000fe2000f8e02ff */
[----:B------:R0:W2:Y:S04]  /*24770*/  @P0 LDG.E.U8 R36, desc[UR18][R10.64] ;  /* 0x000000120a240981 */ /* 0x0000a8000c1e1100 */
[----:B------:R3:W-:Y:S01]  /*24780*/  STL [R1+0x97c], R2 ;  /* 0x00097c0201007387 */ /* 0x0007e20000100800 */
[----:B-1----:R-:W-:-:S02]  /*24790*/  LEA.HI.X.SX32 R3, R17, R6, 0x1, P1 ;  /* 0x0000000611037211 */ /* 0x002fc400008f0eff */
[----:B------:R-:W-:Y:S02]  /*247a0*/  ISETP.GT.U32.AND P6, PT, R8, R20, PT ;  /* 0x000000140800720c */ /* 0x000fe40003fc4070 */
[----:B----4-:R-:W-:Y:S01]  /*247b0*/  ISETP.GE.AND P5, PT, R5, RZ, PT ;  /* 0x000000ff0500720c */ /* 0x010fe20003fa6270 */
[----:B------:R-:W1:Y:S01]  /*247c0*/  LDCU UR5, c[0x0][0x3b0] ;  /* 0x00007600ff0577ac */ /* 0x000e620008000800 */
[----:B------:R-:W4:Y:S01]  /*247d0*/  LDCU UR4, c[0x0][0x3b0] ;  /* 0x00007600ff0477ac */ /* 0x000f220008000800 */
[----:B------:R-:W-:Y:S02]  /*247e0*/  @!P3 IMAD.IADD R23, R23, 0x1, -R8 ;  /* 0x000000011717b824 */ /* 0x000fe400078e0a08 */
[----:B0-----:R-:W-:Y:S01]  /*247f0*/  @P0 IMAD.MOV.U32 R10, RZ, RZ, R2 ;  /* 0x000000ffff0a0224 */ /* 0x001fe200078e0002 */
[----:B---3--:R-:W-:Y:S01]  /*24800*/  IADD3 R2, P3, PT, R18, R7, RZ ;  /* 0x0000000712027210 */ /* 0x008fe20007f7e0ff */
[----:B------:R0:W-:Y:S01]  /*24810*/  STL [R1+0x978], R3 ;  /* 0x0009780301007387 */ /* 0x0001e20000100800 */
[----:B------:R-:W-:-:S03]  /*24820*/  @P0 IMAD.MOV.U32 R11, RZ, RZ, R3 ;  /* 0x000000ffff0b0224 */ /* 0x000fc600078e0003 */
[----:B------:R-:W-:Y:S01]  /*24830*/  STL [R1+0x994], R2 ;  /* 0x0009940201007387 */ /* 0x000fe20000100800 */
[----:B------:R-:W-:Y:S01]  /*24840*/  ISETP.GT.U32.AND P1, PT, R8, R22, PT ;  /* 0x000000160800720c */ /* 0x000fe20003f24070 */
[----:B------:R-:W-:Y:S01]  /*24850*/  @!P6 IMAD.IADD R20, R20, 0x1, -R8 ;  /* 0x000000011414e824 */ /* 0x000fe200078e0a08 */
[----:B0-----:R-:W-:Y:S01]  /*24860*/  LEA.HI.X.SX32 R3, R18, R6, 0x1, P3 ;  /* 0x0000000612037211 */ /* 0x001fe200018f0eff */
[----:B------:R-:W-:Y:S01]  /*24870*/  @!P5 IMAD.MOV R19, RZ, RZ, -R19 ;  /* 0x000000ffff13d224 */ /* 0x000fe200078e0a13 */
[----:B------:R0:W3:Y:S04]  /*24880*/  @P0 LDG.E.U8 R35, desc[UR18][R10.64] ;  /* 0x000000120a230981 */ /* 0x0000e8000c1e1100 */
[----:B------:R0:W-:Y:S01]  /*24890*/  STL [R1+0x990], R3 ;  /* 0x0009900301007387 */ /* 0x0001e20000100800 */
[----:B------:R-:W-:-:S03]  /*248a0*/  ISETP.GE.AND P3, PT, R73, RZ, PT ;  /* 0x000000ff4900720c */ /* 0x000fc60003f66270 */
[----:B------:R-:W2:Y:S01]  /*248b0*/  LDL R73, [R1+0xf2c] ;  /* 0x000f2c0001497983 */ /* 0x000ea20000100800 */
[----:B------:R-:W-:Y:S02]  /*248c0*/  ISETP.GE.AND P6, PT, R72, RZ, PT ;  /* 0x000000ff4800720c */ /* 0x000fe40003fc6270 */
[----:B------:R-:W-:Y:S01]  /*248d0*/  ISETP.GT.U32.AND P5, PT, R8, R20, PT ;  /* 0x000000140800720c */ /* 0x000fe20003fa4070 */
[----:B------:R-:W-:Y:S01]  /*248e0*/  @!P1 IMAD.IADD R22, R22, 0x1, -R8 ;  /* 0x0000000116169824 */ /* 0x000fe200078e0a08 */
[----:B------:R-:W-:Y:S02]  /*248f0*/  ISETP.GE.AND P1, PT, R71, RZ, PT ;  /* 0x000000ff4700720c */ /* 0x000fe40003f26270 */
[----:B------:R-:W-:Y:S01]  /*24900*/  SEL R19, R21, R19, !P4 ;  /* 0x0000001315137207 */ /* 0x000fe20006000000 */
[----:B0-----:R-:W-:-:S04]  /*24910*/  @P0 IMAD.MOV.U32 R11, RZ, RZ, R3 ;  /* 0x000000ffff0b0224 */ /* 0x001fc800078e0003 */
[----:B-1----:R-:W-:Y:S01]  /*24920*/  IMAD R19, R19, UR5, RZ ;  /* 0x0000000513137c24 */ /* 0x002fe2000f8e02ff */
[----:B------:R-:W-:Y:S01]  /*24930*/  PRMT R34, RZ, 0x7610, R34 ;  /* 0x00007610ff227816 */ /* 0x000fe20000000022 */
[----:B------:R-:W-:Y:S01]  /*24940*/  @P0 IMAD.MOV.U32 R10, RZ, RZ, R2 ;  /* 0x000000ffff0a0224 */ /* 0x000fe200078e0002 */
[----:B------:R-:W-:Y:S01]  /*24950*/  PRMT R33, RZ, 0x7610, R33 ;  /* 0x00007610ff217816 */ /* 0x000fe20000000021 */
[----:B------:R-:W-:Y:S02]  /*24960*/  @!P6 IMAD.MOV R23, RZ, RZ, -R23 ;  /* 0x000000ffff17e224 */ /* 0x000fe400078e0a17 */
[----:B------:R-:W-:Y:S01]  /*24970*/  @!P5 IMAD.IADD R20, R20, 0x1, -R8 ;  /* 0x000000011414d824 */ /* 0x000fe200078e0a08 */
[----:B------:R-:W-:Y:S01]  /*24980*/  ISETP.GT.U32.AND P5, PT, R8, R24, PT ;  /* 0x000000180800720c */ /* 0x000fe20003fa4070 */
[----:B------:R-:W-:Y:S01]  /*24990*/  @!P1 IMAD.MOV R22, RZ, RZ, -R22 ;  /* 0x000000ffff169224 */ /* 0x000fe200078e0a16 */
[----:B------:R0:W3:Y:S01]  /*249a0*/  @P0 LDG.E.U8 R34, desc[UR18][R10.64] ;  /* 0x000000120a220981 */ /* 0x0000e2000c1e1100 */
[----:B------:R-:W-:-:S02]  /*249b0*/  SEL R23, R21, R23, !P4 ;  /* 0x0000001715177207 */ /* 0x000fc40006000000 */
[-C--:B------:R-:W-:Y:S01]  /*249c0*/  IADD3 R3, P6, PT, R19, R7.reuse, RZ ;  /* 0x0000000713037210 */ /* 0x080fe20007fde0ff */
[----:B------:R-:W-:Y:S01]  /*249d0*/  @!P3 IMAD.MOV R20, RZ, RZ, -R20 ;  /* 0x000000ffff14b224 */ /* 0x000fe200078e0a14 */
[----:B------:R-:W-:Y:S02]  /*249e0*/  SEL R22, R21, R22, !P4 ;  /* 0x0000001615167207 */ /* 0x000fe40006000000 */
[----:B------:R-:W-:Y:S01]  /*249f0*/  PRMT R32, RZ, 0x7610, R32 ;  /* 0x00007610ff207816 */ /* 0x000fe20000000020 */
[----:B------:R-:W-:Y:S01]  /*24a00*/  IMAD R23, R23, UR11, RZ ;  /* 0x0000000b17177c24 */ /* 0x000fe2000f8e02ff */
[----:B------:R-:W-:Y:S02]  /*24a10*/  LEA.HI.X.SX32 R4, R19, R6, 0x1, P6 ;  /* 0x0000000613047211 */ /* 0x000fe400030f0eff */
[----:B------:R-:W-:Y:S01]  /*24a20*/  SEL R20, R21, R20, !P4 ;  /* 0x0000001415147207 */ /* 0x000fe20006000000 */
[----:B----4-:R-:W-:Y:S01]  /*24a30*/  IMAD R22, R22, UR4, RZ ;  /* 0x0000000416167c24 */ /* 0x010fe2000f8e02ff */
[----:B------:R1:W-:Y:S01]  /*24a40*/  STL [R1+0x99c], R3 ;  /* 0x00099c0301007387 */ /* 0x0003e20000100800 */
[----:B------:R-:W-:Y:S01]  /*24a50*/  IADD3 R2, P1, PT, R23, R7, RZ ;  /* 0x0000000717027210 */ /* 0x000fe20007f3e0ff */
[----:B0-----:R-:W-:-:S02]  /*24a60*/  @P0 IMAD.MOV.U32 R10, RZ, RZ, R3 ;  /* 0x000000ffff0a0224 */ /* 0x001fc400078e0003 */
[----:B------:R-:W-:Y:S02]  /*24a70*/  @P0 IMAD.MOV.U32 R11, RZ, RZ, R4 ;  /* 0x000000ffff0b0224 */ /* 0x000fe400078e0004 */
[----:B------:R-:W-:Y:S01]  /*24a80*/  @!P5 IMAD.IADD R24, R24, 0x1, -R8 ;  /* 0x000000011818d824 */ /* 0x000fe200078e0a08 */
[----:B------:R0:W-:Y:S01]  /*24a90*/  STL [R1+0x998], R4 ;  /* 0x0009980401007387 */ /* 0x0001e20000100800 */
[----:B------:R-:W-:-:S03]  /*24aa0*/  IMAD R20, R20, UR12, RZ ;  /* 0x0000000c14147c24 */ /* 0x000fc6000f8e02ff */
[----:B------:R4:W3:Y:S01]  /*24ab0*/  @P0 LDG.E.U8 R33, desc[UR18][R10.64] ;  /* 0x000000120a210981 */ /* 0x0008e2000c1e1100 */
[----:B------:R-:W-:Y:S01]  /*24ac0*/  PRMT R31, RZ, 0x7610, R31 ;  /* 0x00007610ff1f7816 */ /* 0x000fe2000000001f */
[----:B------:R-:W2:Y:S01]  /*24ad0*/  LDCU UR4, c[0x0][0x3b0] ;  /* 0x00007600ff0477ac */ /* 0x000ea20008000800 */
[----:B-1----:R-:W-:Y:S02]  /*24ae0*/  LEA.HI.X.SX32 R3, R23, R6, 0x1, P1 ;  /* 0x0000000617037211 */ /* 0x002fe400008f0eff */
[----:B------:R-:W-:Y:S02]  /*24af0*/  ISETP.GT.U32.AND P1, PT, R8, R24, PT ;  /* 0x000000180800720c */ /* 0x000fe40003f24070 */
[----:B------:R-:W-:Y:S02]  /*24b00*/  PRMT R30, RZ, 0x7610, R30 ;  /* 0x00007610ff1e7816 */ /* 0x000fe4000000001e */
[----:B------:R-:W-:Y:S02]  /*24b10*/  PRMT R29, RZ, 0x7610, R29 ;  /* 0x00007610ff1d7816 */ /* 0x000fe4000000001d */
[----:B------:R-:W-:-:S02]  /*24b20*/  PRMT R28, RZ, 0x7610, R28 ;  /* 0x00007610ff1c7816 */ /* 0x000fc4000000001c */
[C---:B0-----:R-:W-:Y:S02]  /*24b30*/  IADD3 R4, P3, PT, R22.reuse, R7, RZ ;  /* 0x0000000716047210 */ /* 0x041fe40007f7e0ff */
[----:B------:R-:W-:Y:S01]  /*24b40*/  PRMT R43, RZ, 0x7610, R43 ;  /* 0x00007610ff2b7816 */ /* 0x000fe2000000002b */
[----:B----4-:R-:W-:Y:S02]  /*24b50*/  @P0 IMAD.MOV.U32 R10, RZ, RZ, R2 ;  /* 0x000000ffff0a0224 */ /* 0x010fe400078e0002 */
[----:B------:R-:W-:Y:S01]  /*24b60*/  @P0 IMAD.MOV.U32 R11, RZ, RZ, R3 ;  /* 0x000000ffff0b0224 */ /* 0x000fe200078e0003 */
[----:B------:R-:W-:Y:S01]  /*24b70*/  LEA.HI.X.SX32 R5, R22, R6, 0x1, P3 ;  /* 0x0000000616057211 */ /* 0x000fe200018f0eff */
[----:B------:R0:W-:Y:S04]  /*24b80*/  STL [R1+0x9a4], R2 ;  /* 0x0009a40201007387 */ /* 0x0001e80000100800 */
[----:B------:R1:W4:Y:S04]  /*24b90*/  @P0 LDG.E.U8 R32, desc[UR18][R10.64] ;  /* 0x000000120a200981 */ /* 0x000328000c1e1100 */
[----:B------:R0:W-:Y:S04]  /*24ba0*/  STL [R1+0x9a0], R3 ;  /* 0x0009a00301007387 */ /* 0x0001e80000100800 */
[----:B------:R-:W-:Y:S01]  /*24bb0*/  STL [R1+0x9ac], R4 ;  /* 0x0009ac0401007387 */ /* 0x000fe20000100800 */
[----:B------:R-:W-:-:S03]  /*24bc0*/  @!P1 IMAD.IADD R24, R24, 0x1, -R8 ;  /* 0x0000000118189824 */ /* 0x000fc600078e0a08 */
[----:B------:R-:W3:Y:S01]  /*24bd0*/  @P0 LDG.E.U8 R43, desc[UR18][R26.64] ;  /* 0x000000121a2b0981 */ /* 0x000ee2000c1e1100 */
[----:B------:R-:W-:Y:S02]  /*24be0*/  PRMT R25, RZ, 0x7610, R25 ;  /* 0x00007610ff197816 */ /* 0x000fe40000000019 */
[----:B------:R-:W-:Y:S02]  /*24bf0*/  PRMT R18, RZ, 0x7610, R18 ;  /* 0x00007610ff127816 */ /* 0x000fe40000000012 */
[----:B------:R-:W-:Y:S02]  /*24c00*/  PRMT R17, RZ, 0x7610, R17 ;  /* 0x00007610ff117816 */ /* 0x000fe40000000011 */
[----:B------:R-:W-:Y:S02]  /*24c10*/  PRMT R16, RZ, 0x7610, R16 ;  /* 0x00007610ff107816 */ /* 0x000fe40000000010 */
[----:B0-----:R-:W-:Y:S01]  /*24c20*/  IADD3 R2, P5, PT, R20, R7, RZ ;  /* 0x0000000714027210 */ /* 0x001fe20007fbe0ff */
[----:B-1----:R-:W-:-:S02]  /*24c30*/  @P0 IMAD.MOV.U32 R10, RZ, RZ, R4 ;  /* 0x000000ffff0a0224 */ /* 0x002fc400078e0004 */
[----:B------:R-:W-:Y:S01]  /*24c40*/  @P0 IMAD.MOV.U32 R11, RZ, RZ, R5 ;  /* 0x000000ffff0b0224 */ /* 0x000fe200078e0005 */
[----:B------:R-:W-:Y:S02]  /*24c50*/  PRMT R15, RZ, 0x7610, R15 ;  /* 0x00007610ff0f7816 */ /* 0x000fe4000000000f */
[----:B------:R-:W-:Y:S01]  /*24c60*/  LEA.HI.X.SX32 R3, R20, R6, 0x1, P5 ;  /* 0x0000000614037211 */ /* 0x000fe200028f0eff */
[----:B------:R-:W-:Y:S04]  /*24c70*/  STL [R1+0x9b4], R2 ;  /* 0x0009b40201007387 */ /* 0x000fe80000100800 */
[----:B------:R-:W-:Y:S04]  /*24c80*/  STL [R1+0x9a8], R5 ;  /* 0x0009a80501007387 */ /* 0x000fe80000100800 */
[----:B------:R0:W3:Y:S04]  /*24c90*/  @P0 LDG.E.U8 R31, desc[UR18][R10.64] ;  /* 0x000000120a1f0981 */ /* 0x0000e8000c1e1100 */
[----:B------:R1:W-:Y:S01]  /*24ca0*/  STL [R1+0x9b0], R3 ;  /* 0x0009b00301007387 */ /* 0x0003e20000100800 */
[----:B------:R-:W-:Y:S01]  /*24cb0*/  PRMT R14, RZ, 0x7610, R14 ;  /* 0x00007610ff0e7816 */ /* 0x000fe2000000000e */
[----:B------:R-:W2:Y:S01]  /*24cc0*/  LDCU UR5, c[0x0][0x3b0] ;  /* 0x00007600ff0577ac */ /* 0x000ea20008000800 */
[----:B0-----:R-:W-:-:S02]  /*24cd0*/  @P0 IMAD.MOV.U32 R10, RZ, RZ, R2 ;  /* 0x000000ffff0a0224 */ /* 0x001fc400078e0002 */
[----:B------:R-:W-:Y:S02]  /*24ce0*/  @P0 IMAD.MOV.U32 R11, RZ, RZ, R3 ;  /* 0x000000ffff0b0224 */ /* 0x000fe400078e0003 */
[----:B-1----:R-:W-:-:S03]  /*24cf0*/  VIADD R3, R0, 0xea ;  /* 0x000000ea00037836 */ /* 0x002fc60000000000 */
[----:B------:R0:W3:Y:S02]  /*24d00*/  @P0 LDG.E.U8 R30, desc[UR18][R10.64] ;  /* 0x000000120a1e0981 */ /* 0x0000e4000c1e1100 */
[----:B0-----:R-:W-:-:S05]  /*24d10*/  IABS R10, R3 ;  /* 0x00000003000a7213 */ /* 0x001fca0000000000 */
[----:B------:R-:W-:-:S04]  /*24d20*/  IMAD.HI.U32 R11, R9, R10, RZ ;  /* 0x0000000a090b7227 */ /* 0x000fc800078e00ff */
[----:B------:R-:W-:-:S04]  /*24d30*/  IMAD.MOV R11, RZ, RZ, -R11 ;  /* 0x000000ffff0b7224 */ /* 0x000fc800078e0a0b */
[----:B------:R-:W-:Y:S01]  /*24d40*/  IMAD R10, R8, R11, R10 ;  /* 0x0000000b080a7224 */ /* 0x000fe200078e020a */
[----:B------:R-:W-:Y:S01]  /*24d50*/  STL [R1+0xf24], R3 ;  /* 0x000f240301007387 */ /* 0x000fe20000100800 */
[----:B------:R-:W-:Y:S02]  /*24d60*/  PRMT R27, RZ, 0x7610, R27 ;  /* 0x00007610ff1b7816 */ /* 0x000fe4000000001b */
[----:B------:R-:W-:Y:S02]  /*24d70*/  PRMT R26, RZ, 0x7610, R26 ;  /* 0x00007610ff1a7816 */ /* 0x000fe4000000001a */
[----:B--2---:R-:W-:-:S13]  /*24d80*/  ISETP.GE.AND P3, PT, R73, RZ, PT ;  /* 0x000000ff4900720c */ /* 0x004fda0003f66270 */
[----:B------:R-:W-:-:S05]  /*24d90*/  @!P3 IMAD.MOV R24, RZ, RZ, -R24 ;  /* 0x000000ffff18b224 */ /* 0x000fca00078e0a18 */
[----:B------:R-:W-:-:S05]  /*24da0*/  SEL R24, R21, R24, !P4 ;  /* 0x0000001815187207 */ /* 0x000fca0006000000 */
[----:B------:R-:W-:Y:S01]  /*24db0*/  IMAD R24, R24, UR4, RZ ;  /* 0x0000000418187c24 */ /* 0x000fe2000f8e02ff */
[----:B------:R-:W-:Y:S01]  /*24dc0*/  ISETP.GE.AND P3, PT, R3, RZ, PT ;  /* 0x000000ff0300720c */ /* 0x000fe20003f66270 */
[----:B------:R-:W0:Y:S03]  /*24dd0*/  LDCU UR4, c[0x0][0x3b0] ;  /* 0x00007600ff0477ac */ /* 0x000e260008000800 */
[----:B------:R-:W-:-:S04]  /*24de0*/  IADD3 R2, P1, PT, R24, R7, RZ ;  /* 0x0000000718027210 */ /* 0x000fc80007f3e0ff */
[----:B------:R-:W-:Y:S02]  /*24df0*/  LEA.HI.X.SX32 R4, R24, R6, 0x1, P1 ;  /* 0x0000000618047211 */ /* 0x000fe400008f0eff */
[----:B------:R-:W-:Y:S01]  /*24e00*/  ISETP.GT.U32.AND P1, PT, R8, R10, PT ;  /* 0x0000000a0800720c */ /* 0x000fe20003f24070 */
[----:B------:R1:W-:Y:S01]  /*24e10*/  STL [R1+0x9bc], R2 ;  /* 0x0009bc0201007387 */ /* 0x0003e20000100800 */
[----:B------:R-:W-:Y:S02]  /*24e20*/  @P0 IMAD.MOV.U32 R12, RZ, RZ, R2 ;  /* 0x000000ffff0c0224 */ /* 0x000fe400078e0002 */
[----:B------:R-:W-:-:S05]  /*24e30*/  @P0 IMAD.MOV.U32 R13, RZ, RZ, R4 ;  /* 0x000000ffff0d0224 */ /* 0x000fca00078e0004 */
[----:B------:R2:W3:Y:S01]  /*24e40*/  @P0 LDG.E.U8 R29, desc[UR18][R12.64] ;  /* 0x000000120c1d0981 */ /* 0x0004e2000c1e1100 */
[----:B-1----:R-:W-:-:S03]  /*24e50*/  VIADD R2, R0, 0xeb ;  /* 0x000000eb00027836 */ /* 0x002fc60000000000 */
[----:B------:R-:W-:Y:S02]  /*24e60*/  @!P1 IMAD.IADD R10, R10, 0x1, -R8 ;  /* 0x000000010a0a9824 */ /* 0x000fe400078e0a08 */
[----:B------:R-:W-:-:S03]  /*24e70*/  IABS R11, R2 ;  /* 0x00000002000b7213 */ /* 0x000fc60000000000 */
[----:B------:R-:W-:Y:S02]  /*24e80*/  ISETP.GT.U32.AND P1, PT, R8, R10, PT ;  /* 0x0000000a0800720c */ /* 0x000fe40003f24070 */
[----:B--2---:R-:W-:-:S04]  /*24e90*/  IMAD.HI.U32 R12, R9, R11, RZ ;  /* 0x0000000b090c7227 */ /* 0x004fc800078e00ff */
[----:B------:R-:W-:-:S04]  /*24ea0*/  IMAD.MOV R12, RZ, RZ, -R12 ;  /* 0x000000ffff0c7224 */ /* 0x000fc800078e0a0c */
[----:B------:R-:W-:-:S03]  /*24eb0*/  IMAD R11, R8, R12, R11 ;  /* 0x0000000c080b7224 */ /* 0x000fc600078e020b */
[----:B------:R-:W-:Y:S02]  /*24ec0*/  @!P1 IMAD.IADD R10, R10, 0x1, -R8 ;  /* 0x000000010a0a9824 */ /* 0x000fe400078e0a08 */
[----:B------:R-:W-:Y:S02]  /*24ed0*/  ISETP.GT.U32.AND P1, PT, R8, R11, PT ;  /* 0x0000000b0800720c */ /* 0x000fe40003f24070 */
[----:B------:R-:W-:-:S05]  /*24ee0*/  @!P3 IMAD.MOV R10, RZ, RZ, -R10 ;  /* 0x000000ffff0ab224 */ /* 0x000fca00078e0a0a */
[----:B------:R-:W-:-:S05]  /*24ef0*/  SEL R10, R21, R10, !P4 ;  /* 0x0000000a150a7207 */ /* 0x000fca0006000000 */
[----:B0-----:R-:W-:Y:S01]  /*24f00*/  IMAD R10, R10, UR4, RZ ;  /* 0x000000040a0a7c24 */ /* 0x001fe2000f8e02ff */
[----:B------:R0:W-:Y:S01]  /*24f10*/  STL [R1+0x9b8], R4 ;  /* 0x0009b80401007387 */ /* 0x0001e20000100800 */
[----:B------:R-:W-:Y:S01]  /*24f20*/  @!P1 IMAD.IADD R11, R11, 0x1, -R8 ;  /* 0x000000010b0b9824 */ /* 0x000fe200078e0a08 */
[----:B------:R-:W1:Y:S02]  /*24f30*/  LDCU UR4, c[0x0][0x3b0] ;  /* 0x00007600ff0477ac */ /* 0x000e640008000800 */
[----:B------:R-:W-:Y:S02]  /*24f40*/  IADD3 R3, P3, PT, R10, R7, RZ ;  /* 0x000000070a037210 */ /* 0x000fe40007f7e0ff */
[----:B------:R-:W-:Y:S02]  /*24f50*/  ISETP.GT.U32.AND P1, PT, R8, R11, PT ;  /* 0x0000000b0800720c */ /* 0x000fe40003f24070 */
[----:B0-----:R-:W-:Y:S02]  /*24f60*/  LEA.HI.X.SX32 R4, R10, R6, 0x1, P3 ;  /* 0x000000060a047211 */ /* 0x001fe400018f0eff */
[----:B------:R-:W-:Y:S01]  /*24f70*/  ISETP.GE.AND P3, PT, R2, RZ, PT ;  /* 0x000000ff0200720c */ /* 0x000fe20003f66270 */
[----:B------:R-:W-:Y:S04]  /*24f80*/  STL [R1+0xf20], R2 ;  /* 0x000f200201007387 */ /* 0x000fe80000100800 */
[----:B------:R0:W-:Y:S01]  /*24f90*/  STL [R1+0x9d4], R3 ;  /* 0x0009d40301007387 */ /* 0x0001e20000100800 */
[----:B------:R-:W-:-:S02]  /*24fa0*/  @P0 IMAD.MOV.U32 R12, RZ, RZ, R3 ;  /* 0x000000ffff0c0224 */ /* 0x000fc400078e0003 */
[----:B------:R-:W-:Y:S02]  /*24fb0*/  @P0 IMAD.MOV.U32 R13, RZ, RZ, R4 ;  /* 0x000000ffff0d0224 */ /* 0x000fe400078e0004 */
[----:B------:R-:W-:-:S03]  /*24fc0*/  @!P1 IMAD.IADD R11, R11, 0x1, -R8 ;  /* 0x000000010b0b9824 */ /* 0x000fc600078e0a08 */
[----:B------:R2:W3:Y:S01]  /*24fd0*/  @P0 LDG.E.U8 R28, desc[UR18][R12.64] ;  /* 0x000000120c1c0981 */ /* 0x0004e2000c1e1100 */
[----:B0-----:R-:W-:Y:S02]  /*24fe0*/  VIADD R3, R0, 0xec ;  /* 0x000000ec00037836 */ /* 0x001fe40000000000 */
[----:B------:R-:W-:-:S03]  /*24ff0*/  @!P3 IMAD.MOV R11, RZ, RZ, -R11 ;  /* 0x000000ffff0bb224 */ /* 0x000fc600078e0a0b */
[----:B------:R-:W-:Y:S02]  /*25000*/  IABS R10, R3 ;  /* 0x00000003000a7213 */ /* 0x000fe40000000000 */
[----:B--2---:R-:W-:-:S03]  /*25010*/  SEL R12, R21, R11, !P4 ;  /* 0x0000000b150c7207 */ /* 0x004fc60006000000 */
[----:B------:R-:W-:-:S04]  /*25020*/  IMAD.HI.U32 R11, R9, R10, RZ ;  /* 0x0000000a090b7227 */ /* 0x000fc800078e00ff */
[----:B-1----:R-:W-:Y:S01]  /*25030*/  IMAD R12, R12, UR4, RZ ;  /* 0x000000040c0c7c24 */ /* 0x002fe2000f8e02ff */
[----:B------:R0:W-:Y:S01]  /*25040*/  STL [R1+0x9d0], R4 ;  /* 0x0009d00401007387 */ /* 0x0001e20000100800 */
[----:B------:R-:W-:Y:S01]  /*25050*/  ISETP.GE.AND P3, PT, R3, RZ, PT ;  /* 0x000000ff0300720c */ /* 0x000fe20003f66270 */
[----:B------:R-:W-:Y:S01]  /*25060*/  IMAD.MOV R11, RZ, RZ, -R11 ;  /* 0x000000ffff0b7224 */ /* 0x000fe200078e0a0b */
[----:B------:R-:W1:Y:S01]  /*25070*/  LDCU UR4, c[0x0][0x3b0] ;  /* 0x00007600ff0477ac */ /* 0x000e620008000800 */
[----:B------:R-:W-:Y:S02]  /*25080*/  IADD3 R2, P1, PT, R12, R7, RZ ;  /* 0x000000070c027210 */ /* 0x000fe40007f3e0ff */
[----:B------:R-:W-:Y:S02]  /*25090*/  IMAD R10, R8, R11, R10 ;  /* 0x0000000b080a7224 */ /* 0x000fe400078e020a */
[----:B0-----:R-:W-:-:S03]  /*250a0*/  LEA.HI.X.SX32 R4, R12, R6, 0x1, P1 ;  /* 0x000000060c047211 */ /* 0x001fc600008f0eff */
[----:B------:R-:W-:Y:S01]  /*250b0*/  ISETP.GT.U32.AND P1, PT, R8, R10, PT ;  /* 0x0000000a0800720c */ /* 0x000fe20003f24070 */
[----:B------:R-:W-:Y:S04]  /*250c0*/  STL [R1+0xf1c], R3 ;  /* 0x000f1c0301007387 */ /* 0x000fe80000100800 */
[----:B------:R0:W-:Y:S01]  /*250d0*/  STL [R1+0x9dc], R2 ;  /* 0x0009dc0201007387 */ /* 0x0001e20000100800 */
[----:B------:R-:W-:Y:S02]  /*250e0*/  @P0 IMAD.MOV.U32 R12, RZ, RZ, R2 ;  /* 0x000000ffff0c0224 */ /* 0x000fe400078e0002 */
[----:B------:R-:W-:-:S05]  /*250f0*/  @P0 IMAD.MOV.U32 R13, RZ, RZ, R4 ;  /* 0x000000ffff0d0224 */ /* 0x000fca00078e0004 */
[----:B------:R2:W3:Y:S01]  /*25100*/  @P0 LDG.E.U8 R27, desc[UR18][R12.64] ;  /* 0x000000120c1b0981 */ /* 0x0004e2000c1e1100 */
[----:B0-----:R-:W-:Y:S02]  /*25110*/  VIADD R2, R0, 0xed ;  /* 0x000000ed00027836 */ /* 0x001fe40000000000 */
[----:B------:R-:W-:-:S03]  /*25120*/  @!P1 IMAD.IADD R10, R10, 0x1, -R8 ;  /* 0x000000010a0a9824 */ /* 0x000fc600078e0a08 */
[----:B------:R-:W-:Y:S02]  /*25130*/  IABS R11, R2 ;  /* 0x00000002000b7213 */ /* 0x000fe40000000000 */
[----:B------:R-:W-:-:S03]  /*25140*/  ISETP.GT.U32.AND P1, PT, R8, R10, PT ;  /* 0x0000000a0800720c */ /* 0x000fc60003f24070 */
[----:B--2---:R-:W-:-:S04]  /*25150*/  IMAD.HI.U32 R12, R9, R11, RZ ;  /* 0x0000000b090c7227 */ /* 0x004fc800078e00ff */
[----:B------:R-:W-:-:S04]  /*25160*/  IMAD.MOV R12, RZ, RZ, -R12 ;  /* 0x000000ffff0c7224 */ /* 0x000fc800078e0a0c */
[----:B------:R-:W-:Y:S02]  /*25170*/  IMAD R11, R8, R12, R11 ;  /* 0x0000000c080b7224 */ /* 0x000fe400078e020b */
[----:B------:R-:W-:-:S03]  /*25180*/  @!P1 IMAD.IADD R10, R10, 0x1, -R8 ;  /* 0x000000010a0a9824 */ /* 0x000fc600078e0a08 */
[----:B------:R-:W-:Y:S01]  /*25190*/  ISETP.GT.U32.AND P1, PT, R8, R11, PT ;  /* 0x0000000b0800720c */ /* 0x000fe20003f24070 */
[----:B------:R-:W-:-:S05]  /*251a0*/  @!P3 IMAD.MOV R10, RZ, RZ, -R10 ;  /* 0x000000ffff0ab224 */ /* 0x000fca00078e0a0a */
[----:B------:R-:W-:-:S05]  /*251b0*/  SEL R10, R21, R10, !P4 ;  /* 0x0000000a150a7207 */ /* 0x000fca0006000000 */
[----:B-1----:R-:W-:Y:S01]  /*251c0*/  IMAD R10, R10, UR4, RZ ;  /* 0x000000040a0a7c24 */ /* 0x002fe2000f8e02ff */
        /* <DEDUP_REMOVED lines=53> */
[----:B------:R-:W-:Y:S01]  /*25520*/  @P0 IMAD.MOV.U32 R12, RZ, RZ, R3 ;  /* 0x000000ffff0c0224 */ /* 0x000fe200078e0003 */
[----:B------:R-:W-:Y:S01]  /*25530*/  PRMT R24, RZ, 0x7610, R24 ;  /* 0x00007610ff187816 */ /* 0x000fe20000000018 */
[----:B------:R-:W-:-:S02]  /*25540*/  @P0 IMAD.MOV.U32 R13, RZ, RZ, R4 ;  /* 0x000000ffff0d0224 */ /* 0x000fc400078e0004 */
        /* <DEDUP_REMOVED lines=9> */
[----:B------:R-:W-:Y:S01]  /*255e0*/  PRMT R23, RZ, 0x7610, R23 ;  /* 0x00007610ff177816 */ /* 0x000fe20000000017 */
[----:B------:R-:W-:Y:S01]  /*255f0*/  IMAD.MOV R11, RZ, RZ, -R11 ;  /* 0x000000ffff0b7224 */ /* 0x000fe200078e0a0b */
[----:B------:R-:W-:Y:S02]  /*25600*/  ISETP.GE.AND P3, PT, R3, RZ, PT ;  /* 0x000000ff0300720c */ /* 0x000fe40003f66270 */
[----:B------:R-:W-:Y:S01]  /*25610*/  IADD3 R2, P1, PT, R12, R7, RZ ;  /* 0x000000070c027210 */ /* 0x000fe20007f3e0ff */
[----:B------:R-:W1:Y:S01]  /*25620*/  LDCU UR4, c[0x0][0x3b0] ;  /* 0x00007600ff0477ac */ /* 0x000e620008000800 */
        /* <DEDUP_REMOVED lines=162> */
[----:B------:R-:W-:-:S02]  /*26050*/  VIADD R5, R0, 0xfe ;  /* 0x000000fe00057836 */ /* 0x000fc40000000000 */
[----:B------:R-:W-:Y:S02]  /*26060*/  @P0 IMAD.MOV.U32 R12, RZ, RZ, R3 ;  /* 0x000000ffff0c0224 */ /* 0x000fe400078e0003 */
[----:B------:R-:W-:-:S04]  /*26070*/  @P0 IMAD.MOV.U32 R13, RZ, RZ, R4 ;  /* 0x000000ffff0d0224 */ /* 0x000fc800078e0004 */
[----:B------:R-:W-:Y:S01]  /*26080*/  @!P1 IMAD.IADD R11, R11, 0x1, -R8 ;  /* 0x000000010b0b9824 */ /* 0x000fe200078e0a08 */
[----:B------:R-:W-:Y:S01]  /*26090*/  IABS R10, R5 ;  /* 0x00000005000a7213 */ /* 0x000fe20000000000 */
[----:B------:R0:W2:Y:S02]  /*260a0*/  @P0 LDG.E.U8 R15, desc[UR18][R12.64] ;  /* 0x000000120c0f0981 */ /* 0x0000a4000c1e1100 */
[----:B------:R-:W-:-:S05]  /*260b0*/  @!P3 IMAD.MOV R11, RZ, RZ, -R11 ;  /* 0x000000ffff0bb224 */ /* 0x000fca00078e0a0b */
[----:B0-----:R-:W-:Y:S01]  /*260c0*/  SEL R12, R21, R11, !P4 ;  /* 0x0000000b150c7207 */ /* 0x001fe20006000000 */
[----:B------:R-:W-:-:S04]  /*260d0*/  IMAD.HI.U32 R11, R9, R10, RZ ;  /* 0x0000000a090b7227 */ /* 0x000fc800078e00ff */
[----:B-1----:R-:W-:Y:S02]  /*260e0*/  IMAD R12, R12, UR4, RZ ;  /* 0x000000040c0c7c24 */ /* 0x002fe4000f8e02ff */
[----:B------:R-:W-:Y:S01]  /*260f0*/  IMAD.MOV R11, RZ, RZ, -R11 ;  /* 0x000000ffff0b7224 */ /* 0x000fe200078e0a0b */
[----:B------:R0:W-:Y:S01]  /*26100*/  STL [R1+0xef0], R2 ;  /* 0x000ef00201007387 */ /* 0x0001e20000100800 */
[----:B------:R-:W1:Y:S02]  /*26110*/  LDCU UR4, c[0x0][0x3b0] ;  /* 0x00007600ff0477ac */ /* 0x000e640008000800 */
[----:B------:R-:W-:Y:S01]  /*26120*/  IMAD R10, R8, R11, R10 ;  /* 0x0000000b080a7224 */ /* 0x000fe200078e020a */
[----:B------:R4:W-:Y:S01]  /*26130*/  STL [R1+0xa54], R3 ;  /* 0x000a540301007387 */ /* 0x0009e20000100800 */
[----:B0-----:R-:W-:-:S04]  /*26140*/  IADD3 R2, P1, PT, R12, R7, RZ ;  /* 0x000000070c027210 */ /* 0x001fc80007f3e0ff */
[----:B----4-:R-:W-:Y:S02]  /*26150*/  LEA.HI.X.SX32 R3, R12, R6, 0x1, P1 ;  /* 0x000000060c037211 */ /* 0x010fe400008f0eff */
[----:B------:R-:W-:Y:S01]  /*26160*/  ISETP.GT.U32.AND P1, PT, R8, R10, PT ;  /* 0x0000000a0800720c */ /* 0x000fe20003f24070 */
[----:B------:R0:W-:Y:S04]  /*26170*/  STL [R1+0xa50], R4 ;  /* 0x000a500401007387 */ /* 0x0001e80000100800 */
[----:B------:R-:W-:Y:S04]  /*26180*/  STL [R1+0xeec], R5 ;  /* 0x000eec0501007387 */ /* 0x000fe80000100800 */
[----:B------:R-:W-:Y:S04]  /*26190*/  STL [R1+0xa5c], R2 ;  /* 0x000a5c0201007387 */ /* 0x000fe80000100800 */
[----:B------:R4:W-:Y:S01]  /*261a0*/  STL [R1+0xa58], R3 ;  /* 0x000a580301007387 */ /* 0x0009e20000100800 */
[----:B------:R-:W-:-:S02]  /*261b0*/  @P0 IMAD.MOV.U32 R13, RZ, RZ, R3 ;  /* 0x000000ffff0d0224 */ /* 0x000fc400078e0003 */
[----:B------:R-:W-:Y:S02]  /*261c0*/  @P0 IMAD.MOV.U32 R12, RZ, RZ, R2 ;  /* 0x000000ffff0c0224 */ /* 0x000fe400078e0002 */
[----:B0-----:R-:W-:-:S03]  /*261d0*/  VIADD R4, R0, 0xef ;  /* 0x000000ef00047836 */ /* 0x001fc60000000000 */
[----:B------:R0:W2:Y:S01]  /*261e0*/  @P0 LDG.E.U8 R14, desc[UR18][R12.64] ;  /* 0x000000120c0e0981 */ /* 0x0000a2000c1e1100 */
[----:B----4-:R-:W-:Y:S02]  /*261f0*/  VIADD R3, R0, 0xff ;  /* 0x000000ff00037836 */ /* 0x010fe40000000000 */
[----:B------:R-:W-:Y:S02]  /*26200*/  @!P1 IMAD.IADD R10, R10, 0x1, -R8 ;  /* 0x000000010a0a9824 */ /* 0x000fe400078e0a08 */
[----:B------:R-:W-:Y:S01]  /*26210*/  VIADD R2, R0, 0xf7 ;  /* 0x000000f700027836 */ /* 0x000fe20000000000 */
[----:B------:R-:W-:Y:S02]  /*26220*/  IABS R11, R3 ;  /* 0x00000003000b7213 */ /* 0x000fe40000000000 */
[----:B0-----:R-:W-:Y:S02]  /*26230*/  IABS R12, R4 ;  /* 0x00000004000c7213 */ /* 0x001fe40000000000 */
[----:B------:R-:W-:Y:S01]  /*26240*/  ISETP.GT.U32.AND P3, PT, R8, R10, PT ;  /* 0x0000000a0800720c */ /* 0x000fe20003f64070 */
[----:B------:R-:W-:Y:S01]  /*26250*/  IMAD.HI.U32 R71, R9, R11, RZ ;  /* 0x0000000b09477227 */ /* 0x000fe200078e00ff */
[----:B------:R-:W-:-:S03]  /*26260*/  IABS R13, R2 ;  /* 0x00000002000d7213 */ /* 0x000fc60000000000 */
[----:B------:R-:W-:-:S04]  /*26270*/  IMAD.HI.U32 R72, R9, R12, RZ ;  /* 0x0000000c09487227 */ /* 0x000fc800078e00ff */
[----:B------:R-:W-:Y:S01]  /*26280*/  IMAD.MOV R71, RZ, RZ, -R71 ;  /* 0x000000ffff477224 */ /* 0x000fe200078e0a47 */
[----:B------:R-:W-:Y:S01]  /*26290*/  ISETP.GE.AND P1, PT, R5, RZ, PT ;  /* 0x000000ff0500720c */ /* 0x000fe20003f26270 */
[----:B------:R-:W-:Y:S02]  /*262a0*/  IMAD.MOV R72, RZ, RZ, -R72 ;  /* 0x000000ffff487224 */ /* 0x000fe400078e0a48 */
[----:B------:R-:W-:-:S04]  /*262b0*/  IMAD.HI.U32 R73, R9, R13, RZ ;  /* 0x0000000d09497227 */ /* 0x000fc800078e00ff */
[C---:B------:R-:W-:Y:S02]  /*262c0*/  IMAD R9, R8.reuse, R71, R11 ;  /* 0x0000004708097224 */ /* 0x040fe400078e020b */
[----:B------:R-:W-:Y:S02]  /*262d0*/  IMAD R12, R8, R72, R12 ;  /* 0x00000048080c7224 */ /* 0x000fe400078e020c */
[----:B------:R-:W-:Y:S02]  /*262e0*/  IMAD.MOV R73, RZ, RZ, -R73 ;  /* 0x000000ffff497224 */ /* 0x000fe400078e0a49 */
[----:B------:R-:W-:Y:S01]  /*262f0*/  @!P3 IMAD.IADD R10, R10, 0x1, -R8 ;  /* 0x000000010a0ab824 */ /* 0x000fe200078e0a08 */
[C---:B------:R-:W-:Y:S01]  /*26300*/  ISETP.GT.U32.AND P6, PT, R8.reuse, R9, PT ;  /* 0x000000090800720c */ /* 0x040fe20003fc4070 */
[C---:B------:R-:W-:Y:S01]  /*26310*/  IMAD R11, R8.reuse, R73, R13 ;  /* 0x00000049080b7224 */ /* 0x040fe200078e020d */
[----:B------:R-:W-:Y:S01]  /*26320*/  ISETP.GT.U32.AND P3, PT, R8, R12, PT ;  /* 0x0000000c0800720c */ /* 0x000fe20003f64070 */
[----:B------:R-:W-:-:S03]  /*26330*/  @!P1 IMAD.MOV R10, RZ, RZ, -R10 ;  /* 0x000000ffff0a9224 */ /* 0x000fc600078e0a0a */
[----:B------:R-:W-:Y:S02]  /*26340*/  ISETP.GT.U32.AND P5, PT, R8, R11, PT ;  /* 0x0000000b0800720c */ /* 0x000fe40003fa4070 */
[----:B------:R-:W-:-:S05]  /*26350*/  SEL R10, R21, R10, !P4 ;  /* 0x0000000a150a7207 */ /* 0x000fca0006000000 */
[--C-:B------:R-:W-:Y:S02]  /*26360*/  @!P6 IMAD.IADD R9, R9, 0x1, -R8.reuse ;  /* 0x000000010909e824 */ /* 0x100fe400078e0a08 */
[----:B-1----:R-:W-:Y:S01]  /*26370*/  IMAD R10, R10, UR4, RZ ;  /* 0x000000040a0a7c24 */ /* 0x002fe2000f8e02ff */
[----:B------:R-:W0:Y:S01]  /*26380*/  LDCU UR4, c[0x0][0x3b0] ;  /* 0x00007600ff0477ac */ /* 0x000e220008000800 */
[--C-:B------:R-:W-:Y:S01]  /*26390*/  @!P3 IMAD.IADD R12, R12, 0x1, -R8.reuse ;  /* 0x000000010c0cb824 */ /* 0x100fe200078e0a08 */
[----:B------:R-:W-:Y:S02]  /*263a0*/  ISETP.GT.U32.AND P3, PT, R8, R9, PT ;  /* 0x000000090800720c */ /* 0x000fe40003f64070 */
[----:B------:R-:W-:Y:S01]  /*263b0*/  IADD3 R5, P1, PT, R10, R7, RZ ;  /* 0x000000070a057210 */ /* 0x000fe20007f3e0ff */
[----:B------:R-:W-:Y:S01]  /*263c0*/  @!P5 IMAD.IADD R11, R11, 0x1, -R8 ;  /* 0x000000010b0bd824 */ /* 0x000fe200078e0a08 */
[----:B------:R-:W-:Y:S02]  /*263d0*/  ISETP.GT.U32.AND P6, PT, R8, R12, PT ;  /* 0x0000000c0800720c */ /* 0x000fe40003fc4070 */
[----:B------:R-:W-:-:S02]  /*263e0*/  LEA.HI.X.SX32 R71, R10, R6, 0x1, P1 ;  /* 0x000000060a477211 */ /* 0x000fc400008f0eff */
[----:B------:R-:W-:Y:S02]  /*263f0*/  ISETP.GE.AND P1, PT, R4, RZ, PT ;  /* 0x000000ff0400720c */ /* 0x000fe40003f26270 */
[----:B------:R-:W-:-:S03]  /*26400*/  ISETP.GT.U32.AND P5, PT, R8, R11, PT ;  /* 0x0000000b0800720c */ /* 0x000fc60003fa4070 */
[----:B------:R-:W-:Y:S01]  /*26410*/  @!P3 IMAD.IADD R9, R9, 0x1, -R8 ;  /* 0x000000010909b824 */ /* 0x000fe200078e0a08 */
[----:B------:R-:W-:-:S03]  /*26420*/  ISETP.GE.AND P3, PT, R2, RZ, PT ;  /* 0x000000ff0200720c */ /* 0x000fc60003f66270 */
[----:B------:R-:W-:-:S04]  /*26430*/  @!P6 IMAD.IADD R12, R12, 0x1, -R8 ;  /* 0x000000010c0ce824 */ /* 0x000fc800078e0a08 */
[----:B------:R-:W-:Y:S02]  /*26440*/  @!P1 IMAD.MOV R12, RZ, RZ, -R12 ;  /* 0x000000ffff0c9224 */ /* 0x000fe400078e0a0c */
[----:B------:R-:W-:Y:S01]  /*26450*/  @!P5 IMAD.IADD R11, R11, 0x1, -R8 ;  /* 0x000000010b0bd824 */ /* 0x000fe200078e0a08 */
[----:B------:R-:W-:Y:S02]  /*26460*/  ISETP.GE.AND P5, PT, R3, RZ, PT ;  /* 0x000000ff0300720c */ /* 0x000fe40003fa6270 */
[----:B------:R-:W-:Y:S01]  /*26470*/  SEL R12, R21, R12, !P4 ;  /* 0x0000000c150c7207 */ /* 0x000fe20006000000 */
[----:B------:R-:W-:Y:S01]  /*26480*/  @!P3 IMAD.MOV R11, RZ, RZ, -R11 ;  /* 0x000000ffff0bb224 */ /* 0x000fe200078e0a0b */
[----:B------:R-:W-:Y:S04]  /*26490*/  STL [R1+0xdd8], R3 ;  /* 0x000dd80301007387 */ /* 0x000fe80000100800 */
[----:B------:R-:W-:Y:S01]  /*264a0*/  STL [R1+0xee8], R4 ;  /* 0x000ee80401007387 */ /* 0x000fe20000100800 */
[----:B0-----:R-:W-:Y:S01]  /*264b0*/  IMAD R12, R12, UR4, RZ ;  /* 0x000000040c0c7c24 */ /* 0x001fe2000f8e02ff */
[----:B------:R-:W0:Y:S02]  /*264c0*/  LDCU UR4, c[0x0][0x3b0] ;  /* 0x00007600ff0477ac */ /* 0x000e240008000800 */
[----:B------:R1:W-:Y:S01]  /*264d0*/  STL [R1+0xee4], R2 ;  /* 0x000ee40201007387 */ /* 0x0003e20000100800 */
[----:B------:R-:W-:-:S03]  /*264e0*/  PRMT R10, RZ, 0x7610, R10 ;  /* 0x00007610ff0a7816 */ /* 0x000fc6000000000a */
[----:B------:R4:W-:Y:S01]  /*264f0*/  STL [R1+0x320], R5 ;  /* 0x0003200501007387 */ /* 0x0009e20000100800 */
[----:B------:R-:W-:Y:S02]  /*26500*/  @P0 IMAD.MOV.U32 R72, RZ, RZ, R5 ;  /* 0x000000ffff480224 */ /* 0x000fe400078e0005 */
[----:B------:R-:W-:Y:S01]  /*26510*/  @P0 IMAD.MOV.U32 R73, RZ, RZ, R71 ;  /* 0x000000ffff490224 */ /* 0x000fe200078e0047 */
[----:B------:R-:W-:Y:S01]  /*26520*/  SEL R11, R21, R11, !P4 ;  /* 0x0000000b150b7207 */ /* 0x000fe20006000000 */
[----:B------:R0:W-:Y:S04]  /*26530*/  STL [R1+0x31c], R71 ;  /* 0x00031c4701007387 */ /* 0x0001e80000100800 */
[----:B------:R-:W2:Y:S01]  /*26540*/  LDL.LU R93, [R1+0xe54] ;  /* 0x000e5400015d7983 */ /* 0x000ea20000300800 */
[----:B------:R-:W-:-:S03]  /*26550*/  @!P5 IMAD.MOV R9, RZ, RZ, -R9 ;  /* 0x000000ffff09d224 */ /* 0x000fc600078e0a09 */
[----:B------:R-:W3:Y:S04]  /*26560*/  @P0 LDG.E.U8 R10, desc[UR18][R72.64] ;  /* 0x00000012480a0981 */ /* 0x000ee8000c1e1100 */
[----:B-1----:R-:W3:Y:S04]  /*26570*/  LDL.LU R2, [R1+0xe3c] ;  /* 0x000e3c0001027983 */ /* 0x002ee80000300800 */
[----:B------:R-:W3:Y:S01]  /*26580*/  LDL.LU R4, [R1+0xe24] ;  /* 0x000e240001047983 */ /* 0x000ee20000300800 */
[----:B----4-:R-:W-:-:S03]  /*26590*/  IADD3 R5, P1, PT, R12, R7, RZ ;  /* 0x000000070c057210 */ /* 0x010fc60007f3e0ff */
[----:B------:R-:W4:Y:S01]  /*265a0*/  LDL.LU R3, [R1+0xe0c] ;  /* 0x000e0c0001037983 */ /* 0x000f220000300800 */
[----:B------:R-:W-:Y:S01]  /*265b0*/  IMAD R11, R11, UR5, RZ ;  /* 0x000000050b0b7c24 */ /* 0x000fe2000f8e02ff */
[----:B------:R-:W-:Y:S02]  /*265c0*/  SEL R21, R21, R9, !P4 ;  /* 0x0000000915157207 */ /* 0x000fe40006000000 */
[----:B------:R-:W-:Y:S02]  /*265d0*/  LEA.HI.X.SX32 R13, R12, R6, 0x1, P1 ;  /* 0x000000060c0d7211 */ /* 0x000fe400008f0eff */
[----:B------:R-:W-:Y:S01]  /*265e0*/  PRMT R9, RZ, 0x7610, R9 ;  /* 0x00007610ff097816 */ /* 0x000fe20000000009 */
[----:B------:R-:W4:Y:S04]  /*265f0*/  LDL.LU R72, [R1+0x3c] ;  /* 0x00003c0001487983 */ /* 0x000f280000300800 */
[----:B------:R-:W4:Y:S04]  /*26600*/  LDL.LU R73, [R1+0x24] ;  /* 0x0000240001497983 */ /* 0x000f280000300800 */
[----:B0-----:R-:W4:Y:S04]  /*26610*/  LDL.LU R71, [R1+0xc] ;  /* 0x00000c0001477983 */ /* 0x001f280000300800 */
[----:B------:R0:W-:Y:S01]  /*26620*/  STL [R1+0x308], R5 ;  /* 0x0003080501007387 */ /* 0x0001e20000100800 */
[----:B------:R-:W-:-:S03]  /*26630*/  @P0 IMAD.MOV.U32 R12, RZ, RZ, R5 ;  /* 0x000000ffff0c0224 */ /* 0x000fc600078e0005 */
[----:B------:R1:W-:Y:S01]  /*26640*/  STL [R1+0x304], R13 ;  /* 0x0003040d01007387 */ /* 0x0003e20000100800 */
[----:B------:R-:W-:Y:S01]  /*26650*/  PRMT R8, RZ, 0x7610, R8 ;  /* 0x00007610ff087816 */ /* 0x000fe20000000008 */
[----:B------:R-:W-:Y:S02]  /*26660*/  IMAD R21, R21, UR4, RZ ;  /* 0x0000000415157c24 */ /* 0x000fe4000f8e02ff */
[----:B------:R1:W4:Y:S01]  /*26670*/  @P0 LDG.E.U8 R9, desc[UR18][R12.64] ;  /* 0x000000120c090981 */ /* 0x000322000c1e1100 */
[----:B0-----:R-:W-:-:S04]  /*26680*/  IADD3 R5, P1, PT, R11, R7, RZ ;  /* 0x000000070b057210 */ /* 0x001fc80007f3e0ff */
[----:B-1----:R-:W-:Y:S01]  /*26690*/  LEA.HI.X.SX32 R13, R11, R6, 0x1, P1 ;  /* 0x000000060b0d7211 */ /* 0x002fe200008f0eff */
[----:B------:R-:W-:Y:S01]  /*266a0*/  @P0 IMAD.MOV.U32 R12, RZ, RZ, R5 ;  /* 0x000000ffff0c0224 */ /* 0x000fe200078e0005 */
[----:B------:R-:W4:Y:S04]  /*266b0*/  LDL.LU R11, [R1+0x64] ;  /* 0x00006400010b7983 */ /* 0x000f280000300800 */
[----:B------:R-:W-:Y:S04]  /*266c0*/  STL [R1+0x318], R5 ;  /* 0x0003180501007387 */ /* 0x000fe80000100800 */
[----:B------:R0:W-:Y:S04]  /*266d0*/  STL [R1+0x314], R13 ;  /* 0x0003140d01007387 */ /* 0x0001e80000100800 */
[----:B------:R0:W4:Y:S02]  /*266e0*/  @P0 LDG.E.U8 R8, desc[UR18][R12.64] ;  /* 0x000000120c080981 */ /* 0x000124000c1e1100 */
[----:B0-----:R-:W-:-:S02]  /*266f0*/  IADD3 R13, P1, PT, R21, R7, RZ ;  /* 0x00000007150d7210 */ /* 0x001fc40007f3e0ff */
[----:B------:R-:W4:Y:S02]  /*26700*/  LDL.LU R7, [R1+0xe0] ;  /* 0x0000e00001077983 */ /* 0x000f240000300800 */
[----:B------:R-:W-:Y:S02]  /*26710*/  LEA.HI.X.SX32 R12, R21, R6, 0x1, P1 ;  /* 0x00000006150c7211 */ /* 0x000fe400008f0eff */
[----:B------:R-:W4:Y:S04]  /*26720*/  LDL.LU R21, [R1+0x168] ;  /* 0x0001680001157983 */ /* 0x000f280000300800 */
[----:B------:R0:W-:Y:S04]  /*26730*/  STL [R1+0x310], R13 ;  /* 0x0003100d01007387 */ /* 0x0001e80000100800 */
[----:B------:R1:W-:Y:S01]  /*26740*/  STL [R1+0x30c], R12 ;  /* 0x00030c0c01007387 */ /* 0x0003e20000100800 */
[----:B------:R-:W-:-:S02]  /*26750*/  PRMT R6, RZ, 0x7610, R6 ;  /* 0x00007610ff067816 */ /* 0x000fc40000000006 */
[----:B0-----:R-:W-:-:S04]  /*26760*/  @P0 LOP3.LUT R13, R13, R12, RZ, 0x3c, !PT ;  /* 0x0000000c0d0d0212 */ /* 0x001fc800078e3cff */
[----:B-1----:R-:W-:-:S04]  /*26770*/  @P0 LOP3.LUT R12, R13, R12, RZ, 0x3c, !PT ;  /* 0x0000000c0d0c0212 */ /* 0x002fc800078e3cff */
[----:B------:R-:W-:-:S05]  /*26780*/  @P0 LOP3.LUT R13, R13, R12, RZ, 0x3c, !PT ;  /* 0x0000000c0d0d0212 */ /* 0x000fca00078e3cff */
[----:B------:R-:W4:Y:S04]  /*26790*/  @P0 LDG.E.U8 R6, desc[UR18][R12.64] ;  /* 0x000000120c060981 */ /* 0x000f28000c1e1100 */
[----:B------:R-:W4:Y:S04]  /*267a0*/  LDL.LU R12, [R1+0xdf4] ;  /* 0x000df400010c7983 */ /* 0x000f280000300800 */
[----:B------:R-:W4:Y:S01]  /*267b0*/  LDL.LU R13, [R1+0xddc] ;  /* 0x000ddc00010d7983 */ /* 0x000f220000300800 */
[----:B------:R-:W0:Y:S02]  /*267c0*/  S2R R5, SR_TID.X ;  /* 0x0000000000057919 */ /* 0x000e240000002100 */
[----:B0-----:R-:W-:-:S04]  /*267d0*/  LOP3.LUT R5, R5, 0x7f, RZ, 0xc0, !PT ;  /* 0x0000007f05057812 */ /* 0x001fc800078ec0ff */
[----:B------:R-:W-:-:S05]  /*267e0*/  LOP3.LUT R5, R5, 0x20, RZ, 0x3c, !PT ;  /* 0x0000002005057812 */ /* 0x000fca00078e3cff */
[----:B--2---:R0:W-:Y:S04]  /*267f0*/  STS.U8 [R5+UR9+0x1d00], R93 ;  /* 0x001d005d05007988 */ /* 0x0041e80008000009 */
[----:B---3--:R1:W-:Y:S04]  /*26800*/  STS.U8 [R5+UR9+0x2100], R2 ;  /* 0x0021000205007988 */ /* 0x0083e80008000009 */
[----:B------:R2:W-:Y:S04]  /*26810*/  STS.U8 [R5+UR9+0x2500], R4 ;  /* 0x0025000405007988 */ /* 0x0005e80008000009 */
[----:B----4-:R3:W-:Y:S04]  /*26820*/  STS.U8 [R5+UR9+0x2900], R3 ;  /* 0x0029000305007988 */ /* 0x0107e80008000009 */
[----:B0-----:R-:W4:Y:S04]  /*26830*/  LDL.LU R93, [R1+0x1318] ;  /* 0x00131800015d7983 */ /* 0x001f280000300800 */
[----:B-1----:R-:W4:Y:S04]  /*26840*/  LDL.LU R2, [R1+0x1314] ;  /* 0x0013140001027983 */ /* 0x002f280000300800 */
[----:B--2---:R-:W2:Y:S04]  /*26850*/  LDL.LU R4, [R1+0x1310] ;  /* 0x0013100001047983 */ /* 0x004ea80000300800 */
[----:B---3--:R-:W3:Y:S04]  /*26860*/  LDL.LU R3, [R1+0x130c] ;  /* 0x00130c0001037983 */ /* 0x008ee80000300800 */
[----:B------:R0:W-:Y:S04]  /*26870*/  STS.U8 [R5+UR9+0x2d00], R12 ;  /* 0x002d000c05007988 */ /* 0x0001e80008000009 */
[----:B------:R1:W-:Y:S04]  /*26880*/  STS.U8 [R5+UR9+0x3100], R13 ;  /* 0x0031000d05007988 */ /* 0x0003e80008000009 */
[----:B------:R0:W-:Y:S04]  /*26890*/  STS.U8 [R5+UR9+0x3500], R21 ;  /* 0x0035001505007988 */ /* 0x0001e80008000009 */
[----:B------:R0:W-:Y:S04]  /*268a0*/  STS.U8 [R5+UR9+0x3900], R7 ;  /* 0x0039000705007988 */ /* 0x0001e80008000009 */
[----:B------:R1:W-:Y:S04]  /*268b0*/  STS.U8 [R5+UR9+0x3d00], R11 ;  /* 0x003d000b05007988 */ /* 0x0003e80008000009 */
[----:B------:R1:W-:Y:S04]  /*268c0*/  STS.U8 [R5+UR9+0x4100], R72 ;  /* 0x0041004805007988 */ /* 0x0003e80008000009 */
[----:B0-----:R-:W2:Y:S04]  /*268d0*/  LDL.LU R12, [R1+0xe08] ;  /* 0x000e0800010c7983 */ /* 0x001ea80000300800 */
[----:B-1----:R-:W2:Y:S04]  /*268e0*/  LDL.LU R13, [R1+0xdf0] ;  /* 0x000df000010d7983 */ /* 0x002ea80000300800 */
[----:B------:R-:W2:Y:S04]  /*268f0*/  LDL.LU R21, [R1+0xdd4] ;  /* 0x000dd40001157983 */ /* 0x000ea80000300800 */
[----:B------:R-:W2:Y:S04]  /*26900*/  LDL.LU R7, [R1+0x144] ;  /* 0x0001440001077983 */ /* 0x000ea80000300800 */
[----:B------:R-:W2:Y:S04]  /*26910*/  LDL.LU R11, [R1+0xc0] ;  /* 0x0000c000010b7983 */ /* 0x000ea80000300800 */
[----:B------:R0:W-:Y:S04]  /*26920*/  STS.U8 [R5+UR9+0x4500], R73 ;  /* 0x0045004905007988 */ /* 0x0001e80008000009 */
[----:B------:R-:W2:Y:S04]  /*26930*/  LDL.LU R72, [R1+0x60] ;  /* 0x0000600001487983 */ /* 0x000ea80000300800 */
        /* <DEDUP_REMOVED lines=10> */
[----:B------:R-:W2:Y:S04]  /*269e0*/  LDL.LU R70, [R1+0xe68] ;  /* 0x000e680001467983 */ /* 0x000ea80000300800 */
        /* <DEDUP_REMOVED lines=12> */
[----:B------:R-:W-:Y:S04]  /*26ab0*/  STS.U8 [R5+UR9+0x7500], R28 ;  /* 0x0075001c05007988 */ /* 0x000fe80008000009 */
[----:B------:R0:W-:Y:S02]  /*26ac0*/  STS.U8 [R5+UR9+0x7900], R23 ;  /* 0x0079001705007988 */ /* 0x0001e40008000009 */
[----:B0-----:R-:W0:Y:S01]  /*26ad0*/  S2R R23, SR_TID.X ;  /* 0x0000000000177919 */ /* 0x001e220000002100 */
[----:B------:R-:W1:Y:S01]  /*26ae0*/  S2R R28, SR_TID.X ;  /* 0x00000000001c7919 */ /* 0x000e620000002100 */
[----:B------:R-:W3:Y:S01]  /*26af0*/  LDL.LU R5, [R1+0x1308] ;  /* 0x0013080001057983 */ /* 0x000ee20000300800 */
[----:B0-----:R-:W-:-:S02]  /*26b00*/  LOP3.LUT R23, R23, 0x7f, RZ, 0xc0, !PT ;  /* 0x0000007f17177812 */ /* 0x001fc400078ec0ff */
[----:B-1----:R-:W-:Y:S02]  /*26b10*/  LOP3.LUT R28, R28, 0x7f, RZ, 0xc0, !PT ;  /* 0x0000007f1c1c7812 */ /* 0x002fe400078ec0ff */
[----:B------:R-:W-:-:S05]  /*26b20*/  LOP3.LUT R23, R23, 0x20, RZ, 0x3c, !PT ;  /* 0x0000002017177812 */ /* 0x000fca00078e3cff */
[----:B------:R0:W-:Y:S02]  /*26b30*/  STS.U8 [R23+UR9+0x7d00], R17 ;  /* 0x007d001117007988 */ /* 0x0001e40008000009 */
[----:B0-----:R-:W-:-:S05]  /*26b40*/  LOP3.LUT R17, R28, 0x30, RZ, 0x3c, !PT ;  /* 0x000000301c117812 */ /* 0x001fca00078e3cff */
[----:B--2---:R-:W-:Y:S04]  /*26b50*/  STS.U8 [R17+UR9+0x180], R34 ;  /* 0x0001802211007988 */ /* 0x004fe80008000009 */
        /* <DEDUP_REMOVED lines=17> */
[----:B---3--:R0:W-:Y:S04]  /*26c70*/  STS.U8 [R17+UR9+0x4980], R3 ;  /* 0x0049800311007988 */ /* 0x0081e80008000009 */
[----:B0-----:R-:W2:Y:S04]  /*26c80*/  LDL.LU R3, [R1+0x1304] ;  /* 0x0013040001037983 */ /* 0x001ea80000300800 */
[----:B------:R-:W3:Y:S04]  /*26c90*/  LDL.LU R23, [R1+0xedc] ;  /* 0x000edc0001177983 */ /* 0x000ee80000300800 */
[----:B------:R-:W2:Y:S04]  /*26ca0*/  LDL.LU R40, [R1+0xec8] ;  /* 0x000ec80001287983 */ /* 0x000ea80000300800 */
[----:B------:R-:W4:Y:S04]  /*26cb0*/  LDL.LU R46, [R1+0xeb4] ;  /* 0x000eb400012e7983 */ /* 0x000f280000300800 */
        /* <DEDUP_REMOVED lines=14> */
[----:B------:R-:W4:Y:S01]  /*26da0*/  LDL.LU R71, [R1+0x1c] ;  /* 0x00001c0001477983 */ /* 0x000f220000300800 */
[----:B------:R-:W0:Y:S03]  /*26db0*/  S2R R28, SR_TID.X ;  /* 0x00000000001c7919 */ /* 0x000e260000002100 */
        /* <DEDUP_REMOVED lines=12> */
[----:B------:R-:W-:Y:S01]  /*26e80*/  STS.U8 [R17+UR9+0x7d80], R16 ;  /* 0x007d801011007988 */ /* 0x000fe20008000009 */
[----:B0-----:R-:W-:-:S04]  /*26e90*/  LOP3.LUT R28, R28, 0x7f, RZ, 0xc0, !PT ;  /* 0x0000007f1c1c7812 */ /* 0x001fc800078ec0ff */
[----:B------:R-:W-:-:S05]  /*26ea0*/  LOP3.LUT R34, R28, 0x40, RZ, 0x3c, !PT ;  /* 0x000000401c227812 */ /* 0x000fca00078e3cff */
[----:B---3--:R-:W-:Y:S04]  /*26eb0*/  STS.U8 [R34+UR9+0x200], R23 ;  /* 0x0002001722007988 */ /* 0x008fe80008000009 */
[----:B--2---:R-:W-:Y:S04]  /*26ec0*/  STS.U8 [R34+UR9+0x600], R40 ;  /* 0x0006002822007988 */ /* 0x004fe80008000009 */
        /* <DEDUP_REMOVED lines=18> */
[----:B------:R-:W3:Y:S04]  /*26ff0*/  LDL.LU R40, [R1+0xed8] ;  /* 0x000ed80001287983 */ /* 0x000ee80000300800 */
[----:B------:R-:W4:Y:S04]  /*27000*/  LDL.LU R46, [R1+0xec4] ;  /* 0x000ec400012e7983 */ /* 0x000f280000300800 */
        /* <DEDUP_REMOVED lines=24> */
[----:B------:R-:W-:-:S03]  /*27190*/  LOP3.LUT R28, R28, 0x50, RZ, 0x3c, !PT ;  /* 0x000000501c1c7812 */ /* 0x000fc600078e3cff */
[----:B------:R-:W-:Y:S04]  /*271a0*/  STS.U8 [R34+UR9+0x7200], R32 ;  /* 0x0072002022007988 */ /* 0x000fe80008000009 */
[----:B------:R-:W-:Y:S04]  /*271b0*/  STS.U8 [R34+UR9+0x7600], R26 ;  /* 0x0076001a22007988 */ /* 0x000fe80008000009 */
[----:B------:R-:W-:Y:S04]  /*271c0*/  STS.U8 [R34+UR9+0x7a00], R20 ;  /* 0x007a001422007988 */ /* 0x000fe80008000009 */
[----:B------:R-:W-:Y:S04]  /*271d0*/  STS.U8 [R34+UR9+0x7e00], R15 ;  /* 0x007e000f22007988 */ /* 0x000fe80008000009 */
[----:B---3--:R-:W-:Y:S04]  /*271e0*/  STS.U8 [R28+UR9+0x280], R40 ;  /* 0x000280281c007988 */ /* 0x008fe80008000009 */
[----:B----4-:R-:W-:Y:S04]  /*271f0*/  STS.U8 [R28+UR9+0x680], R46 ;  /* 0x0006802e1c007988 */ /* 0x010fe80008000009 */
        /* <DEDUP_REMOVED lines=16> */
[----:B------:R1:W-:Y:S04]  /*27300*/  STS.U8 [R28+UR9+0x4a80], R2 ;  /* 0x004a80021c007988 */ /* 0x0003e80008000009 */
[----:B0-----:R-:W2:Y:S04]  /*27310*/  LDL.LU R4, [R1+0x12fc] ;  /* 0x0012fc0001047983 */ /* 0x001ea80000300800 */
[----:B-1----:R-:W3:Y:S04]  /*27320*/  LDL.LU R2, [R1+0x12f8] ;  /* 0x0012f80001027983 */ /* 0x002ee80000300800 */
[----:B------:R-:W4:Y:S04]  /*27330*/  LDL.LU R34, [R1+0xed4] ;  /* 0x000ed40001227983 */ /* 0x000f280000300800 */
[----:B------:R-:W2:Y:S04]  /*27340*/  LDL.LU R40, [R1+0xec0] ;  /* 0x000ec00001287983 */ /* 0x000ea80000300800 */
[----:B------:R-:W3:Y:S04]  /*27350*/  LDL.LU R52, [R1+0xeac] ;  /* 0x000eac0001347983 */ /* 0x000ee80000300800 */
        /* <DEDUP_REMOVED lines=12> */
[----:B------:R-:W3:Y:S01]  /*27420*/  LDL.LU R71, [R1+0x44] ;  /* 0x0000440001477983 */ /* 0x000ee20000300800 */
        /* <DEDUP_REMOVED lines=16> */
[----:B----4-:R-:W-:Y:S04]  /*27530*/  STS.U8 [R46+UR9+0x300], R34 ;  /* 0x000300222e007988 */ /* 0x010fe80008000009 */
[----:B--2---:R-:W-:Y:S04]  /*27540*/  STS.U8 [R46+UR9+0x700], R40 ;  /* 0x000700282e007988 */ /* 0x004fe80008000009 */
[----:B---3--:R0:W-:Y:S04]  /*27550*/  STS.U8 [R46+UR9+0xb00], R52 ;  /* 0x000b00342e007988 */ /* 0x0081e80008000009 */
[----:B------:R1:W-:Y:S04]  /*27560*/  STS.U8 [R46+UR9+0xf00], R58 ;  /* 0x000f003a2e007988 */ /* 0x0003e80008000009 */
[----:B------:R2:W-:Y:S04]  /*27570*/  STS.U8 [R46+UR9+0x1300], R64 ;  /* 0x001300402e007988 */ /* 0x0005e80008000009 */
[----:B------:R3:W-:Y:S04]  /*27580*/  STS.U8 [R46+UR9+0x1700], R70 ;  /* 0x001700462e007988 */ /* 0x0007e80008000009 */
[----:B------:R4:W-:Y:S04]  /*27590*/  STS.U8 [R46+UR9+0x1b00], R79 ;  /* 0x001b004f2e007988 */ /* 0x0009e80008000009 */
[----:B------:R2:W-:Y:S04]  /*275a0*/  STS.U8 [R46+UR9+0x1f00], R85 ;  /* 0x001f00552e007988 */ /* 0x0005e80008000009 */
[----:B0-----:R-:W3:Y:S04]  /*275b0*/  LDL.LU R52, [R1+0xed0] ;  /* 0x000ed00001347983 */ /* 0x001ee80000300800 */
[----:B-1----:R-:W3:Y:S04]  /*275c0*/  LDL.LU R58, [R1+0xebc] ;  /* 0x000ebc00013a7983 */ /* 0x002ee80000300800 */
[----:B--2---:R-:W2:Y:S04]  /*275d0*/  LDL.LU R64, [R1+0xea8] ;  /* 0x000ea80001407983 */ /* 0x004ea80000300800 */
[----:B---3--:R-:W3:Y:S04]  /*275e0*/  LDL.LU R70, [R1+0xe94] ;  /* 0x000e940001467983 */ /* 0x008ee80000300800 */
[----:B----4-:R-:W4:Y:S04]  /*275f0*/  LDL.LU R79, [R1+0xe80] ;  /* 0x000e8000014f7983 */ /* 0x010f280000300800 */
[----:B------:R0:W-:Y:S04]  /*27600*/  STS.U8 [R46+UR9+0x2300], R91 ;  /* 0x0023005b2e007988 */ /* 0x0001e80008000009 */
[----:B------:R-:W4:Y:S04]  /*27610*/  LDL.LU R85, [R1+0xe6c] ;  /* 0x000e6c0001557983 */ /* 0x000f280000300800 */
[----:B------:R1:W-:Y:S04]  /*27620*/  STS.U8 [R46+UR9+0x2700], R12 ;  /* 0x0027000c2e007988 */ /* 0x0003e80008000009 */
[----:B------:R0:W-:Y:S04]  /*27630*/  STS.U8 [R46+UR9+0x2b00], R13 ;  /* 0x002b000d2e007988 */ /* 0x0001e80008000009 */
[----:B------:R0:W-:Y:S04]  /*27640*/  STS.U8 [R46+UR9+0x2f00], R21 ;  /* 0x002f00152e007988 */ /* 0x0001e80008000009 */
[----:B------:R1:W-:Y:S04]  /*27650*/  STS.U8 [R46+UR9+0x3300], R7 ;  /* 0x003300072e007988 */ /* 0x0003e80008000009 */
[----:B------:R1:W-:Y:S04]  /*27660*/  STS.U8 [R46+UR9+0x3700], R11 ;  /* 0x0037000b2e007988 */ /* 0x0003e80008000009 */
[----:B0-----:R-:W4:Y:S04]  /*27670*/  LDL.LU R91, [R1+0xe58] ;  /* 0x000e5800015b7983 */ /* 0x001f280000300800 */
[----:B-1----:R-:W4:Y:S04]  /*27680*/  LDL.LU R12, [R1+0xe40] ;  /* 0x000e4000010c7983 */ /* 0x002f280000300800 */
[----:B------:R-:W4:Y:S04]  /*27690*/  LDL.LU R13, [R1+0xe28] ;  /* 0x000e2800010d7983 */ /* 0x000f280000300800 */
[----:B------:R-:W4:Y:S04]  /*276a0*/  LDL.LU R21, [R1+0xe10] ;  /* 0x000e100001157983 */ /* 0x000f280000300800 */
[----:B------:R-:W4:Y:S04]  /*276b0*/  LDL.LU R7, [R1+0xdf8] ;  /* 0x000df80001077983 */ /* 0x000f280000300800 */
[----:B------:R0:W-:Y:S04]  /*276c0*/  STS.U8 [R46+UR9+0x3b00], R72 ;  /* 0x003b00482e007988 */ /* 0x0001e80008000009 */
[----:B------:R-:W4:Y:S04]  /*276d0*/  LDL.LU R11, [R1+0xde0] ;  /* 0x000de000010b7983 */ /* 0x000f280000300800 */
[----:B------:R1:W-:Y:S04]  /*276e0*/  STS.U8 [R46+UR9+0x3f00], R71 ;  /* 0x003f00472e007988 */ /* 0x0003e80008000009 */
[----:B------:R1:W-:Y:S04]  /*276f0*/  STS.U8 [R46+UR9+0x4300], R2 ;  /* 0x004300022e007988 */ /* 0x0003e80008000009 */
[----:B------:R1:W-:Y:S04]  /*27700*/  STS.U8 [R46+UR9+0x4700], R3 ;  /* 0x004700032e007988 */ /* 0x0003e80008000009 */
[----:B0-----:R-:W4:Y:S04]  /*27710*/  LDL.LU R72, [R1+0x178] ;  /* 0x0001780001487983 */ /* 0x001f280000300800 */
[----:B-1----:R-:W4:Y:S04]  /*27720*/  LDL.LU R71, [R1+0xe8] ;  /* 0x0000e80001477983 */ /* 0x002f280000300800 */
[----:B------:R-:W4:Y:S04]  /*27730*/  LDL.LU R2, [R1+0x12f4] ;  /* 0x0012f40001027983 */ /* 0x000f280000300800 */
[----:B------:R-:W4:Y:S04]  /*27740*/  LDL.LU R3, [R1+0x12f0] ;  /* 0x0012f00001037983 */ /* 0x000f280000300800 */
        /* <DEDUP_REMOVED lines=15> */
[----:B------:R-:W-:Y:S04]  /*27840*/  STS.U8 [R73+UR9+0x380], R52 ;  /* 0x0003803449007988 */ /* 0x000fe80008000009 */
[----:B------:R-:W-:Y:S04]  /*27850*/  STS.U8 [R73+UR9+0x780], R58 ;  /* 0x0007803a49007988 */ /* 0x000fe80008000009 */
[----:B--2---:R-:W-:Y:S04]  /*27860*/  STS.U8 [R73+UR9+0xb80], R64 ;  /* 0x000b804049007988 */ /* 0x004fe80008000009 */
[----:B---3--:R-:W-:Y:S04]  /*27870*/  STS.U8 [R73+UR9+0xf80], R70 ;  /* 0x000f804649007988 */ /* 0x008fe80008000009 */
        /* <DEDUP_REMOVED lines=11> */
[----:B------:R2:W-:Y:S04]  /*27930*/  STS.U8 [R73+UR9+0x3f80], R2 ;  /* 0x003f800249007988 */ /* 0x0005e80008000009 */
[----:B------:R3:W-:Y:S04]  /*27940*/  STS.U8 [R73+UR9+0x4380], R4 ;  /* 0x0043800449007988 */ /* 0x0007e80008000009 */
[----:B------:R4:W-:Y:S01]  /*27950*/  STS.U8 [R73+UR9+0x4780], R5 ;  /* 0x0047800549007988 */ /* 0x0009e20008000009 */
[----:B0-----:R-:W0:Y:S03]  /*27960*/  LDC R71, c[0x0][0x3a0] ;  /* 0x0000e800ff477b82 */ /* 0x001e260000000800 */
[----:B-1----:R1:W5:Y:S04]  /*27970*/  LDL.LU R3, [R1+0x12ec] ;  /* 0x0012ec0001037983 */ /* 0x0023680000300800 */
[----:B--2---:R1:W5:Y:S04]  /*27980*/  LDL.LU R2, [R1+0x12e8] ;  /* 0x0012e80001027983 */ /* 0x0043680000300800 */
[----:B---3--:R1:W5:Y:S04]  /*27990*/  LDL.LU R4, [R1+0x12e4] ;  /* 0x0012e40001047983 */ /* 0x0083680000300800 */
[----:B----4-:R1:W5:Y:S04]  /*279a0*/  LDL.LU R5, [R1+0x12e0] ;  /* 0x0012e00001057983 */ /* 0x0103680000300800 */
[----:B------:R1:W-:Y:S04]  /*279b0*/  STS.U8 [R73+UR9+0x4b80], R92 ;  /* 0x004b805c49007988 */ /* 0x0003e80008000009 */
        /* <DEDUP_REMOVED lines=12> */
[----:B------:R1:W-:Y:S01]  /*27a80*/  STS.U8 [R73+UR9+0x7f80], R6 ;  /* 0x007f800649007988 */ /* 0x0003e20008000009 */
[----:B------:R2:W-:Y:S06]  /*27a90*/  MEMBAR.ALL.CTA ;  /* 0x0000000000007992 */ /* 0x0005ec0000008000 */
[----:B--2---:R-:W2:Y:S01]  /*27aa0*/  FENCE.VIEW.ASYNC.S ;  /* 0x00000000000073c6 */ /* 0x004ea20000000000 */
[----:B0-----:R-:W-:Y:S01]  /*27ab0*/  VIADD R71, R71, 0x7f ;  /* 0x0000007f47477836 */ /* 0x001fe20000000000 */
[----:B--2---:R-:W-:Y:S01]  /*27ac0*/  BAR.SYNC.DEFER_BLOCKING 0x0 ;  /* 0x0000000000007b1d */ /* 0x004fe20000010000 */
[----:B------:R-:W-:-:S04]  /*27ad0*/  ISETP.NE.U32.AND P0, PT, RZ, UR7, PT ;  /* 0x00000007ff007c0c */ /* 0x000fc8000bf05070 */
[C---:B------:R-:W-:Y:S02]  /*27ae0*/  ISETP.LT.OR P1, PT, R71.reuse, 0x80, P0 ;  /* 0x000000804700780c */ /* 0x040fe40000721670 */
[----:B------:R-:W-:-:S11]  /*27af0*/  ISETP.GE.AND P3, PT, R71, 0x100, PT ;  /* 0x000001004700780c */ /* 0x000fd60003f66270 */
[----:B-1----:R-:W-:Y:S05]  /*27b00*/  @P1 BRA `(.L_x_6) ;  /* 0x0000000000841947 */ /* 0x002fea0003800000 */
[----:B------:R-:W-:Y:S02]  /*27b10*/  UIADD3 UR4, UPT, UPT, UR9, 0x10000, URZ ;  /* 0x0001000009047890 */ /* 0x000fe4000fffe0ff */
[----:B------:R-:W-:Y:S02]  /*27b20*/  USHF.R.U32.HI UR14, URZ, 0x4, UR9 ;  /* 0x00000004ff0e7899 */ /* 0x000fe40008011609 */
[----:B------:R-:W-:Y:S02]  /*27b30*/  USHF.R.U32.HI UR4, URZ, 0x4, UR4 ;  /* 0x00000004ff047899 */ /* 0x000fe40008011604 */
[----:B------:R-:W-:Y:S02]  /*27b40*/  USGXT.U32 UR14, UR14, 0xe ;  /* 0x0000000e0e0e789a */ /* 0x000fe40008000000 */
[----:B------:R-:W-:Y:S02]  /*27b50*/  USGXT.U32 UR12, UR4, 0xe ;  /* 0x0000000e040c789a */ /* 0x000fe40008000000 */
[----:B------:R-:W-:-:S02]  /*27b60*/  UIADD3 UR26, UP2, UPT, UR14, 0x2, URZ ;  /* 0x000000020e1a7890 */ /* 0x000fc4000ff5e0ff */
[----:B------:R-:W-:Y:S01]  /*27b70*/  UIADD3 UR28, UP1, UPT, UR12, 0x100, URZ ;  /* 0x000001000c1c7890 */ /* 0x000fe2000ff3e0ff */
[----:B------:R-:W-:Y:S01]  /*27b80*/  UMOV UR4, URZ ;  /* 0x000000ff00047c82 */ /* 0x000fe20008000000 */
[----:B------:R-:W-:Y:S01]  /*27b90*/  UMOV UR30, 0x0 ;  /* 0x00000000001e7882 */ /* 0x000fe20000000000 */
[----:B------:R-:W-:Y:S02]  /*27ba0*/  UIADD3.X UR27, UPT, UPT, UR4, 0x40004040, URZ, UP2, !UPT ;  /* 0x40004040041b7890 */ /* 0x000fe400097fe4ff */
[----:B------:R-:W-:Y:S02]  /*27bb0*/  UIADD3.X UR29, UPT, UPT, UR4, 0x40004040, URZ, UP1, !UPT ;  /* 0x40004040041d7890 */ /* 0x000fe40008ffe4ff */
[----:B------:R-:W-:Y:S02]  /*27bc0*/  UIADD3.64 UR20, UPT, UPT, UR26, 0x2, URZ ;  /* 0x000000021a147897 */ /* 0x000fe4000fffe0ff */
[----:B------:R-:W-:Y:S02]  /*27bd0*/  UIADD3.64 UR16, UPT, UPT, UR28, 0x100, URZ ;  /* 0x000001001c107897 */ /* 0x000fe4000fffe0ff */
[----:B------:R-:W-:-:S02]  /*27be0*/  UIADD3.64 UR24, UPT, UPT, UR26, 0x4, URZ ;  /* 0x000000041a187897 */ /* 0x000fc4000fffe0ff */
[----:B------:R-:W-:Y:S01]  /*27bf0*/  UIADD3.64 UR22, UPT, UPT, UR28, 0x200, URZ ;  /* 0x000002001c167897 */ /* 0x000fe2000fffe0ff */
[----:B------:R-:W-:Y:S01]  /*27c00*/  UMOV UR31, 0x8408010 ;  /* 0x08408010001f7882 */ /* 0x000fe20000000000 */
[----:B------:R-:W-:Y:S01]  /*27c10*/  UMOV UR15, 0x40004040 ;  /* 0x40004040000f7882 */ /* 0x000fe20000000000 */
[----:B------:R-:W-:Y:S01]  /*27c20*/  UMOV UR13, 0x40004040 ;  /* 0x40004040000d7882 */ /* 0x000fe20000000000 */
[----:B------:R-:W-:Y:S01]  /*27c30*/  UMOV UR32, 0x0 ;  /* 0x0000000000207882 */ /* 0x000fe20000000000 */
[----:B------:R-:W-:Y:S01]  /*27c40*/  UMOV UR33, 0x8408010 ;  /* 0x0840801000217882 */ /* 0x000fe20000000000 */
[----:B------:R-:W-:Y:S01]  /*27c50*/  UMOV UR34, 0x0 ;  /* 0x0000000000227882 */ /* 0x000fe20000000000 */
[----:B------:R-:W-:Y:S01]  /*27c60*/  UMOV UR35, 0x8408010 ;  /* 0x0840801000237882 */ /* 0x000fe20000000000 */
[----:B------:R-:W-:Y:S01]  /*27c70*/  UMOV UR4, UR6 ;  /* 0x0000000600047c82 */ /* 0x000fe20008000000 */
[----:B------:R-:W-:Y:S01]  /*27c80*/  UMOV UR5, URZ ;  /* 0x000000ff00057c82 */ /* 0x000fe20008000000 */
[----:B------:R0:W-:Y:S01]  /*27c90*/  UTCQMMA gdesc[UR12], gdesc[UR14], tmem[UR8], tmem[UR30], idesc[UR31], !UPT ;  /* 0x00ff1e0e0c0075ea */ /* 0x0001e2000f800308 */
[----:B------:R-:W-:Y:S01]  /*27ca0*/  UMOV UR36, 0x0 ;  /* 0x0000000000247882 */ /* 0x000fe20000000000 */
[----:B------:R-:W-:Y:S01]  /*27cb0*/  UMOV UR37, 0x8408010 ;  /* 0x0840801000257882 */ /* 0x000fe20000000000 */
[----:B------:R0:W-:Y:S01]  /*27cc0*/  UTCQMMA gdesc[UR28], gdesc[UR26], tmem[UR8], tmem[UR32], idesc[UR33], UPT ;  /* 0x00ff201a1c0075ea */ /* 0x0001e2000b800308 */
[----:B------:R-:W-:Y:S01]  /*27cd0*/  UMOV UR4, UR4 ;  /* 0x0000000400047c82 */ /* 0x000fe20008000000 */
[----:B------:R0:W-:Y:S01]  /*27ce0*/  UTCQMMA gdesc[UR16], gdesc[UR20], tmem[UR8], tmem[UR34], idesc[UR35], UPT ;  /* 0x00ff2214100075ea */ /* 0x0001e2000b800308 */
[----:B------:R0:W-:Y:S01]  /*27cf0*/  UTCQMMA gdesc[UR22], gdesc[UR24], tmem[UR8], tmem[UR36], idesc[UR37], UPT ;  /* 0x00ff2418160075ea */ /* 0x0001e2000b800308 */
[----:B------:R0:W-:Y:S01]  /*27d00*/  UTCBAR [UR4], URZ ;  /* 0x000000ff040073e9 */ /* 0x0001e200080000ff */
[----:B------:R-:W-:Y:S01]  /*27d10*/  NOP ;  /* 0x0000000000007918 */ /* 0x000fe20000000000 */
.L_x_6:
[----:B0-----:R-:W-:Y:S01]  /*27d20*/  UMOV UR4, URZ ;  /* 0x000000ff00047c82 */ /* 0x001fe20008000000 */
[----:B------:R-:W-:Y:S05]  /*27d30*/  @!P3 BRA `(.L_x_7) ;  /* 0x00000154006cb947 */ /* 0x000fea0003800000 */
[----:B------:R-:W-:Y:S01]  /*27d40*/  SHF.R.S32.HI R6, RZ, 0x1f, R71 ;  /* 0x0000001fff067819 */ /* 0x000fe20000011447 */
[----:B------:R-:W-:Y:S01]  /*27d50*/  UIADD3 UR4, UPT, UPT, UR9, 0x14000, URZ ;  /* 0x0001400009047890 */ /* 0x000fe2000fffe0ff */
[----:B-----5:R-:W-:Y:S01]  /*27d60*/  IMAD.SHL.U32 R4, R4, 0x80, RZ ;  /* 0x0000008004047824 */ /* 0x020fe200078e00ff */
[----:B------:R-:W-:Y:S01]  /*27d70*/  UIADD3 UR5, UPT, UPT, UR9, 0x8000, URZ ;  /* 0x0000800009057890 */ /* 0x000fe2000fffe0ff */
[----:B------:R-:W-:Y:S01]  /*27d80*/  LEA.HI R6, R6, R71, RZ, 0x7 ;  /* 0x0000004706067211 */ /* 0x000fe200078f38ff */
[----:B------:R-:W-:Y:S01]  /*27d90*/  USHF.R.U32.HI UR4, URZ, 0x4, UR4 ;  /* 0x00000004ff047899 */ /* 0x000fe20008011604 */
[----:B------:R-:W-:Y:S01]  /*27da0*/  IMAD.SHL.U32 R5, R5, 0x80, RZ ;  /* 0x0000008005057824 */ /* 0x000fe200078e00ff */
[----:B------:R-:W-:Y:S01]  /*27db0*/  USHF.R.U32.HI UR5, URZ, 0x4, UR5 ;  /* 0x00000004ff057899 */ /* 0x000fe20008011605 */
[----:B------:R-:W-:Y:S01]  /*27dc0*/  SHF.R.S32.HI R6, RZ, 0x7, R6 ;  /* 0x00000007ff067819 */ /* 0x000fe20000011406 */
[----:B------:R-:W-:Y:S01]  /*27dd0*/  USGXT.U32 UR12, UR4, 0xe ;  /* 0x0000000e040c789a */ /* 0x000fe20008000000 */
[----:B------:R-:W-:Y:S01]  /*27de0*/  IMAD.MOV.U32 R7, RZ, RZ, RZ ;  /* 0x000000ffff077224 */ /* 0x000fe200078e00ff */
[----:B------:R-:W-:Y:S01]  /*27df0*/  USGXT.U32 UR14, UR5, 0xe ;  /* 0x0000000e050e789a */ /* 0x000fe20008000000 */
[----:B------:R-:W-:Y:S01]  /*27e00*/  VIMNMX R6, PT, PT, R6, 0x2, !PT ;  /* 0x0000000206067848 */ /* 0x000fe20007fe0100 */
[----:B------:R-:W-:Y:S01]  /*27e10*/  UIADD3 UR30, UP1, UPT, UR12, 0x100, URZ ;  /* 0x000001000c1e7890 */ /* 0x000fe2000ff3e0ff */
[----:B------:R-:W-:Y:S01]  /*27e20*/  SHF.R.S32.HI R8, RZ, 0x1f, R4 ;  /* 0x0000001fff087819 */ /* 0x000fe20000011404 */
[----:B------:R-:W-:-:S02]  /*27e30*/  UIADD3 UR28, UP2, UPT, UR14, 0x2, URZ ;  /* 0x000000020e1c7890 */ /* 0x000fc4000ff5e0ff */
[----:B------:R-:W-:Y:S01]  /*27e40*/  VIADD R6, R6, 0xfffffffe ;  /* 0xfffffffe06067836 */ /* 0x000fe20000000000 */
[----:B------:R-:W-:Y:S01]  /*27e50*/  UMOV UR4, URZ ;  /* 0x000000ff00047c82 */ /* 0x000fe20008000000 */
[----:B------:R-:W-:Y:S01]  /*27e60*/  UMOV UR5, URZ ;  /* 0x000000ff00057c82 */ /* 0x000fe20008000000 */
[----:B------:R-:W-:Y:S02]  /*27e70*/  UIADD3.X UR31, UPT, UPT, UR4, 0x40004040, URZ, UP1, !UPT ;  /* 0x40004040041f7890 */ /* 0x000fe40008ffe4ff */
[----:B------:R0:W-:Y:S01]  /*27e80*/  STL [R1+0xdd4], R6 ;  /* 0x000dd40601007387 */ /* 0x0001e20000100800 */
[----:B------:R-:W-:Y:S01]  /*27e90*/  UIADD3.X UR29, UPT, UPT, UR5, 0x40004040, URZ, UP2, !UPT ;  /* 0x40004040051d7890 */ /* 0x000fe200097fe4ff */
[----:B------:R-:W-:Y:S02]  /*27ea0*/  UMOV UR11, 0x1 ;  /* 0x00000001000b7882 */ /* 0x000fe40000000000 */
[----:B------:R1:W-:Y:S01]  /*27eb0*/  STL [R1+0xdcc], RZ ;  /* 0x000dccff01007387 */ /* 0x0003e20000100800 */
[----:B------:R-:W-:-:S02]  /*27ec0*/  UIADD3.64 UR20, UPT, UPT, UR30, 0x100, URZ ;  /* 0x000001001e147897 */ /* 0x000fc4000fffe0ff */
[----:B------:R-:W-:Y:S02]  /*27ed0*/  UIADD3.64 UR22, UPT, UPT, UR28, 0x2, URZ ;  /* 0x000000021c167897 */ /* 0x000fe4000fffe0ff */
[----:B------:R-:W-:Y:S01]  /*27ee0*/  UIADD3.64 UR24, UPT, UPT, UR30, 0x200, URZ ;  /* 0x000002001e187897 */ /* 0x000fe2000fffe0ff */
[----:B0-----:R-:W-:Y:S01]  /*27ef0*/  SHF.R.S32.HI R6, RZ, 0x1f, R5 ;  /* 0x0000001fff067819 */ /* 0x001fe20000011405 */
[----:B------:R-:W-:-:S12]  /*27f00*/  UIADD3.64 UR26, UPT, UPT, UR28, 0x4, URZ ;  /* 0x000000041c1a7897 */ /* 0x000fd8000fffe0ff */
.L_x_10:
[----:B------:R-:W2:Y:S01]  /*27f10*/  LDL R9, [R1+0xdcc] ;  /* 0x000dcc0001097983 */ /* 0x000ea20000100800 */
[----:B------:R-:W-:Y:S01]  /*27f20*/  IMAD.U32 R7, R7, -0x80000000, RZ ;  /* 0x8000000007077824 */ /* 0x000fe200078e00ff */
[----:B0-----:R-:W0:Y:S02]  /*27f30*/  LDC R12, c[0x0][0x3a0] ;  /* 0x0000e800ff0c7b82 */ /* 0x001e240000000800 */
[----:B------:R-:W3:Y:S01]  /*27f40*/  LDL.LU R8, [R1+0x1d8] ;  /* 0x0001d80001087983 */ /* 0x000ee20000300800 */
[----:B------:R-:W4:Y:S01]  /*27f50*/  SYNCS.PHASECHK.TRANS64.TRYWAIT P1, [UR6], R7 ;  /* 0x00000007ff0075a7 */ /* 0x000f220008021106 */
[----:B--2---:R-:W-:Y:S01]  /*27f60*/  VIADD R9, R9, 0x1 ;  /* 0x0000000109097836 */ /* 0x004fe20000000000 */
[----:B---3-5:R-:W-:-:S04]  /*27f70*/  IADD3 R8, P5, PT, R4, R8, RZ ;  /* 0x0000000804087210 */ /* 0x028fc80007fbe0ff */
[----:B------:R2:W-:Y:S01]  /*27f80*/  STL [R1+0xdd0], R9 ;  /* 0x000dd00901007387 */ /* 0x0005e20000100800 */
[----:B0-----:R-:W-:-:S03]  /*27f90*/  IMAD R12, R9, -0x80, R12 ;  /* 0xffffff80090c7824 */ /* 0x001fc600078e020c */
[----:B------:R2:W-:Y:S02]  /*27fa0*/  STL [R1+0x1d8], R8 ;  /* 0x0001d80801007387 */ /* 0x0005e40000100800 */
[----:B------:R-:W-:Y:S01]  /*27fb0*/  ISETP.GT.AND P3, PT, R12, 0x1, PT ;  /* 0x000000010c00780c */ /* 0x000fe20003f64270 */
[----:B----4-:R-:W-:-:S12]  /*27fc0*/  @!P1 BRA `(.L_x_8) ;  /* 0x000001f8001c9947 */ /* 0x010fd80003800000 */
.L_x_16:
[----:B--2---:R-:W2:Y:S04]  /*27fd0*/  LDL.LU R9, [R1+0x1d4] ;  /* 0x0001d40001097983 */ /* 0x004ea80000300800 */
[----:B------:R-:W3:Y:S04]  /*27fe0*/  LDL R8, [R1+0x1d8] ;  /* 0x0001d80001087983 */ /* 0x000ee80000100800 */
[----:B------:R-:W-:Y:S04]  /*27ff0*/  STL [R1+0x161c], R51 ;  /* 0x00161c3301007387 */ /* 0x000fe80000100800 */
[----:B------:R-:W-:Y:S04]  /*28000*/  STL [R1+0x1628], R51 ;  /* 0x0016283301007387 */ /* 0x000fe80000100800 */
[----:B------:R-:W-:Y:S04]  /*28010*/  STL [R1+0x160c], R50 ;  /* 0x00160c3201007387 */ /* 0x000fe80000100800 */
[----:B------:R-:W-:Y:S04]  /*28020*/  STL [R1+0x1610], R50 ;  /* 0x0016103201007387 */ /* 0x000fe80000100800 */
[----:B------:R0:W-:Y:S04]  /*28030*/  STL [R1+0x162c], R50 ;  /* 0x00162c3201007387 */ /* 0x0001e80000100800 */
[----:B0-----:R-:W4:Y:S04]  /*28040*/  LDL.LU R50, [R1+0x1e4] ;  /* 0x0001e40001327983 */ /* 0x001f280000300800 */
[----:B------:R-:W-:Y:S04]  /*28050*/  STL [R1+0x15fc], R11 ;  /* 0x0015fc0b01007387 */ /* 0x000fe80000100800 */
[----:B------:R-:W-:Y:S04]  /*28060*/  STL [R1+0x1608], R11 ;  /* 0x0016080b01007387 */ /* 0x000fe80000100800 */
[----:B------:R0:W-:Y:S04]  /*28070*/  STL [R1+0x1620], R11 ;  /* 0x0016200b01007387 */ /* 0x0001e80000100800 */
[----:B0-----:R-:W2:Y:S04]  /*28080*/  LDL.LU R11, [R1+0x1e8] ;  /* 0x0001e800010b7983 */ /* 0x001ea80000300800 */
[----:B------:R-:W-:Y:S04]  /*28090*/  STL [R1+0x15f4], R45 ;  /* 0x0015f42d01007387 */ /* 0x000fe80000100800 */
[----:B------:R-:W-:Y:S04]  /*280a0*/  STL [R1+0x1614], R45 ;  /* 0x0016142d01007387 */ /* 0x000fe80000100800 */
[----:B------:R0:W-:Y:S04]  /*280b0*/  STL [R1+0x1618], R45 ;  /* 0x0016182d01007387 */ /* 0x0001e80000100800 */
[----:B0-----:R-:W2:Y:S04]  /*280c0*/  LDL.LU R45, [R1+0x1f0] ;  /* 0x0001f000012d7983 */ /* 0x001ea80000300800 */
[----:B--2---:R-:W-:Y:S04]  /*280d0*/  STL [R1+0x1630], R45 ;  /* 0x0016302d01007387 */ /* 0x004fe80000100800 */
[----:B------:R-:W-:Y:S04]  /*280e0*/  STL [R1+0x15f0], R46 ;  /* 0x0015f02e01007387 */ /* 0x000fe80000100800 */
[----:B------:R-:W-:Y:S04]  /*280f0*/  STL [R1+0x15f8], R46 ;  /* 0x0015f82e01007387 */ /* 0x000fe80000100800 */
[----:B------:R-:W-:Y:S04]  /*28100*/  STL [R1+0x1600], R46 ;  /* 0x0016002e01007387 */ /* 0x000fe80000100800 */
[----:B------:R-:W-:Y:S04]  /*28110*/  STL [R1+0x1624], R46 ;  /* 0x0016242e01007387 */ /* 0x000fe80000100800 */
[----:B------:R0:W-:Y:S04]  /*28120*/  STL [R1+0x1634], R46 ;  /* 0x0016342e01007387 */ /* 0x0001e80000100800 */
[----:B0-----:R-:W2:Y:S01]  /*28130*/  LDL.LU R46, [R1+0x1e0] ;  /* 0x0001e000012e7983 */ /* 0x001ea20000300800 */
[----:B------:R-:W-:-:S02]  /*28140*/  ISETP.GT.AND P4, PT, R12, 0x2, PT ;  /* 0x000000020c00780c */ /* 0x000fc40003f84270 */
[----:B------:R-:W-:Y:S01]  /*28150*/  ISETP.GT.AND P1, PT, R12, 0x3, PT ;  /* 0x000000030c00780c */ /* 0x000fe20003f24270 */
        /* <DEDUP_REMOVED lines=75> */
[----:B--2---:R-:W-:-:S03]  /*28610*/  IADD3 R46, P6, PT, R4, R46, RZ ;  /* 0x0000002e042e7210 */ /* 0x004fc60007fde0ff */
[----:B------:R-:W-:Y:S04]  /*28620*/  STL [R1+0x14c4], R48 ;  /* 0x0014c43001007387 */ /* 0x000fe80000100800 */
[----:B------:R0:W-:Y:S04]  /*28630*/  STL [R1+0x14c0], R49 ;  /* 0x0014c03101007387 */ /* 0x0001e80000100800 */
[----:B------:R-:W-:Y:S04]  /*28640*/  STL [R1+0x14bc], R52 ;  /* 0x0014bc3401007387 */ /* 0x000fe80000100800 */
[----:B------:R-:W-:Y:S01]  /*28650*/  STL [R1+0x14b8], R53 ;  /* 0x0014b83501007387 */ /* 0x000fe20000100800 */
[----:B0-----:R-:W-:-:S03]  /*28660*/  PRMT R49, RZ, 0x7610, R49 ;  /* 0x00007610ff317816 */ /* 0x001fc60000000031 */
[----:B------:R0:W-:Y:S04]  /*28670*/  STL [R1+0x14b4], R55 ;  /* 0x0014b43701007387 */ /* 0x0001e80000100800 */
[----:B------:R-:W-:Y:S04]  /*28680*/  STL [R1+0x14b0], R57 ;  /* 0x0014b03901007387 */ /* 0x000fe80000100800 */
[----:B------:R-:W-:Y:S01]  /*28690*/  STL [R1+0x14ac], R59 ;  /* 0x0014ac3b01007387 */ /* 0x000fe20000100800 */
[----:B0-----:R-:W-:-:S03]  /*286a0*/  SHF.R.S32.HI R55, RZ, 0x1f, R4 ;  /* 0x0000001fff377819 */ /* 0x001fc60000011404 */
[----:B------:R-:W-:Y:S02]  /*286b0*/  STL [R1+0x14a8], R61 ;  /* 0x0014a83d01007387 */ /* 0x000fe40000100800 */
[----:B------:R-:W-:Y:S02]  /*286c0*/  IMAD.X R9, R55, 0x1, R9, P5 ;  /* 0x0000000137097824 */ /* 0x000fe400028e0609 */
[----:B------:R-:W-:Y:S01]  /*286d0*/  STL [R1+0x14a4], R63 ;  /* 0x0014a43f01007387 */ /* 0x000fe20000100800 */
[----:B------:R-:W-:-:S03]  /*286e0*/  IADD3 R11, P5, PT, R4, R11, RZ ;  /* 0x0000000b040b7210 */ /* 0x000fc60007fbe0ff */
        /* <DEDUP_REMOVED lines=21> */
[----:B------:R-:W2:Y:S04]  /*28840*/  LDL.LU R7, [R1+0x1f8] ;  /* 0x0001f80001077983 */ /* 0x000ea80000300800 */
[----:B------:R1:W-:Y:S04]  /*28850*/  STL [R1+0x1e0], R46 ;  /* 0x0001e02e01007387 */ /* 0x0003e80000100800 */
[----:B------:R-:W2:Y:S04]  /*28860*/  LDL.LU R91, [R1+0x200] ;  /* 0x00020000015b7983 */ /* 0x000ea80000300800 */
[----:B------:R-:W-:Y:S04]  /*28870*/  STL [R1+0x1e8], R11 ;  /* 0x0001e80b01007387 */ /* 0x000fe80000100800 */
[----:B---3--:R3:W2:Y:S04]  /*28880*/  @P3 LDG.E.U8 R49, desc[UR18][R8.64] ;  /* 0x0000001208313981 */ /* 0x0086a8000c1e1100 */
[----:B0-----:R-:W2:Y:S01]  /*28890*/  LDL.LU R9, [R1+0x1dc] ;  /* 0x0001dc0001097983 */ /* 0x001ea20000300800 */
[----:B------:R-:W-:Y:S01]  /*288a0*/  PRMT R45, RZ, 0x7610, R45 ;  /* 0x00007610ff2d7816 */ /* 0x000fe2000000002d */
[----:B---3--:R-:W-:Y:S01]  /*288b0*/  @P4 IMAD.MOV.U32 R8, RZ, RZ, R46 ;  /* 0x000000ffff084224 */ /* 0x008fe200078e002e */
[----:B------:R-:W-:Y:S01]  /*288c0*/  PRMT R51, RZ, 0x7610, R51 ;  /* 0x00007610ff337816 */ /* 0x000fe20000000033 */
[C---:B----4-:R-:W-:Y:S01]  /*288d0*/  IMAD.X R50, R55.reuse, 0x1, R50, P5 ;  /* 0x0000000137327824 */ /* 0x050fe200028e0632 */
[----:B------:R-:W-:Y:S01]  /*288e0*/  ISETP.GT.AND P3, PT, R12, 0x4, PT ;  /* 0x000000040c00780c */ /* 0x000fe20003f64270 */
[----:B--2---:R-:W-:-:S05]  /*288f0*/  IMAD.X R9, R55, 0x1, R9, P6 ;  /* 0x0000000137097824 */ /* 0x004fca00030e0609 */
[----:B------:R0:W2:Y:S04]  /*28900*/  @P4 LDG.E.U8 R45, desc[UR18][R8.64] ;  /* 0x00000012082d4981 */ /* 0x0000a8000c1e1100 */
[----:B------:R3:W-:Y:S04]  /*28910*/  STL [R1+0x1dc], R9 ;  /* 0x0001dc0901007387 */ /* 0x0007e80000100800 */
[----:B-1----:R-:W4:Y:S01]  /*28920*/  LDL.LU R46, [R1+0x1634] ;  /* 0x00163400012e7983 */ /* 0x002f220000300800 */
[----:B0-----:R-:W-:-:S03]  /*28930*/  @P1 IMAD.MOV.U32 R8, RZ, RZ, R11 ;  /* 0x000000ffff081224 */ /* 0x001fc600078e000b */
[----:B------:R-:W-:Y:S01]  /*28940*/  STL [R1+0x1e4], R50 ;  /* 0x0001e43201007387 */ /* 0x000fe20000100800 */
[----:B---3--:R-:W-:-:S05]  /*28950*/  IMAD.MOV.U32 R9, RZ, RZ, R50 ;  /* 0x000000ffff097224 */ /* 0x008fca00078e0032 */
[----:B------:R-:W3:Y:S04]  /*28960*/  @P1 LDG.E.U8 R51, desc[UR18][R8.64] ;  /* 0x0000001208331981 */ /* 0x000ee8000c1e1100 */
[----:B--2---:R0:W-:Y:S04]  /*28970*/  STL [R1+0x1a8], R45 ;  /* 0x0001a82d01007387 */ /* 0x0041e80000100800 */
[----:B0-----:R-:W2:Y:S04]  /*28980*/  LDL.LU R45, [R1+0x1630] ;  /* 0x00163000012d7983 */ /* 0x001ea80000300800 */
[----:B------:R-:W4:Y:S04]  /*28990*/  LDL.LU R50, [R1+0x162c] ;  /* 0x00162c0001327983 */ /* 0x000f280000300800 */
[----:B------:R-:W4:Y:S04]  /*289a0*/  LDL.LU R11, [R1+0x1fc] ;  /* 0x0001fc00010b7983 */ /* 0x000f280000300800 */
[----:B---3--:R0:W-:Y:S04]  /*289b0*/  STL [R1+0x1a4], R51 ;  /* 0x0001a43301007387 */ /* 0x0081e80000100800 */
[----:B0-----:R-:W3:Y:S01]  /*289c0*/  LDL.LU R51, [R1+0x1628] ;  /* 0x0016280001337983 */ /* 0x001ee20000300800 */
[----:B--2---:R-:W-:-:S05]  /*289d0*/  IADD3 R45, P5, PT, R4, R45, RZ ;  /* 0x0000002d042d7210 */ /* 0x004fca0007fbe0ff */
[----:B------:R0:W-:Y:S04]  /*289e0*/  STL [R1+0x1f0], R45 ;  /* 0x0001f02d01007387 */ /* 0x0001e80000100800 */
[----:B------:R-:W2:Y:S01]  /*289f0*/  LDL.LU R8, [R1+0x1ec] ;  /* 0x0001ec0001087983 */ /* 0x000ea20000300800 */
[----:B------:R-:W-:-:S03]  /*28a00*/  IMAD.MOV.U32 R9, RZ, RZ, R45 ;  /* 0x000000ffff097224 */ /* 0x000fc600078e002d */
[----:B0-----:R-:W3:Y:S01]  /*28a10*/  LDL.LU R45, [R1+0x208] ;  /* 0x00020800012d7983 */ /* 0x001ee20000300800 */
[----:B----4-:R-:W-:Y:S02]  /*28a20*/  PRMT R50, RZ, 0x7610, R50 ;  /* 0x00007610ff327816 */ /* 0x010fe40000000032 */
[----:B------:R-:W-:Y:S01]  /*28a30*/  IADD3 R7, P6, PT, R4, R7, RZ ;  /* 0x0000000704077210 */ /* 0x000fe20007fde0ff */
[----:B--2---:R-:W-:-:S05]  /*28a40*/  IMAD.X R8, R55, 0x1, R8, P5 ;  /* 0x0000000137087824 */ /* 0x004fca00028e0608 */
[-C--:B------:R-:W-:Y:S01]  /*28a50*/  @P3 LOP3.LUT R9, R9, R8.reuse, RZ, 0x3c, !PT ;  /* 0x0000000809093212 */ /* 0x080fe200078e3cff */
[----:B------:R0:W-:Y:S03]  /*28a60*/  STL [R1+0x1ec], R8 ;  /* 0x0001ec0801007387 */ /* 0x0001e60000100800 */
[----:B0-----:R-:W-:-:S04]  /*28a70*/  @P3 LOP3.LUT R8, R9, R8, RZ, 0x3c, !PT ;  /* 0x0000000809083212 */ /* 0x001fc800078e3cff */
[----:B------:R-:W-:Y:S01]  /*28a80*/  @P3 LOP3.LUT R9, R9, R8, RZ, 0x3c, !PT ;  /* 0x0000000809093212 */ /* 0x000fe200078e3cff */
[----:B------:R0:W-:Y:S04]  /*28a90*/  STL [R1+0x1f8], R7 ;  /* 0x0001f80701007387 */ /* 0x0001e80000100800 */
[----:B------:R1:W2:Y:S04]  /*28aa0*/  @P3 LDG.E.U8 R50, desc[UR18][R8.64] ;  /* 0x0000001208323981 */ /* 0x0002a8000c1e1100 */
[----:B------:R-:W4:Y:S01]  /*28ab0*/  LDL.LU R8, [R1+0x1f4] ;  /* 0x0001f40001087983 */ /* 0x000f220000300800 */
[----:B------:R-:W-:Y:S01]  /*28ac0*/  ISETP.GT.AND P4, PT, R12, 0x5, PT ;  /* 0x000000050c00780c */ /* 0x000fe20003f84270 */
[----:B-1----:R-:W-:Y:S01]  /*28ad0*/  IMAD.MOV.U32 R9, RZ, RZ, R7 ;  /* 0x000000ffff097224 */ /* 0x002fe200078e0007 */
[----:B------:R-:W-:Y:S01]  /*28ae0*/  IADD3 R91, P5, PT, R4, R91, RZ ;  /* 0x0000005b045b7210 */ /* 0x000fe20007fbe0ff */
[----:B0-----:R-:W4:Y:S01]  /*28af0*/  LDL.LU R7, [R1+0x210] ;  /* 0x0002100001077983 */ /* 0x001f220000300800 */
[----:B------:R-:W-:-:S03]  /*28b00*/  ISETP.GT.AND P1, PT, R12, 0x6, PT ;  /* 0x000000060c00780c */ /* 0x000fc60003f24270 */
[----:B------:R-:W-:Y:S01]  /*28b10*/  STL [R1+0x200], R91 ;  /* 0x0002005b01007387 */ /* 0x000fe20000100800 */
[----:B------:R-:W-:Y:S01]  /*28b20*/  PRMT R46, RZ, 0x7610, R46 ;  /* 0x00007610ff2e7816 */ /* 0x000fe2000000002e */
[C---:B------:R-:W-:Y:S01]  /*28b30*/  IMAD.X R11, R55.reuse, 0x1, R11, P5 ;  /* 0x00000001370b7824 */ /* 0x040fe200028e060b */
[----:B---3--:R-:W-:Y:S01]  /*28b40*/  PRMT R51, RZ, 0x7610, R51 ;  /* 0x00007610ff337816 */ /* 0x008fe20000000033 */
[----:B--2---:R0:W-:Y:S01]  /*28b50*/  STL [R1+0x1a0], R50 ;  /* 0x0001a03201007387 */ /* 0x0041e20000100800 */
[----:B----4-:R-:W-:-:S03]  /*28b60*/  IMAD.X R8, R55, 0x1, R8, P6 ;  /* 0x0000000137087824 */ /* 0x010fc600030e0608 */
[----:B0-----:R-:W2:Y:S02]  /*28b70*/  LDL.LU R50, [R1+0x218] ;  /* 0x0002180001327983 */ /* 0x001ea40000300800 */
[-C--:B------:R-:W-:Y:S02]  /*28b80*/  @P4 LOP3.LUT R9, R9, R8.reuse, RZ, 0x3c, !PT ;  /* 0x0000000809094212 */ /* 0x080fe400078e3cff */
[----:B------:R0:W-:Y:S02]  /*28b90*/  STL [R1+0x1f4], R8 ;  /* 0x0001f40801007387 */ /* 0x0001e40000100800 */
[----:B0-----:R-:W-:-:S04]  /*28ba0*/  @P4 LOP3.LUT R8, R9, R8, RZ, 0x3c, !PT ;  /* 0x0000000809084212 */ /* 0x001fc800078e3cff */
[----:B------:R-:W-:-:S05]  /*28bb0*/  @P4 LOP3.LUT R9, R9, R8, RZ, 0x3c, !PT ;  /* 0x0000000809094212 */ /* 0x000fca00078e3cff */
[----:B------:R0:W3:Y:S02]  /*28bc0*/  @P4 LDG.E.U8 R46, desc[UR18][R8.64] ;  /* 0x00000012082e4981 */ /* 0x0000e4000c1e1100 */
[----:B0-----:R-:W-:Y:S02]  /*28bd0*/  IMAD.MOV.U32 R9, RZ, RZ, R11 ;  /* 0x000000ffff097224 */ /* 0x001fe400078e000b */
[----:B------:R-:W-:-:S05]  /*28be0*/  @P1 IMAD.MOV.U32 R8, RZ, RZ, R91 ;  /* 0x000000ffff081224 */ /* 0x000fca00078e005b */
[----:B------:R-:W4:Y:S01]  /*28bf0*/  @P1 LDG.E.U8 R51, desc[UR18][R8.64] ;  /* 0x0000001208331981 */ /* 0x000f22000c1e1100 */
[----:B------:R-:W-:-:S03]  /*28c00*/  IADD3 R45, P5, PT, R4, R45, RZ ;  /* 0x0000002d042d7210 */ /* 0x000fc60007fbe0ff */
[----:B------:R-:W-:Y:S04]  /*28c10*/  STL [R1+0x1fc], R11 ;  /* 0x0001fc0b01007387 */ /* 0x000fe80000100800 */
[----:B---3--:R0:W-:Y:S04]  /*28c20*/  STL [R1+0x19c], R46 ;  /* 0x00019c2e01007387 */ /* 0x0081e80000100800 */
[----:B0-----:R-:W3:Y:S04]  /*28c30*/  LDL.LU R46, [R1+0x1624] ;  /* 0x00162400012e7983 */ /* 0x001ee80000300800 */
[----:B------:R-:W2:Y:S04]  /*28c40*/  LDL.LU R11, [R1+0x1620] ;  /* 0x00162000010b7983 */ /* 0x000ea80000300800 */
[----:B------:R-:W3:Y:S04]  /*28c50*/  LDL.LU R91, [R1+0x214] ;  /* 0x00021400015b7983 */ /* 0x000ee80000300800 */
[----:B----4-:R0:W-:Y:S04]  /*28c60*/  STL [R1+0x198], R51 ;  /* 0x0001983301007387 */ /* 0x0101e80000100800 */
[----:B0-----:R-:W4:Y:S04]  /*28c70*/  LDL.LU R51, [R1+0x161c] ;  /* 0x00161c0001337983 */ /* 0x001f280000300800 */
[----:B------:R0:W-:Y:S04]  /*28c80*/  STL [R1+0x208], R45 ;  /* 0x0002082d01007387 */ /* 0x0001e80000100800 */
[----:B------:R-:W3:Y:S01]  /*28c90*/  LDL.LU R8, [R1+0x204] ;  /* 0x0002040001087983 */ /* 0x000ee20000300800 */
[----:B------:R-:W-:Y:S01]  /*28ca0*/  ISETP.GT.AND P3, PT, R12, 0x7, PT ;  /* 0x000000070c00780c */ /* 0x000fe20003f64270 */
[----:B------:R-:W-:-:S02]  /*28cb0*/  IMAD.MOV.U32 R9, RZ, RZ, R45 ;  /* 0x000000ffff097224 */ /* 0x000fc400078e002d */
[----:B0-----:R-:W4:Y:S01]  /*28cc0*/  LDL.LU R45, [R1+0x220] ;  /* 0x00022000012d7983 */ /* 0x001f220000300800 */
[----:B------:R-:W-:Y:S02]  /*28cd0*/  IADD3 R7, P6, PT, R4, R7, RZ ;  /* 0x0000000704077210 */ /* 0x000fe40007fde0ff */
[----:B--2---:R-:W-:Y:S01]  /*28ce0*/  PRMT R11, RZ, 0x7610, R11 ;  /* 0x00007610ff0b7816 */ /* 0x004fe2000000000b */
[----:B---3--:R-:W-:-:S06]  /*28cf0*/  IMAD.X R8, R55, 0x1, R8, P5 ;  /* 0x0000000137087824 */ /* 0x008fcc00028e0608 */
[-C--:B------:R-:W-:Y:S01]  /*28d00*/  @P3 LOP3.LUT R9, R9, R8.reuse, RZ, 0x3c, !PT ;  /* 0x0000000809093212 */ /* 0x080fe200078e3cff */
[----:B------:R0:W-:Y:S03]  /*28d10*/  STL [R1+0x204], R8 ;  /* 0x0002040801007387 */ /* 0x0001e60000100800 */
[----:B0-----:R-:W-:-:S04]  /*28d20*/  @P3 LOP3.LUT R8, R9, R8, RZ, 0x3c, !PT ;  /* 0x0000000809083212 */ /* 0x001fc800078e3cff */
[----:B------:R-:W-:Y:S01]  /*28d30*/  @P3 LOP3.LUT R9, R9, R8, RZ, 0x3c, !PT ;  /* 0x0000000809093212 */ /* 0x000fe200078e3cff */
[----:B------:R0:W-:Y:S04]  /*28d40*/  STL [R1+0x210], R7 ;  /* 0x0002100701007387 */ /* 0x0001e80000100800 */
[----:B------:R1:W2:Y:S04]  /*28d50*/  @P3 LDG.E.U8 R11, desc[UR18][R8.64] ;  /* 0x00000012080b3981 */ /* 0x0002a8000c1e1100 */
[----:B------:R-:W3:Y:S01]  /*28d60*/  LDL.LU R8, [R1+0x20c] ;  /* 0x00020c0001087983 */ /* 0x000ee20000300800 */
[----:B------:R-:W-:Y:S01]  /*28d70*/  ISETP.GT.AND P4, PT, R12, 0x8, PT ;  /* 0x000000080c00780c */ /* 0x000fe20003f84270 */
[----:B-1----:R-:W-:Y:S01]  /*28d80*/  IMAD.MOV.U32 R9, RZ, RZ, R7 ;  /* 0x000000ffff097224 */ /* 0x002fe200078e0007 */
[----:B------:R-:W-:Y:S01]  /*28d90*/  IADD3 R50, P5, PT, R4, R50, RZ ;  /* 0x0000003204327210 */ /* 0x000fe20007fbe0ff */
[----:B0-----:R-:W3:Y:S01]  /*28da0*/  LDL.LU R7, [R1+0x228] ;  /* 0x0002280001077983 */ /* 0x001ee20000300800 */
[----:B------:R-:W-:-:S03]  /*28db0*/  ISETP.GT.AND P1, PT, R12, 0x9, PT ;  /* 0x000000090c00780c */ /* 0x000fc60003f24270 */
[----:B------:R-:W-:Y:S01]  /*28dc0*/  STL [R1+0x218], R50 ;  /* 0x0002183201007387 */ /* 0x000fe20000100800 */
[----:B----4-:R-:W-:Y:S01]  /*28dd0*/  PRMT R51, RZ, 0x7610, R51 ;  /* 0x00007610ff337816 */ /* 0x010fe20000000033 */
[C---:B------:R-:W-:Y:S01]  /*28de0*/  IMAD.X R91, R55.reuse, 0x1, R91, P5 ;  /* 0x00000001375b7824 */ /* 0x040fe200028e065b */
[----:B------:R-:W-:Y:S02]  /*28df0*/  PRMT R48, RZ, 0x7610, R48 ;  /* 0x00007610ff307816 */ /* 0x000fe40000000030 */
[----:B------:R-:W-:Y:S01]  /*28e00*/  IADD3 R45, P5, PT, R4, R45, RZ ;  /* 0x0000002d042d7210 */ /* 0x000fe20007fbe0ff */
[----:B--2---:R0:W-:Y:S01]  /*28e10*/  STL [R1+0x194], R11 ;  /* 0x0001940b01007387 */ /* 0x0041e20000100800 */
[----:B---3--:R-:W-:-:S03]  /*28e20*/  IMAD.X R8, R55, 0x1, R8, P6 ;  /* 0x0000000137087824 */ /* 0x008fc600030e0608 */
[----:B0-----:R-:W2:Y:S02]  /*28e30*/  LDL.LU R11, [R1+0x230] ;  /* 0x00023000010b7983 */ /* 0x001ea40000300800 */
[-C--:B------:R-:W-:Y:S02]  /*28e40*/  @P4 LOP3.LUT R9, R9, R8.reuse, RZ, 0x3c, !PT ;  /* 0x0000000809094212 */ /* 0x080fe400078e3cff */
[----:B------:R0:W-:Y:S02]  /*28e50*/  STL [R1+0x20c], R8 ;  /* 0x00020c0801007387 */ /* 0x0001e40000100800 */
[----:B0-----:R-:W-:-:S04]  /*28e60*/  @P4 LOP3.LUT R8, R9, R8, RZ, 0x3c, !PT ;  /* 0x0000000809084212 */ /* 0x001fc800078e3cff */
[----:B------:R-:W-:Y:S01]  /*28e70*/  @P4 LOP3.LUT R9, R9, R8, RZ, 0x3c, !PT ;  /* 0x0000000809094212 */ /* 0x000fe200078e3cff */
[----:B------:R0:W-:Y:S04]  /*28e80*/  STL [R1+0x214], R91 ;  /* 0x0002145b01007387 */ /* 0x0001e80000100800 */
[----:B------:R1:W3:Y:S02]  /*28e90*/  @P4 LDG.E.U8 R51, desc[UR18][R8.64] ;  /* 0x0000001208334981 */ /* 0x0002e4000c1e1100 */
[----:B-1----:R-:W-:Y:S02]  /*28ea0*/  @P1 IMAD.MOV.U32 R8, RZ, RZ, R50 ;  /* 0x000000ffff081224 */ /* 0x002fe400078e0032 */
[----:B------:R-:W-:Y:S01]  /*28eb0*/  @P1 IMAD.MOV.U32 R9, RZ, RZ, R91 ;  /* 0x000000ffff091224 */ /* 0x000fe200078e005b */
[----:B------:R-:W4:Y:S04]  /*28ec0*/  LDL.LU R50, [R1+0x22c] ;  /* 0x00022c0001327983 */ /* 0x000f280000300800 */
[----:B0-----:R-:W2:Y:S04]  /*28ed0*/  LDL.LU R91, [R1+0x238] ;  /* 0x00023800015b7983 */ /* 0x001ea80000300800 */
[----:B------:R0:W2:Y:S04]  /*28ee0*/  @P1 LDG.E.U8 R48, desc[UR18][R8.64] ;  /* 0x0000001208301981 */ /* 0x0000a8000c1e1100 */
[----:B------:R1:W-:Y:S01]  /*28ef0*/  STL [R1+0x220], R45 ;  /* 0x0002202d01007387 */ /* 0x0003e20000100800 */
[----:B0-----:R-:W-:-:S03]  /*28f00*/  IMAD.MOV.U32 R9, RZ, RZ, R45 ;  /* 0x000000ffff097224 */ /* 0x001fc600078e002d */
[----:B-1----:R-:W2:Y:S04]  /*28f10*/  LDL.LU R45, [R1+0x1618] ;  /* 0x00161800012d7983 */ /* 0x002ea80000300800 */
[----:B------:R-:W2:Y:S01]  /*28f20*/  LDL.LU R8, [R1+0x21c] ;  /* 0x00021c0001087983 */ /* 0x000ea20000300800 */
[----:B------:R-:W-:Y:S02]  /*28f30*/  ISETP.GT.AND P3, PT, R12, 0xa, PT ;  /* 0x0000000a0c00780c */ /* 0x000fe40003f64270 */
[----:B------:R-:W-:Y:S02]  /*28f40*/  PRMT R46, RZ, 0x7610, R46 ;  /* 0x00007610ff2e7816 */ /* 0x000fe4000000002e */
[----:B------:R-:W-:Y:S01]  /*28f50*/  IADD3 R7, P6, PT, R4, R7, RZ ;  /* 0x0000000704077210 */ /* 0x000fe20007fde0ff */
[----:B--2---:R-:W-:-:S08]  /*28f60*/  IMAD.X R8, R55, 0x1, R8, P5 ;  /* 0x0000000137087824 */ /* 0x004fd000028e0608 */
        /* <DEDUP_REMOVED lines=10> */
[----:B0-----:R-:W4:Y:S04]  /*29010*/  LDL.LU R7, [R1+0xa60] ;  /* 0x000a600001077983 */ /* 0x001f280000300800 */
[----:B------:R-:W-:Y:S01]  /*29020*/  STL [R1+0x230], R11 ;  /* 0x0002300b01007387 */ /* 0x000fe20000100800 */
[----:B------:R-:W-:-:S03]  /*29030*/  PRMT R45, RZ, 0x7610, R45 ;  /* 0x00007610ff2d7816 */ /* 0x000fc6000000002d */
[----:B--2---:R0:W-:Y:S01]  /*29040*/  STL [R1+0x18c], R46 ;  /* 0x00018c2e01007387 */ /* 0x0041e20000100800 */
[----:B---3--:R-:W-:-:S03]  /*29050*/  IMAD.X R8, R55, 0x1, R8, P6 ;  /* 0x0000000137087824 */ /* 0x008fc600030e0608 */
[----:B0-----:R-:W2:Y:S02]  /*29060*/  LDL.LU R46, [R1+0xa68] ;  /* 0x000a6800012e7983 */ /* 0x001ea40000300800 */
[-C--:B------:R-:W-:Y:S02]  /*29070*/  @P4 LOP3.LUT R9, R9, R8.reuse, RZ, 0x3c, !PT ;  /* 0x0000000809094212 */ /* 0x080fe400078e3cff */
[----:B------:R0:W-:Y:S02]  /*29080*/  STL [R1+0x224], R8 ;  /* 0x0002240801007387 */ /* 0x0001e40000100800 */
[----:B0-----:R-:W-:-:S04]  /*29090*/  @P4 LOP3.LUT R8, R9, R8, RZ, 0x3c, !PT ;  /* 0x0000000809084212 */ /* 0x001fc800078e3cff */
[----:B------:R-:W-:-:S05]  /*290a0*/  @P4 LOP3.LUT R9, R9, R8, RZ, 0x3c, !PT ;  /* 0x0000000809094212 */ /* 0x000fca00078e3cff */
[----:B------:R0:W3:Y:S01]  /*290b0*/  @P4 LDG.E.U8 R45, desc[UR18][R8.64] ;  /* 0x00000012082d4981 */ /* 0x0000e2000c1e1100 */
[----:B------:R-:W-:Y:S01]  /*290c0*/  ISETP.GT.AND P1, PT, R12, 0xc, PT ;  /* 0x0000000c0c00780c */ /* 0x000fe20003f24270 */
[----:B----4-:R-:W-:Y:S01]  /*290d0*/  IMAD.X R50, R55, 0x1, R50, P5 ;  /* 0x0000000137327824 */ /* 0x010fe200028e0632 */
[----:B------:R-:W-:-:S04]  /*290e0*/  PRMT R10, RZ, 0x7610, R10 ;  /* 0x00007610ff0a7816 */ /* 0x000fc8000000000a */
[----:B------:R-:W-:Y:S01]  /*290f0*/  STL [R1+0x22c], R50 ;  /* 0x00022c3201007387 */ /* 0x000fe20000100800 */
[----:B0-----:R-:W-:-:S06]  /*29100*/  IMAD.MOV.U32 R9, RZ, RZ, R50 ;  /* 0x000000ffff097224 */ /* 0x001fcc00078e0032 */
[----:B------:R-:W-:-:S05]  /*29110*/  @P1 IMAD.MOV.U32 R8, RZ, RZ, R11 ;  /* 0x000000ffff081224 */ /* 0x000fca00078e000b */
[----:B------:R-:W4:Y:S04]  /*29120*/  @P1 LDG.E.U8 R10, desc[UR18][R8.64] ;  /* 0x00000012080a1981 */ /* 0x000f28000c1e1100 */
[----:B---3--:R0:W-:Y:S04]  /*29130*/  STL [R1+0x188], R45 ;  /* 0x0001882d01007387 */ /* 0x0081e80000100800 */
[----:B0-----:R-:W3:Y:S04]  /*29140*/  LDL.LU R45, [R1+0x1614] ;  /* 0x00161400012d7983 */ /* 0x001ee80000300800 */
[----:B------:R-:W2:Y:S04]  /*29150*/  LDL.LU R50, [R1+0x1610] ;  /* 0x0016100001327983 */ /* 0x000ea80000300800 */
[----:B------:R-:W2:Y:S01]  /*29160*/  LDL.LU R9, [R1+0x234] ;  /* 0x0002340001097983 */ /* 0x000ea20000300800 */
[----:B------:R-:W-:-:S02]  /*29170*/  ISETP.GT.AND P3, PT, R12, 0xd, PT ;  /* 0x0000000d0c00780c */ /* 0x000fc40003f64270 */
[C---:B------:R-:W-:Y:S01]  /*29180*/  IADD3 R91, P5, PT, R4.reuse, R91, RZ ;  /* 0x0000005b045b7210 */ /* 0x040fe20007fbe0ff */
[----:B------:R-:W2:Y:S01]  /*29190*/  LDL.LU R11, [R1+0xa64] ;  /* 0x000a6400010b7983 */ /* 0x000ea20000300800 */
[----:B------:R-:W-:-:S03]  /*291a0*/  IADD3 R7, P6, PT, R4, R7, RZ ;  /* 0x0000000704077210 */ /* 0x000fc60007fde0ff */
[----:B------:R-:W-:Y:S04]  /*291b0*/  STL [R1+0x238], R91 ;  /* 0x0002385b01007387 */ /* 0x000fe80000100800 */
[----:B----4-:R0:W-:Y:S02]  /*291c0*/  STL [R1+0x184], R10 ;  /* 0x0001840a01007387 */ /* 0x0101e40000100800 */
[----:B------:R-:W-:Y:S02]  /*291d0*/  @P3 IMAD.MOV.U32 R8, RZ, RZ, R91 ;  /* 0x000000ffff083224 */ /* 0x000fe400078e005b */
[----:B0-----:R-:W4:Y:S01]  /*291e0*/  LDL.LU R10, [R1+0xa70] ;  /* 0x000a7000010a7983 */ /* 0x001f220000300800 */
[----:B---3--:R-:W-:Y:S01]  /*291f0*/  PRMT R45, RZ, 0x7610, R45 ;  /* 0x00007610ff2d7816 */ /* 0x008fe2000000002d */
[----:B--2---:R-:W-:-:S05]  /*29200*/  IMAD.X R9, R55, 0x1, R9, P5 ;  /* 0x0000000137097824 */ /* 0x004fca00028e0609 */
[----:B------:R0:W-:Y:S04]  /*29210*/  STL [R1+0x234], R9 ;  /* 0x0002340901007387 */ /* 0x0001e80000100800 */
[----:B------:R0:W2:Y:S04]  /*29220*/  @P3 LDG.E.U8 R45, desc[UR18][R8.64] ;  /* 0x00000012082d3981 */ /* 0x0000a8000c1e1100 */
[----:B------:R1:W-:Y:S04]  /*29230*/  STL [R1+0xa60], R7 ;  /* 0x000a600701007387 */ /* 0x0003e80000100800 */
[----:B------:R-:W3:Y:S01]  /*29240*/  LDL.LU R8, [R1+0x23c] ;  /* 0x00023c0001087983 */ /* 0x000ee20000300800 */
[----:B------:R-:W-:Y:S01]  /*29250*/  ISETP.GT.AND P4, PT, R12, 0xe, PT ;  /* 0x0000000e0c00780c */ /* 0x000fe20003f84270 */
[----:B0-----:R-:W-:Y:S01]  /*29260*/  IMAD.MOV.U32 R9, RZ, RZ, R7 ;  /* 0x000000ffff097224 */ /* 0x001fe200078e0007 */
[----:B------:R-:W-:Y:S01]  /*29270*/  IADD3 R46, P5, PT, R4, R46, RZ ;  /* 0x0000002e042e7210 */ /* 0x000fe20007fbe0ff */
[----:B------:R-:W4:Y:S04]  /*29280*/  LDL.LU R91, [R1+0xa6c] ;  /* 0x000a6c00015b7983 */ /* 0x000f280000300800 */
[----:B------:R-:W-:Y:S04]  /*29290*/  STL [R1+0xa68], R46 ;  /* 0x000a682e01007387 */ /* 0x000fe80000100800 */
[----:B-1----:R-:W4:Y:S01]  /*292a0*/  LDL.LU R7, [R1+0xa78] ;  /* 0x000a780001077983 */ /* 0x002f220000300800 */
        /* <DEDUP_REMOVED lines=10> */
[----:B------:R-:W-:Y:S01]  /*29350*/  IMAD.X R11, R55, 0x1, R11, P5 ;  /* 0x00000001370b7824 */ /* 0x000fe200028e060b */
[----:B------:R-:W-:-:S04]  /*29360*/  PRMT R93, RZ, 0x7610, R93 ;  /* 0x00007610ff5d7816 */ /* 0x000fc8000000005d */
[----:B------:R-:W-:Y:S01]  /*29370*/  STL [R1+0xa64], R11 ;  /* 0x000a640b01007387 */ /* 0x000fe20000100800 */
[----:B0-----:R-:W-:-:S06]  /*29380*/  IMAD.MOV.U32 R9, RZ, RZ, R11 ;  /* 0x000000ffff097224 */ /* 0x001fcc00078e000b */
[----:B------:R-:W-:-:S05]  /*29390*/  @P1 IMAD.MOV.U32 R8, RZ, RZ, R46 ;  /* 0x000000ffff081224 */ /* 0x000fca00078e002e */
[----:B------:R0:W2:Y:S04]  /*293a0*/  @P1 LDG.E.U8 R93, desc[UR18][R8.64] ;  /* 0x00000012085d1981 */ /* 0x0000a8000c1e1100 */
[----:B---3--:R1:W-:Y:S04]  /*293b0*/  STL [R1+0x17c], R50 ;  /* 0x00017c3201007387 */ /* 0x0083e80000100800 */
[----:B-1----:R-:W3:Y:S01]  /*293c0*/  LDL.LU R50, [R1+0x160c] ;  /* 0x00160c0001327983 */ /* 0x002ee20000300800 */
[----:B------:R-:W-:Y:S02]  /*293d0*/  ISETP.GT.AND P3, PT, R12, 0x10, PT ;  /* 0x000000100c00780c */ /* 0x000fe40003f64270 */
[C---:B----4-:R-:W-:Y:S01]  /*293e0*/  IADD3 R10, P5, PT, R4.reuse, R10, RZ ;  /* 0x0000000a040a7210 */ /* 0x050fe20007fbe0ff */
[----:B------:R-:W4:Y:S01]  /*293f0*/  LDL.LU R11, [R1+0x1608] ;  /* 0x00160800010b7983 */ /* 0x000f220000300800 */
[----:B------:R-:W-:-:S03]  /*29400*/  IADD3 R7, P6, PT, R4, R7, RZ ;  /* 0x0000000704077210 */ /* 0x000fc60007fde0ff */
[----:B------:R-:W-:Y:S01]  /*29410*/  IMAD.X R91, R55, 0x1, R91, P5 ;  /* 0x00000001375b7824 */ /* 0x000fe200028e065b */
[----:B------:R-:W4:Y:S01]  /*29420*/  LDL.LU R46, [R1+0xa7c] ;  /* 0x000a7c00012e7983 */ /* 0x000f220000300800 */
[----:B--2---:R-:W-:-:S03]  /*29430*/  IADD3 R45, P5, PT, R4, R45, RZ ;  /* 0x0000002d042d7210 */ /* 0x004fc60007fbe0ff */
[----:B------:R-:W-:Y:S01]  /*29440*/  STL [R1+0xa70], R10 ;  /* 0x000a700a01007387 */ /* 0x000fe20000100800 */
[----:B0-----:R-:W-:Y:S02]  /*29450*/  @P3 IMAD.MOV.U32 R8, RZ, RZ, R10 ;  /* 0x000000ffff083224 */ /* 0x001fe400078e000a */
[----:B------:R-:W-:Y:S01]  /*29460*/  @P3 IMAD.MOV.U32 R9, RZ, RZ, R91 ;  /* 0x000000ffff093224 */ /* 0x000fe200078e005b */
[----:B------:R0:W-:Y:S04]  /*29470*/  STL [R1+0x178], R93 ;  /* 0x0001785d01007387 */ /* 0x0001e80000100800 */
[----:B0-----:R-:W2:Y:S04]  /*29480*/  LDL.LU R93, [R1+0xa88] ;  /* 0x000a8800015d7983 */ /* 0x001ea80000300800 */
[----:B------:R0:W-:Y:S04]  /*29490*/  STL [R1+0xa6c], R91 ;  /* 0x000a6c5b01007387 */ /* 0x0001e80000100800 */
[----:B------:R-:W2:Y:S04]  /*294a0*/  LDL.LU R10, [R1+0xa90] ;  /* 0x000a9000010a7983 */ /* 0x000ea80000300800 */
[----:B------:R1:W-:Y:S04]  /*294b0*/  STL [R1+0xa78], R7 ;  /* 0x000a780701007387 */ /* 0x0003e80000100800 */
[----:B0-----:R-:W2:Y:S04]  /*294c0*/  LDL.LU R91, [R1+0xa98] ;  /* 0x000a9800015b7983 */ /* 0x001ea80000300800 */
[----:B------:R-:W-:Y:S01]  /*294d0*/  STL [R1+0xa80], R45 ;  /* 0x000a802d01007387 */ /* 0x000fe20000100800 */
[----:B---3--:R-:W-:-:S06]  /*294e0*/  PRMT R50, RZ, 0x7610, R50 ;  /* 0x00007610ff327816 */ /* 0x008fcc0000000032 */
[----:B------:R0:W3:Y:S04]  /*294f0*/  @P3 LDG.E.U8 R50, desc[UR18][R8.64] ;  /* 0x0000001208323981 */ /* 0x0000e8000c1e1100 */
[----:B------:R-:W2:Y:S01]  /*29500*/  LDL.LU R9, [R1+0xa74] ;  /* 0x000a740001097983 */ /* 0x000ea20000300800 */
[C---:B------:R-:W-:Y:S02]  /*29510*/  ISETP.GT.AND P4, PT, R12.reuse, 0x11, PT ;  /* 0x000000110c00780c */ /* 0x040fe40003f84270 */
[----:B------:R-:W-:Y:S02]  /*29520*/  ISETP.GT.AND P1, PT, R12, 0x12, PT ;  /* 0x000000120c00780c */ /* 0x000fe40003f24270 */
[----:B------:R-:W-:Y:S01]  /*29530*/  PRMT R44, RZ, 0x7610, R44 ;  /* 0x00007610ff2c7816 */ /* 0x000fe2000000002c */
[----:B----4-:R-:W-:Y:S01]  /*29540*/  IMAD.X R46, R55, 0x1, R46, P5 ;  /* 0x00000001372e7824 */ /* 0x010fe200028e062e */
[----:B------:R-:W-:-:S07]  /*29550*/  PRMT R11, RZ, 0x7610, R11 ;  /* 0x00007610ff0b7816 */ /* 0x000fce000000000b */
[----:B0-----:R-:W-:Y:S02]  /*29560*/  @P4 IMAD.MOV.U32 R8, RZ, RZ, R7 ;  /* 0x000000ffff084224 */ /* 0x001fe400078e0007 */
[----:B--2---:R-:W-:-:S05]  /*29570*/  IMAD.X R9, R55, 0x1, R9, P6 ;  /* 0x0000000137097824 */ /* 0x004fca00030e0609 */
[----:B------:R0:W-:Y:S04]  /*29580*/  STL [R1+0xa74], R9 ;  /* 0x000a740901007387 */ /* 0x0001e80000100800 */
[----:B------:R0:W2:Y:S01]  /*29590*/  @P4 LDG.E.U8 R44, desc[UR18][R8.64] ;  /* 0x00000012082c4981 */ /* 0x0000a2000c1e1100 */
[----:B------:R-:W-:-:S03]  /*295a0*/  IADD3 R93, P5, PT, R4, R93, RZ ;  /* 0x0000005d045d7210 */ /* 0x000fc60007fbe0ff */
[----:B-1----:R-:W4:Y:S01]  /*295b0*/  LDL.LU R7, [R1+0x1604] ;  /* 0x0016040001077983 */ /* 0x002f220000300800 */
[----:B0-----:R-:W-:Y:S02]  /*295c0*/  IMAD.MOV.U32 R9, RZ, RZ, R46 ;  /* 0x000000ffff097224 */ /* 0x001fe400078e002e */
[----:B------:R-:W-:-:S05]  /*295d0*/  @P1 IMAD.MOV.U32 R8, RZ, RZ, R45 ;  /* 0x000000ffff081224 */ /* 0x000fca00078e002d */
[----:B------:R-:W2:Y:S04]  /*295e0*/  @P1 LDG.E.U8 R11, desc[UR18][R8.64] ;  /* 0x00000012080b1981 */ /* 0x000ea8000c1e1100 */
[----:B------:R0:W-:Y:S04]  /*295f0*/  STL [R1+0xa7c], R46 ;  /* 0x000a7c2e01007387 */ /* 0x0001e80000100800 */
[----:B0-----:R-:W3:Y:S04]  /*29600*/  LDL.LU R46, [R1+0x1600] ;  /* 0x00160000012e7983 */ /* 0x001ee80000300800 */
[----:B------:R-:W3:Y:S04]  /*29610*/  LDL.LU R45, [R1+0xa94] ;  /* 0x000a9400012d7983 */ /* 0x000ee80000300800 */
[----:B--2---:R0:W-:Y:S04]  /*29620*/  STL [R1+0x170], R11 ;  /* 0x0001700b01007387 */ /* 0x0041e80000100800 */
[----:B0-----:R-:W2:Y:S04]  /*29630*/  LDL.LU R11, [R1+0x15fc] ;  /* 0x0015fc00010b7983 */ /* 0x001ea80000300800 */
[----:B------:R0:W-:Y:S04]  /*29640*/  STL [R1+0xa88], R93 ;  /* 0x000a885d01007387 */ /* 0x0001e80000100800 */
[----:B------:R-:W2:Y:S01]  /*29650*/  LDL.LU R8, [R1+0xa84] ;  /* 0x000a840001087983 */ /* 0x000ea20000300800 */
[----:B------:R-:W-:Y:S01]  /*29660*/  ISETP.GT.AND P3, PT, R12, 0x13, PT ;  /* 0x000000130c00780c */ /* 0x000fe20003f64270 */
[----:B------:R-:W-:-:S02]  /*29670*/  IMAD.MOV.U32 R9, RZ, RZ, R93 ;  /* 0x000000ffff097224 */ /* 0x000fc400078e005d */
[----:B0-----:R-:W3:Y:S01]  /*29680*/  LDL.LU R93, [R1+0xaa0] ;  /* 0x000aa000015d7983 */ /* 0x001ee20000300800 */
[----:B------:R-:W-:Y:S02]  /*29690*/  PRMT R47, RZ, 0x7610, R47 ;  /* 0x00007610ff2f7816 */ /* 0x000fe4000000002f */
[----:B------:R-:W-:Y:S01]  /*296a0*/  IADD3 R10, P6, PT, R4, R10, RZ ;  /* 0x0000000a040a7210 */ /* 0x000fe20007fde0ff */
[----:B--2---:R-:W-:-:S06]  /*296b0*/  IMAD.X R8, R55, 0x1, R8, P5 ;  /* 0x0000000137087824 */ /* 0x004fcc00028e0608 */
[-C--:B------:R-:W-:Y:S01]  /*296c0*/  @P3 LOP3.LUT R9, R9, R8.reuse, RZ, 0x3c, !PT ;  /* 0x0000000809093212 */ /* 0x080fe200078e3cff */
[----:B------:R0:W-:Y:S03]  /*296d0*/  STL [R1+0xa84], R8 ;  /* 0x000a840801007387 */ /* 0x0001e60000100800 */
[----:B0-----:R-:W-:-:S04]  /*296e0*/  @P3 LOP3.LUT R8, R9, R8, RZ, 0x3c, !PT ;  /* 0x0000000809083212 */ /* 0x001fc800078e3cff */
[----:B------:R-:W-:Y:S01]  /*296f0*/  @P3 LOP3.LUT R9, R9, R8, RZ, 0x3c, !PT ;  /* 0x0000000809093212 */ /* 0x000fe200078e3cff */
[----:B------:R-:W-:Y:S04]  /*29700*/  STL [R1+0xa90], R10 ;  /* 0x000a900a01007387 */ /* 0x000fe80000100800 */
[----:B------:R0:W2:Y:S04]  /*29710*/  @P3 LDG.E.U8 R47, desc[UR18][R8.64] ;  /* 0x00000012082f3981 */ /* 0x0000a8000c1e1100 */
[----:B------:R-:W4:Y:S01]  /*29720*/  LDL.LU R8, [R1+0xa8c] ;  /* 0x000a8c0001087983 */ /* 0x000f220000300800 */
[----:B------:R-:W-:Y:S01]  /*29730*/  ISETP.GT.AND P4, PT, R12, 0x14, PT ;  /* 0x000000140c00780c */ /* 0x000fe20003f84270 */
[----:B0-----:R-:W-:Y:S01]  /*29740*/  IMAD.MOV.U32 R9, RZ, RZ, R10 ;  /* 0x000000ffff097224 */ /* 0x001fe200078e000a */
[----:B------:R-:W-:-:S02]  /*29750*/  IADD3 R91, P5, PT, R4, R91, RZ ;  /* 0x0000005b045b7210 */ /* 0x000fc40007fbe0ff */
[----:B---3--:R-:W-:Y:S01]  /*29760*/  PRMT R46, RZ, 0x7610, R46 ;  /* 0x00007610ff2e7816 */ /* 0x008fe2000000002e */
[----:B--2---:R0:W-:Y:S01]  /*29770*/  STL [R1+0x16c], R47 ;  /* 0x00016c2f01007387 */ /* 0x0041e20000100800 */
[----:B----4-:R-:W-:-:S03]  /*29780*/  IMAD.X R8, R55, 0x1, R8, P6 ;  /* 0x0000000137087824 */ /* 0x010fc600030e0608 */
[----:B0-----:R-:W2:Y:S04]  /*29790*/  LDL.LU R47, [R1+0xaa8] ;  /* 0x000aa800012f7983 */ /* 0x001ea80000300800 */
[-C--:B------:R-:W-:Y:S01]  /*297a0*/  @P4 LOP3.LUT R9, R9, R8.reuse, RZ, 0x3c, !PT ;  /* 0x0000000809094212 */ /* 0x080fe200078e3cff */
[----:B------:R-:W-:Y:S04]  /*297b0*/  STL [R1+0xa98], R91 ;  /* 0x000a985b01007387 */ /* 0x000fe80000100800 */
[----:B------:R-:W3:Y:S04]  /*297c0*/  LDL.LU R10, [R1+0xab0] ;  /* 0x000ab000010a7983 */ /* 0x000ee80000300800 */
[----:B------:R0:W-:Y:S02]  /*297d0*/  STL [R1+0xa8c], R8 ;  /* 0x000a8c0801007387 */ /* 0x0001e40000100800 */
[----:B0-----:R-:W-:-:S04]  /*297e0*/  @P4 LOP3.LUT R8, R9, R8, RZ, 0x3c, !PT ;  /* 0x0000000809084212 */ /* 0x001fc800078e3cff */
[----:B------:R-:W-:-:S05]  /*297f0*/  @P4 LOP3.LUT R9, R9, R8, RZ, 0x3c, !PT ;  /* 0x0000000809094212 */ /* 0x000fca00078e3cff */
[----:B------:R0:W4:Y:S01]  /*29800*/  @P4 LDG.E.U8 R46, desc[UR18][R8.64] ;  /* 0x00000012082e4981 */ /* 0x000122000c1e1100 */
[----:B------:R-:W-:Y:S01]  /*29810*/  ISETP.GT.AND P1, PT, R12, 0x15, PT ;  /* 0x000000150c00780c */ /* 0x000fe20003f24270 */
[----:B------:R-:W-:Y:S01]  /*29820*/  IMAD.X R45, R55, 0x1, R45, P5 ;  /* 0x00000001372d7824 */ /* 0x000fe200028e062d */
[----:B------:R-:W-:-:S04]  /*29830*/  PRMT R11, RZ, 0x7610, R11 ;  /* 0x00007610ff0b7816 */ /* 0x000fc8000000000b */
[----:B------:R-:W-:Y:S01]  /*29840*/  STL [R1+0xa94], R45 ;  /* 0x000a942d01007387 */ /* 0x000fe20000100800 */
[----:B0-----:R-:W-:-:S06]  /*29850*/  IMAD.MOV.U32 R9, RZ, RZ, R45 ;  /* 0x000000ffff097224 */ /* 0x001fcc00078e002d */
[----:B------:R-:W-:-:S05]  /*29860*/  @P1 IMAD.MOV.U32 R8, RZ, RZ, R91 ;  /* 0x000000ffff081224 */ /* 0x000fca00078e005b */
[----:B------:R-:W2:Y:S04]  /*29870*/  @P1 LDG.E.U8 R11, desc[UR18][R8.64] ;  /* 0x00000012080b1981 */ /* 0x000ea8000c1e1100 */
[----:B----4-:R0:W-:Y:S04]  /*29880*/  STL [R1+0x168], R46 ;  /* 0x0001682e01007387 */ /* 0x0101e80000100800 */
[----:B0-----:R-:W4:Y:S04]  /*29890*/  LDL.LU R46, [R1+0x15f8] ;  /* 0x0015f800012e7983 */ /* 0x001f280000300800 */
[----:B------:R-:W3:Y:S04]  /*298a0*/  LDL.LU R45, [R1+0x15f4] ;  /* 0x0015f400012d7983 */ /* 0x000ee80000300800 */
[----:B------:R-:W3:Y:S01]  /*298b0*/  LDL.LU R9, [R1+0xa9c] ;  /* 0x000a9c0001097983 */ /* 0x000ee20000300800 */
[----:B------:R-:W-:-:S02]  /*298c0*/  ISETP.GT.AND P3, PT, R12, 0x16, PT ;  /* 0x000000160c00780c */ /* 0x000fc40003f64270 */
[C---:B------:R-:W-:Y:S01]  /*298d0*/  IADD3 R93, P5, PT, R4.reuse, R93, RZ ;  /* 0x0000005d045d7210 */ /* 0x040fe20007fbe0ff */
[----:B------:R-:W4:Y:S01]  /*298e0*/  LDL.LU R91, [R1+0xaac] ;  /* 0x000aac00015b7983 */ /* 0x000f220000300800 */
[----:B------:R-:W-:Y:S02]  /*298f0*/  PRMT R89, RZ, 0x7610, R89 ;  /* 0x00007610ff597816 */ /* 0x000fe40000000059 */
[----:B--2---:R-:W-:Y:S01]  /*29900*/  IADD3 R47, P6, PT, R4, R47, RZ ;  /* 0x0000002f042f7210 */ /* 0x004fe20007fde0ff */
[----:B------:R-:W-:Y:S04]  /*29910*/  STL [R1+0xaa0], R93 ;  /* 0x000aa05d01007387 */ /* 0x000fe80000100800 */
[----:B------:R0:W-:Y:S02]  /*29920*/  STL [R1+0x164], R11 ;  /* 0x0001640b01007387 */ /* 0x0001e40000100800 */
[----:B------:R-:W-:-:S02]  /*29930*/  @P3 IMAD.MOV.U32 R8, RZ, RZ, R93 ;  /* 0x000000ffff083224 */ /* 0x000fc400078e005d */
[----:B0-----:R-:W2:Y:S01]  /*29940*/  LDL.LU R11, [R1+0xab8] ;  /* 0x000ab800010b7983 */ /* 0x001ea20000300800 */
[----:B---3--:R-:W-:-:S05]  /*29950*/  IMAD.X R9, R55, 0x1, R9, P5 ;  /* 0x0000000137097824 */ /* 0x008fca00028e0609 */
[----:B------:R0:W-:Y:S04]  /*29960*/  STL [R1+0xa9c], R9 ;  /* 0x000a9c0901007387 */ /* 0x0001e80000100800 */
[----:B------:R0:W3:Y:S04]  /*29970*/  @P3 LDG.E.U8 R89, desc[UR18][R8.64] ;  /* 0x0000001208593981 */ /* 0x0000e8000c1e1100 */
[----:B------:R-:W-:Y:S04]  /*29980*/  STL [R1+0xaa8], R47 ;  /* 0x000aa82f01007387 */ /* 0x000fe80000100800 */
[----:B------:R-:W2:Y:S01]  /*29990*/  LDL.LU R8, [R1+0xaa4] ;  /* 0x000aa40001087983 */ /* 0x000ea20000300800 */
[----:B------:R-:W-:Y:S01]  /*299a0*/  ISETP.GT.AND P4, PT, R12, 0x17, PT ;  /* 0x000000170c00780c */ /* 0x000fe20003f84270 */
[----:B0-----:R-:W-:Y:S01]  /*299b0*/  IMAD.MOV.U32 R9, RZ, RZ, R47 ;  /* 0x000000ffff097224 */ /* 0x001fe200078e002f */
[----:B------:R-:W-:Y:S01]  /*299c0*/  IADD3 R10, P5, PT, R4, R10, RZ ;  /* 0x0000000a040a7210 */ /* 0x000fe20007fbe0ff */
[----:B------:R-:W2:Y:S04]  /*299d0*/  LDL.LU R93, [R1+0xab4] ;  /* 0x000ab400015d7983 */ /* 0x000ea80000300800 */
[----:B------:R-:W-:Y:S01]  /*299e0*/  STL [R1+0xab0], R10 ;  /* 0x000ab00a01007387 */ /* 0x000fe20000100800 */
[----:B----4-:R-:W-:-:S03]  /*299f0*/  PRMT R46, RZ, 0x7610, R46 ;  /* 0x00007610ff2e7816 */ /* 0x010fc6000000002e */
[----:B---3--:R0:W-:Y:S01]  /*29a00*/  STL [R1+0x160], R89 ;  /* 0x0001605901007387 */ /* 0x0081e20000100800 */
[----:B--2---:R-:W-:-:S03]  /*29a10*/  IMAD.X R8, R55, 0x1, R8, P6 ;  /* 0x0000000137087824 */ /* 0x004fc600030e0608 */
[----:B0-----:R-:W2:Y:S02]  /*29a20*/  LDL.LU R89, [R1+0xac0] ;  /* 0x000ac00001597983 */ /* 0x001ea40000300800 */
[-C--:B------:R-:W-:Y:S02]  /*29a30*/  @P4 LOP3.LUT R9, R9, R8.reuse, RZ, 0x3c, !PT ;  /* 0x0000000809094212 */ /* 0x080fe400078e3cff */
[----:B------:R-:W3:Y:S04]  /*29a40*/  LDL.LU R47, [R1+0xac8] ;  /* 0x000ac800012f7983 */ /* 0x000ee80000300800 */
[----:B------:R0:W-:Y:S02]  /*29a50*/  STL [R1+0xaa4], R8 ;  /* 0x000aa40801007387 */ /* 0x0001e40000100800 */
[----:B0-----:R-:W-:-:S04]  /*29a60*/  @P4 LOP3.LUT R8, R9, R8, RZ, 0x3c, !PT ;  /* 0x0000000809084212 */ /* 0x001fc800078e3cff */
[----:B------:R-:W-:-:S05]  /*29a70*/  @P4 LOP3.LUT R9, R9, R8, RZ, 0x3c, !PT ;  /* 0x0000000809094212 */ /* 0x000fca00078e3cff */
[----:B------:R-:W4:Y:S01]  /*29a80*/  @P4 LDG.E.U8 R46, desc[UR18][R8.64] ;  /* 0x00000012082e4981 */ /* 0x000f22000c1e1100 */
[----:B------:R-:W-:-:S05]  /*29a90*/  IMAD.X R91, R55, 0x1, R91, P5 ;  /* 0x00000001375b7824 */ /* 0x000fca00028e065b */
[----:B------:R-:W-:Y:S01]  /*29aa0*/  STL [R1+0xaac], R91 ;  /* 0x000aac5b01007387 */ /* 0x000fe20000100800 */
[C---:B------:R-:W-:Y:S02]  /*29ab0*/  ISETP.GT.AND P1, PT, R12.reuse, 0x18, PT ;  /* 0x000000180c00780c */ /* 0x040fe40003f24270 */
[----:B------:R-:W-:Y:S01]  /*29ac0*/  ISETP.GT.AND P3, PT, R12, 0x19, PT ;  /* 0x000000190c00780c */ /* 0x000fe20003f64270 */
[----:B----4-:R0:W-:Y:S04]  /*29ad0*/  STL [R1+0x15c], R46 ;  /* 0x00015c2e01007387 */ /* 0x0101e80000100800 */
[----:B0-----:R-:W4:Y:S01]  /*29ae0*/  LDL.LU R46, [R1+0x15f0] ;  /* 0x0015f000012e7983 */ /* 0x001f220000300800 */
[----:B------:R-:W-:-:S05]  /*29af0*/  IADD3 R11, P5, PT, R4, R11, RZ ;  /* 0x0000000b040b7210 */ /* 0x000fca0007fbe0ff */
[----:B------:R-:W-:Y:S01]  /*29b00*/  @P1 IMAD.MOV.U32 R8, RZ, RZ, R10 ;  /* 0x000000ffff081224 */ /* 0x000fe200078e000a */
[----:B------:R-:W-:Y:S01]  /*29b10*/  PRMT R45, RZ, 0x7610, R45 ;  /* 0x00007610ff2d7816 */ /* 0x000fe2000000002d */
[----:B------:R-:W-:Y:S02]  /*29b20*/  @P1 IMAD.MOV.U32 R9, RZ, RZ, R91 ;  /* 0x000000ffff091224 */ /* 0x000fe400078e005b */
[----:B------:R-:W-:Y:S01]  /*29b30*/  IMAD.X R93, R55, 0x1, R93, P5 ;  /* 0x00000001375d7824 */ /* 0x000fe200028e065d */
[----:B------:R-:W4:Y:S01]  /*29b40*/  LDL.LU R91, [R1+0xac4] ;  /* 0x000ac400015b7983 */ /* 0x000f220000300800 */
[C---:B--2---:R-:W-:Y:S02]  /*29b50*/  IADD3 R89, P6, PT, R4.reuse, R89, RZ ;  /* 0x0000005904597210 */ /* 0x044fe40007fde0ff */
[----:B---3--:R-:W-:Y:S01]  /*29b60*/  IADD3 R47, P5, PT, R4, R47, RZ ;  /* 0x0000002f042f7210 */ /* 0x008fe20007fbe0ff */
[----:B------:R-:W2:Y:S04]  /*29b70*/  LDL.LU R10, [R1+0xad0] ;  /* 0x000ad000010a7983 */ /* 0x000ea80000300800 */
[----:B------:R0:W3:Y:S04]  /*29b80*/  @P1 LDG.E.U8 R45, desc[UR18][R8.64] ;  /* 0x00000012082d1981 */ /* 0x0000e8000c1e1100 */
[----:B------:R1:W-:Y:S04]  /*29b90*/  STL [R1+0xab8], R11 ;  /* 0x000ab80b01007387 */ /* 0x0003e80000100800 */
[----:B------:R1:W-:Y:S01]  /*29ba0*/  STL [R1+0xab4], R93 ;  /* 0x000ab45d01007387 */ /* 0x0003e20000100800 */
[----:B0-----:R-:W-:-:S02]  /*29bb0*/  @P3 IMAD.MOV.U32 R8, RZ, RZ, R11 ;  /* 0x000000ffff083224 */ /* 0x001fc400078e000b */
[----:B------:R-:W-:Y:S01]  /*29bc0*/  @P3 IMAD.MOV.U32 R9, RZ, RZ, R93 ;  /* 0x000000ffff093224 */ /* 0x000fe200078e005d */
[----:B-1----:R-:W2:Y:S04]  /*29bd0*/  LDL.LU R11, [R1+0xad8] ;  /* 0x000ad800010b7983 */ /* 0x002ea80000300800 */
[----:B------:R0:W-:Y:S04]  /*29be0*/  STL [R1+0xac0], R89 ;  /* 0x000ac05901007387 */ /* 0x0001e80000100800 */
[----:B------:R-:W2:Y:S04]  /*29bf0*/  LDL.LU R93, [R1+0xae0] ;  /* 0x000ae000015d7983 */ /* 0x000ea80000300800 */
[----:B------:R-:W-:Y:S01]  /*29c00*/  STL [R1+0xac8], R47 ;  /* 0x000ac82f01007387 */ /* 0x000fe20000100800 */
[----:B----4-:R-:W-:-:S06]  /*29c10*/  PRMT R46, RZ, 0x7610, R46 ;  /* 0x00007610ff2e7816 */ /* 0x010fcc000000002e */
[----:B------:R1:W4:Y:S04]  /*29c20*/  @P3 LDG.E.U8 R46, desc[UR18][R8.64] ;  /* 0x00000012082e3981 */ /* 0x000328000c1e1100 */
[----:B------:R-:W2:Y:S01]  /*29c30*/  LDL.LU R9, [R1+0xabc] ;  /* 0x000abc0001097983 */ /* 0x000ea20000300800 */
[C---:B------:R-:W-:Y:S02]  /*29c40*/  ISETP.GT.AND P4, PT, R12.reuse, 0x1a, PT ;  /* 0x0000001a0c00780c */ /* 0x040fe40003f84270 */
[----:B------:R-:W-:Y:S02]  /*29c50*/  ISETP.GT.AND P1, PT, R12, 0x1b, PT ;  /* 0x0000001b0c00780c */ /* 0x000fe40003f24270 */
[----:B------:R-:W-:Y:S01]  /*29c60*/  PRMT R90, RZ, 0x7610, R90 ;  /* 0x00007610ff5a7816 */ /* 0x000fe2000000005a */
[----:B------:R-:W-:Y:S01]  /*29c70*/  IMAD.X R91, R55, 0x1, R91, P5 ;  /* 0x00000001375b7824 */ /* 0x000fe200028e065b */
[----:B------:R-:W-:-:S07]  /*29c80*/  PRMT R7, RZ, 0x7610, R7 ;  /* 0x00007610ff077816 */ /* 0x000fce0000000007 */
[----:B-1----:R-:W-:Y:S02]  /*29c90*/  @P4 IMAD.MOV.U32 R8, RZ, RZ, R89 ;  /* 0x000000ffff084224 */ /* 0x002fe400078e0059 */
[----:B--2---:R-:W-:-:S05]  /*29ca0*/  IMAD.X R9, R55, 0x1, R9, P6 ;  /* 0x0000000137097824 */ /* 0x004fca00030e0609 */
[----:B------:R1:W-:Y:S04]  /*29cb0*/  STL [R1+0xabc], R9 ;  /* 0x000abc0901007387 */ /* 0x0003e80000100800 */
[----:B------:R1:W2:Y:S01]  /*29cc0*/  @P4 LDG.E.U8 R90, desc[UR18][R8.64] ;  /* 0x00000012085a4981 */ /* 0x0002a2000c1e1100 */
[----:B------:R-:W-:-:S03]  /*29cd0*/  IADD3 R10, P5, PT, R4, R10, RZ ;  /* 0x0000000a040a7210 */ /* 0x000fc60007fbe0ff */
[----:B0-----:R-:W3:Y:S01]  /*29ce0*/  LDL.LU R89, [R1+0x15ec] ;  /* 0x0015ec0001597983 */ /* 0x001ee20000300800 */
[----:B-1----:R-:W-:Y:S02]  /*29cf0*/  IMAD.MOV.U32 R9, RZ, RZ, R91 ;  /* 0x000000ffff097224 */ /* 0x002fe400078e005b */
[----:B------:R-:W-:-:S05]  /*29d00*/  @P1 IMAD.MOV.U32 R8, RZ, RZ, R47 ;  /* 0x000000ffff081224 */ /* 0x000fca00078e002f */
[----:B------:R-:W3:Y:S04]  /*29d10*/  @P1 LDG.E.U8 R7, desc[UR18][R8.64] ;  /* 0x0000001208071981 */ /* 0x000ee8000c1e1100 */
[----:B------:R-:W-:Y:S04]  /*29d20*/  STL [R1+0xac4], R91 ;  /* 0x000ac45b01007387 */ /* 0x000fe80000100800 */
[----:B--2---:R0:W-:Y:S04]  /*29d30*/  STL [R1+0x154], R90 ;  /* 0x0001545a01007387 */ /* 0x0041e80000100800 */
[----:B0-----:R-:W2:Y:S04]  /*29d40*/  LDL.LU R90, [R1+0x15e8] ;  /* 0x0015e800015a7983 */ /* 0x001ea80000300800 */
[----:B------:R-:W2:Y:S04]  /*29d50*/  LDL.LU R91, [R1+0x15e4] ;  /* 0x0015e400015b7983 */ /* 0x000ea80000300800 */
[----:B------:R-:W4:Y:S04]  /*29d60*/  LDL.LU R47, [R1+0xadc] ;  /* 0x000adc00012f7983 */ /* 0x000f280000300800 */
[----:B---3--:R0:W-:Y:S04]  /*29d70*/  STL [R1+0x150], R7 ;  /* 0x0001500701007387 */ /* 0x0081e80000100800 */
[----:B0-----:R-:W3:Y:S04]  /*29d80*/  LDL.LU R7, [R1+0x15e0] ;  /* 0x0015e00001077983 */ /* 0x001ee80000300800 */
        /* <DEDUP_REMOVED lines=21> */
[----:B------:R-:W-:Y:S01]  /*29ee0*/  PRMT R90, RZ, 0x7610, R90 ;  /* 0x00007610ff5a7816 */ /* 0x000fe2000000005a */
[C---:B----4-:R-:W-:Y:S01]  /*29ef0*/  IMAD.X R47, R55.reuse, 0x1, R47, P5 ;  /* 0x00000001372f7824 */ /* 0x050fe200028e062f */
[----:B------:R-:W-:Y:S01]  /*29f00*/  PRMT R7, RZ, 0x7610, R7 ;  /* 0x00007610ff077816 */ /* 0x000fe20000000007 */
[----:B--2---:R0:W-:Y:S01]  /*29f10*/  STL [R1+0x14c], R91 ;  /* 0x00014c5b01007387 */ /* 0x0041e20000100800 */
[----:B---3--:R-:W-:-:S03]  /*29f20*/  IMAD.X R8, R55, 0x1, R8, P6 ;  /* 0x0000000137087824 */ /* 0x008fc600030e0608 */
        /* <DEDUP_REMOVED lines=14> */
[----:B------:R-:W2:Y:S04]  /*2a010*/  LDL.LU R93, [R1+0xaf4] ;  /* 0x000af400015d7983 */ /* 0x000ea80000300800 */
[----:B----4-:R0:W-:Y:S04]  /*2a020*/  STL [R1+0x144], R7 ;  /* 0x0001440701007387 */ /* 0x0101e80000100800 */
[----:B0-----:R-:W4:Y:S04]  /*2a030*/  LDL.LU R7, [R1+0x15d4] ;  /* 0x0015d40001077983 */ /* 0x001f280000300800 */
        /* <DEDUP_REMOVED lines=12> */
[----:B------:R0:W-:Y:S04]  /*2a100*/  STL [R1+0xaf0], R11 ;  /* 0x000af00b01007387 */ /* 0x0001e80000100800 */
[----:B------:R1:W2:Y:S04]  /*2a110*/  @P3 LDG.E.U8 R86, desc[UR18][R8.64] ;  /* 0x0000001208563981 */ /* 0x0002a8000c1e1100 */
[----:B------:R-:W2:Y:S01]  /*2a120*/  LDL.LU R8, [R1+0xaec] ;  /* 0x000aec0001087983 */ /* 0x000ea20000300800 */
[----:B------:R-:W-:Y:S01]  /*2a130*/  ISETP.GT.AND P4, PT, R12, 0x20, PT ;  /* 0x000000200c00780c */ /* 0x000fe20003f84270 */
[----:B-1----:R-:W-:Y:S01]  /*2a140*/  IMAD.MOV.U32 R9, RZ, RZ, R11 ;  /* 0x000000ffff097224 */ /* 0x002fe200078e000b */
[----:B------:R-:W-:Y:S01]  /*2a150*/  IADD3 R91, P5, PT, R4, R91, RZ ;  /* 0x0000005b045b7210 */ /* 0x000fe20007fbe0ff */
[----:B0-----:R-:W2:Y:S01]  /*2a160*/  LDL.LU R11, [R1+0xb08] ;  /* 0x000b0800010b7983 */ /* 0x001ea20000300800 */
[----:B------:R-:W-:-:S03]  /*2a170*/  ISETP.GT.AND P1, PT, R12, 0x21, PT ;  /* 0x000000210c00780c */ /* 0x000fc60003f24270 */
[----:B------:R-:W-:Y:S01]  /*2a180*/  STL [R1+0xaf8], R91 ;  /* 0x000af85b01007387 */ /* 0x000fe20000100800 */
[----:B----4-:R-:W-:Y:S01]  /*2a190*/  PRMT R7, RZ, 0x7610, R7 ;  /* 0x00007610ff077816 */ /* 0x010fe20000000007 */
[C---:B------:R-:W-:Y:S01]  /*2a1a0*/  IMAD.X R93, R55.reuse, 0x1, R93, P5 ;  /* 0x00000001375d7824 */ /* 0x040fe200028e065d */
[----:B------:R-:W-:Y:S02]  /*2a1b0*/  PRMT R73, RZ, 0x7610, R73 ;  /* 0x00007610ff497816 */ /* 0x000fe40000000049 */
[----:B---3--:R-:W-:Y:S01]  /*2a1c0*/  IADD3 R10, P5, PT, R4, R10, RZ ;  /* 0x0000000a040a7210 */ /* 0x008fe20007fbe0ff */
[----:B--2---:R0:W-:Y:S01]  /*2a1d0*/  STL [R1+0x140], R86 ;  /* 0x0001405601007387 */ /* 0x0041e20000100800 */
[----:B------:R-:W-:-:S03]  /*2a1e0*/  IMAD.X R8, R55, 0x1, R8, P6 ;  /* 0x0000000137087824 */ /* 0x000fc600030e0608 */
        /* <DEDUP_REMOVED lines=8> */
[----:B------:R-:W-:Y:S02]  /*2a270*/  @P1 IMAD.MOV.U32 R9, RZ, RZ, R93 ;  /* 0x000000ffff091224 */ /* 0x000fe400078e005d */
[----:B0-----:R-:W4:Y:S04]  /*2a280*/  LDL.LU R93, [R1+0xb0c] ;  /* 0x000b0c00015d7983 */ /* 0x001f280000300800 */
[----:B------:R-:W2:Y:S04]  /*2a290*/  LDL.LU R91, [R1+0xb18] ;  /* 0x000b1800015b7983 */ /* 0x000ea80000300800 */
        /* <DEDUP_REMOVED lines=58> */
[----:B-1----:R-:W4:Y:S01]  /*2a640*/  LDL.LU R11, [R1+0xb2c] ;  /* 0x000b2c00010b7983 */ /* 0x002f220000300800 */
[----:B------:R-:W-:-:S03]  /*2a650*/  ISETP.GT.AND P1, PT, R12, 0x27, PT ;  /* 0x000000270c00780c */ /* 0x000fc60003f24270 */
[----:B------:R-:W-:Y:S04]  /*2a660*/  STL [R1+0xb28], R47 ;  /* 0x000b282f01007387 */ /* 0x000fe80000100800 */
[----:B------:R-:W4:Y:S01]  /*2a670*/  LDL.LU R91, [R1+0xb38] ;  /* 0x000b3800015b7983 */ /* 0x000f220000300800 */
[----:B------:R-:W-:Y:S01]  /*2a680*/  PRMT R88, RZ, 0x7610, R88 ;  /* 0x00007610ff587816 */ /* 0x000fe20000000058 */
[C---:B------:R-:W-:Y:S01]  /*2a690*/  IMAD.X R86, R55.reuse, 0x1, R86, P5 ;  /* 0x0000000137567824 */ /* 0x040fe200028e0656 */
        /* <DEDUP_REMOVED lines=9> */
[----:B0-----:R-:W-:Y:S02]  /*2a730*/  @P1 IMAD.MOV.U32 R8, RZ, RZ, R47 ;  /* 0x000000ffff081224 */ /* 0x001fe400078e002f */
[----:B------:R-:W-:-:S05]  /*2a740*/  @P1 IMAD.MOV.U32 R9, RZ, RZ, R86 ;  /* 0x000000ffff091224 */ /* 0x000fca00078e0056 */
[----:B------:R0:W3:Y:S01]  /*2a750*/  @P1 LDG.E.U8 R70, desc[UR18][R8.64] ;  /* 0x0000001208461981 */ /* 0x0000e2000c1e1100 */
[----:B----4-:R-:W-:Y:S02]  /*2a760*/  IADD3 R10, P5, PT, R4, R10, RZ ;  /* 0x0000000a040a7210 */ /* 0x010fe40007fbe0ff */
[----:B------:R-:W-:Y:S01]  /*2a770*/  ISETP.GT.AND P3, PT, R12, 0x28, PT ;  /* 0x000000280c00780c */ /* 0x000fe20003f64270 */
[----:B------:R-:W-:Y:S02]  /*2a780*/  STL [R1+0xb24], R86 ;  /* 0x000b245601007387 */ /* 0x000fe40000100800 */
[----:B------:R-:W-:Y:S02]  /*2a790*/  IMAD.X R11, R55, 0x1, R11, P5 ;  /* 0x00000001370b7824 */ /* 0x000fe400028e060b */
[----:B------:R-:W4:Y:S01]  /*2a7a0*/  LDL.LU R47, [R1+0xb3c] ;  /* 0x000b3c00012f7983 */ /* 0x000f220000300800 */
[----:B------:R-:W-:-:S03]  /*2a7b0*/  IADD3 R91, P6, PT, R4, R91, RZ ;  /* 0x0000005b045b7210 */ /* 0x000fc60007fde0ff */
[----:B------:R-:W-:Y:S01]  /*2a7c0*/  STL [R1+0xb30], R10 ;  /* 0x000b300a01007387 */ /* 0x000fe20000100800 */
[----:B0-----:R-:W-:-:S06]  /*2a7d0*/  PRMT R8, RZ, 0x7610, R8 ;  /* 0x00007610ff087816 */ /* 0x001fcc0000000008 */
[----:B------:R0:W4:Y:S01]  /*2a7e0*/  @P3 LDG.E.U8 R8, desc[UR18][R10.64] ;  /* 0x000000120a083981 */ /* 0x000122000c1e1100 */
[----:B--2---:R-:W-:-:S03]  /*2a7f0*/  IADD3 R90, P5, PT, R4, R90, RZ ;  /* 0x0000005a045a7210 */ /* 0x004fc60007fbe0ff */
[----:B---3--:R1:W-:Y:S04]  /*2a800*/  STL [R1+0x128], R88 ;  /* 0x0001285801007387 */ /* 0x0083e80000100800 */
[----:B-1----:R-:W2:Y:S04]  /*2a810*/  LDL.LU R88, [R1+0xb48] ;  /* 0x000b480001587983 */ /* 0x002ea80000300800 */
[----:B------:R-:W-:Y:S04]  /*2a820*/  STL [R1+0xb2c], R11 ;  /* 0x000b2c0b01007387 */ /* 0x000fe80000100800 */
[----:B------:R1:W-:Y:S04]  /*2a830*/  STL [R1+0x124], R70 ;  /* 0x0001244601007387 */ /* 0x0003e80000100800 */
[----:B-1----:R-:W3:Y:S04]  /*2a840*/  LDL.LU R70, [R1+0xb50] ;  /* 0x000b500001467983 */ /* 0x002ee80000300800 */
[----:B------:R1:W-:Y:S04]  /*2a850*/  STL [R1+0xb38], R91 ;  /* 0x000b385b01007387 */ /* 0x0003e80000100800 */
[----:B------:R-:W2:Y:S04]  /*2a860*/  LDL.LU R86, [R1+0xb58] ;  /* 0x000b580001567983 */ /* 0x000ea80000300800 */
[----:B------:R-:W-:Y:S04]  /*2a870*/  STL [R1+0xb40], R90 ;  /* 0x000b405a01007387 */ /* 0x000fe80000100800 */
[----:B------:R-:W2:Y:S01]  /*2a880*/  LDL.LU R11, [R1+0xb34] ;  /* 0x000b3400010b7983 */ /* 0x000ea20000300800 */
[----:B------:R-:W-:-:S02]  /*2a890*/  ISETP.GT.AND P4, PT, R12, 0x29, PT ;  /* 0x000000290c00780c */ /* 0x000fc40003f84270 */
        /* <DEDUP_REMOVED lines=22> */
[----:B0-----:R-:W4:Y:S01]  /*2aa00*/  LDL.LU R88, [R1+0xb60] ;  /* 0x000b600001587983 */ /* 0x001f220000300800 */
[----:B------:R-:W-:Y:S02]  /*2aa10*/  PRMT R81, RZ, 0x7610, R81 ;  /* 0x00007610ff517816 */ /* 0x000fe40000000051 */
[----:B---3--:R-:W-:Y:S01]  /*2aa20*/  IADD3 R70, P6, PT, R4, R70, RZ ;  /* 0x0000004604467210 */ /* 0x008fe20007fde0ff */
[----:B--2---:R-:W-:-:S06]  /*2aa30*/  IMAD.X R10, R55, 0x1, R10, P5 ;  /* 0x00000001370a7824 */ /* 0x004fcc00028e060a */
        /* <DEDUP_REMOVED lines=10> */
[----:B0-----:R-:W3:Y:S04]  /*2aae0*/  LDL.LU R70, [R1+0xb68] ;  /* 0x000b680001467983 */ /* 0x001ee80000300800 */
[----:B------:R-:W-:Y:S01]  /*2aaf0*/  STL [R1+0xb58], R86 ;  /* 0x000b585601007387 */ /* 0x000fe20000100800 */
[----:B----4-:R-:W-:-:S03]  /*2ab00*/  PRMT R91, RZ, 0x7610, R91 ;  /* 0x00007610ff5b7816 */ /* 0x010fc6000000005b */
        /* <DEDUP_REMOVED lines=21> */
[----:B------:R-:W3:Y:S01]  /*2ac60*/  LDL.LU R86, [R1+0xb6c] ;  /* 0x000b6c0001567983 */ /* 0x000ee20000300800 */
[----:B------:R-:W-:Y:S02]  /*2ac70*/  PRMT R83, RZ, 0x7610, R83 ;  /* 0x00007610ff537816 */ /* 0x000fe40000000053 */
[----:B------:R-:W-:Y:S01]  /*2ac80*/  IADD3 R70, P6, PT, R4, R70, RZ ;  /* 0x0000004604467210 */ /* 0x000fe20007fde0ff */
[----:B------:R-:W-:Y:S04]  /*2ac90*/  STL [R1+0xb60], R88 ;  /* 0x000b605801007387 */ /* 0x000fe80000100800 */
[----:B----4-:R0:W-:Y:S02]  /*2aca0*/  STL [R1+0x110], R2 ;  /* 0x0001100201007387 */ /* 0x0101e40000100800 */
[----:B------:R-:W-:-:S02]  /*2acb0*/  @P3 IMAD.MOV.U32 R10, RZ, RZ, R88 ;  /* 0x000000ffff0a3224 */ /* 0x000fc400078e0058 */
[----:B0-----:R-:W4:Y:S01]  /*2acc0*/  LDL.LU R2, [R1+0xb78] ;  /* 0x000b780001027983 */ /* 0x001f220000300800 */
        /* <DEDUP_REMOVED lines=8> */
[----:B-1----:R-:W4:Y:S04]  /*2ad50*/  LDL.LU R70, [R1+0xb74] ;  /* 0x000b740001467983 */ /* 0x002f280000300800 */
[----:B------:R-:W-:Y:S04]  /*2ad60*/  STL [R1+0xb70], R81 ;  /* 0x000b705101007387 */ /* 0x000fe80000100800 */
[----:B------:R-:W4:Y:S01]  /*2ad70*/  LDL.LU R88, [R1+0xb80] ;  /* 0x000b800001587983 */ /* 0x000f220000300800 */
        /* <DEDUP_REMOVED lines=9> */
[C---:B------:R-:W-:Y:S02]  /*2ae10*/  ISETP.GT.AND P1, PT, R12.reuse, 0x30, PT ;  /* 0x000000300c00780c */ /* 0x040fe40003f24270 */
[----:B------:R-:W-:Y:S01]  /*2ae20*/  ISETP.GT.AND P3, PT, R12, 0x31, PT ;  /* 0x000000310c00780c */ /* 0x000fe20003f64270 */
[C---:B------:R-:W-:Y:S01]  /*2ae30*/  IMAD.X R86, R55.reuse, 0x1, R86, P5 ;  /* 0x0000000137567824 */ /* 0x040fe200028e0656 */
[----:B----4-:R-:W-:Y:S02]  /*2ae40*/  IADD3 R2, P5, PT, R4, R2, RZ ;  /* 0x0000000204027210 */ /* 0x010fe40007fbe0ff */
[----:B------:R-:W-:Y:S02]  /*2ae50*/  PRMT R9, RZ, 0x7610, R9 ;  /* 0x00007610ff097816 */ /* 0x000fe40000000009 */
[----:B------:R-:W-:Y:S01]  /*2ae60*/  STL [R1+0xb6c], R86 ;  /* 0x000b6c5601007387 */ /* 0x000fe20000100800 */
[----:B------:R-:W-:-:S04]  /*2ae70*/  IMAD.X R70, R55, 0x1, R70, P5 ;  /* 0x0000000137467824 */ /* 0x000fc800028e0646 */
[----:B0-----:R-:W-:Y:S02]  /*2ae80*/  @P1 IMAD.MOV.U32 R10, RZ, RZ, R81 ;  /* 0x000000ffff0a1224 */ /* 0x001fe400078e0051 */
[----:B------:R-:W-:Y:S01]  /*2ae90*/  @P1 IMAD.MOV.U32 R11, RZ, RZ, R86 ;  /* 0x000000ffff0b1224 */ /* 0x000fe200078e0056 */
[----:B------:R-:W-:Y:S02]  /*2aea0*/  IADD3 R88, P6, PT, R4, R88, RZ ;  /* 0x0000005804587210 */ /* 0x000fe40007fde0ff */
[----:B------:R-:W-:Y:S02]  /*2aeb0*/  PRMT R67, RZ, 0x7610, R67 ;  /* 0x00007610ff437816 */ /* 0x000fe40000000043 */
[----:B------:R0:W4:Y:S02]  /*2aec0*/  @P1 LDG.E.U8 R9, desc[UR18][R10.64] ;  /* 0x000000120a091981 */ /* 0x000124000c1e1100 */
[----:B0-----:R-:W-:Y:S02]  /*2aed0*/  @P3 IMAD.MOV.U32 R10, RZ, RZ, R2 ;  /* 0x000000ffff0a3224 */ /* 0x001fe400078e0002 */
[----:B------:R-:W-:-:S05]  /*2aee0*/  @P3 IMAD.MOV.U32 R11, RZ, RZ, R70 ;  /* 0x000000ffff0b3224 */ /* 0x000fca00078e0046 */
[----:B------:R0:W4:Y:S01]  /*2aef0*/  @P3 LDG.E.U8 R67, desc[UR18][R10.64] ;  /* 0x000000120a433981 */ /* 0x000122000c1e1100 */
[----:B--2---:R-:W-:-:S03]  /*2af00*/  IADD3 R83, P5, PT, R4, R83, RZ ;  /* 0x0000005304537210 */ /* 0x004fc60007fbe0ff */
[----:B---3--:R1:W-:Y:S04]  /*2af10*/  STL [R1+0x108], R89 ;  /* 0x0001085901007387 */ /* 0x0083e80000100800 */
[----:B-1----:R-:W2:Y:S04]  /*2af20*/  LDL.LU R89, [R1+0x15b0] ;  /* 0x0015b00001597983 */ /* 0x002ea80000300800 */
[----:B------:R-:W3:Y:S04]  /*2af30*/  LDL.LU R86, [R1+0xb84] ;  /* 0x000b840001567983 */ /* 0x000ee80000300800 */
[----:B------:R-:W2:Y:S04]  /*2af40*/  LDL.LU R81, [R1+0xb90] ;  /* 0x000b900001517983 */ /* 0x000ea80000300800 */
[----:B------:R1:W-:Y:S04]  /*2af50*/  STL [R1+0xb78], R2 ;  /* 0x000b780201007387 */ /* 0x0003e80000100800 */
[----:B------:R0:W-:Y:S04]  /*2af60*/  STL [R1+0xb74], R70 ;  /* 0x000b744601007387 */ /* 0x0001e80000100800 */
[----:B-1----:R-:W2:Y:S04]  /*2af70*/  LDL.LU R2, [R1+0xb98] ;  /* 0x000b980001027983 */ /* 0x002ea80000300800 */
[----:B------:R1:W-:Y:S04]  /*2af80*/  STL [R1+0xb80], R88 ;  /* 0x000b805801007387 */ /* 0x0003e80000100800 */
[----:B0-----:R-:W2:Y:S04]  /*2af90*/  LDL.LU R70, [R1+0xba0] ;  /* 0x000ba00001467983 */ /* 0x001ea80000300800 */
[----:B------:R-:W-:Y:S04]  /*2afa0*/  STL [R1+0xb88], R83 ;  /* 0x000b885301007387 */ /* 0x000fe80000100800 */
[----:B------:R-:W2:Y:S01]  /*2afb0*/  LDL.LU R11, [R1+0xb7c] ;  /* 0x000b7c00010b7983 */ /* 0x000ea20000300800 */
[----:B------:R-:W-:-:S02]  /*2afc0*/  ISETP.GT.AND P4, PT, R12, 0x32, PT ;  /* 0x000000320c00780c */ /* 0x000fc40003f84270 */
[----:B------:R-:W-:Y:S02]  /*2afd0*/  ISETP.GT.AND P1, PT, R12, 0x33, PT ;  /* 0x000000330c00780c */ /* 0x000fe40003f24270 */
[----:B------:R-:W-:Y:S02]  /*2afe0*/  PRMT R87, RZ, 0x7610, R87 ;  /* 0x00007610ff577816 */ /* 0x000fe40000000057 */
[----:B------:R-:W-:-:S07]  /*2aff0*/  PRMT R85, RZ, 0x7610, R85 ;  /* 0x00007610ff557816 */ /* 0x000fce0000000055 */
[----:B------:R-:W-:Y:S02]  /*2b000*/  @P4 IMAD.MOV.U32 R10, RZ, RZ, R88 ;  /* 0x000000ffff0a4224 */ /* 0x000fe400078e0058 */
[C---:B---3--:R-:W-:Y:S02]  /*2b010*/  IMAD.X R86, R55.reuse, 0x1, R86, P5 ;  /* 0x0000000137567824 */ /* 0x048fe400028e0656 */
[----:B--2---:R-:W-:-:S05]  /*2b020*/  IMAD.X R11, R55, 0x1, R11, P6 ;  /* 0x00000001370b7824 */ /* 0x004fca00030e060b */
[----:B------:R0:W-:Y:S04]  /*2b030*/  STL [R1+0xb7c], R11 ;  /* 0x000b7c0b01007387 */ /* 0x0001e80000100800 */
[----:B------:R0:W2:Y:S01]  /*2b040*/  @P4 LDG.E.U8 R87, desc[UR18][R10.64] ;  /* 0x000000120a574981 */ /* 0x0000a2000c1e1100 */
[----:B------:R-:W-:-:S03]  /*2b050*/  IADD3 R81, P5, PT, R4, R81, RZ ;  /* 0x0000005104517210 */ /* 0x000fc60007fbe0ff */
[----:B-1----:R-:W3:Y:S01]  /*2b060*/  LDL.LU R88, [R1+0x15ac] ;  /* 0x0015ac0001587983 */ /* 0x002ee20000300800 */
[----:B0-----:R-:W-:Y:S02]  /*2b070*/  IMAD.MOV.U32 R11, RZ, RZ, R86 ;  /* 0x000000ffff0b7224 */ /* 0x001fe400078e0056 */
[----:B------:R-:W-:-:S05]  /*2b080*/  @P1 IMAD.MOV.U32 R10, RZ, RZ, R83 ;  /* 0x000000ffff0a1224 */ /* 0x000fca00078e0053 */
[----:B------:R-:W3:Y:S04]  /*2b090*/  @P1 LDG.E.U8 R85, desc[UR18][R10.64] ;  /* 0x000000120a551981 */ /* 0x000ee8000c1e1100 */
[----:B------:R-:W-:Y:S04]  /*2b0a0*/  STL [R1+0xb84], R86 ;  /* 0x000b845601007387 */ /* 0x000fe80000100800 */
[----:B--2---:R0:W-:Y:S04]  /*2b0b0*/  STL [R1+0x100], R87 ;  /* 0x0001005701007387 */ /* 0x0041e80000100800 */
[----:B0-----:R-:W2:Y:S04]  /*2b0c0*/  LDL.LU R87, [R1+0x15a8] ;  /* 0x0015a80001577983 */ /* 0x001ea80000300800 */
[----:B------:R-:W2:Y:S04]  /*2b0d0*/  LDL.LU R86, [R1+0x15a4] ;  /* 0x0015a40001567983 */ /* 0x000ea80000300800 */
[----:B------:R-:W2:Y:S04]  /*2b0e0*/  LDL.LU R83, [R1+0xb9c] ;  /* 0x000b9c0001537983 */ /* 0x000ea80000300800 */
[----:B---3--:R0:W-:Y:S04]  /*2b0f0*/  STL [R1+0xfc], R85 ;  /* 0x0000fc5501007387 */ /* 0x0081e80000100800 */
[----:B0-----:R-:W3:Y:S04]  /*2b100*/  LDL.LU R85, [R1+0x15a0] ;  /* 0x0015a00001557983 */ /* 0x001ee80000300800 */
        /* <DEDUP_REMOVED lines=14> */
[----:B------:R-:W3:Y:S01]  /*2b1f0*/  LDL.LU R10, [R1+0xb94] ;  /* 0x000b9400010a7983 */ /* 0x000ee20000300800 */
[----:B------:R-:W-:Y:S01]  /*2b200*/  ISETP.GT.AND P4, PT, R12, 0x35, PT ;  /* 0x000000350c00780c */ /* 0x000fe20003f84270 */
[----:B0-----:R-:W-:Y:S01]  /*2b210*/  IMAD.MOV.U32 R11, RZ, RZ, R2 ;  /* 0x000000ffff0b7224 */ /* 0x001fe200078e0002 */
[----:B------:R-:W-:-:S02]  /*2b220*/  IADD3 R70, P5, PT, R4, R70, RZ ;  /* 0x0000004604467210 */ /* 0x000fc40007fbe0ff */
[----:B------:R-:W-:Y:S02]  /*2b230*/  ISETP.GT.AND P1, PT, R12, 0x36, PT ;  /* 0x000000360c00780c */ /* 0x000fe40003f24270 */
[----:B------:R-:W-:Y:S01]  /*2b240*/  PRMT R84, RZ, 0x7610, R84 ;  /* 0x00007610ff547816 */ /* 0x000fe20000000054 */
[C---:B------:R-:W-:Y:S01]  /*2b250*/  IMAD.X R83, R55.reuse, 0x1, R83, P5 ;  /* 0x0000000137537824 */ /* 0x040fe200028e0653 */
[----:B------:R-:W-:Y:S01]  /*2b260*/  PRMT R82, RZ, 0x7610, R82 ;  /* 0x00007610ff527816 */ /* 0x000fe20000000052 */
[----:B--2---:R0:W-:Y:S01]  /*2b270*/  STL [R1+0xf8], R5 ;  /* 0x0000f80501007387 */ /* 0x0041e20000100800 */
[----:B---3--:R-:W-:-:S03]  /*2b280*/  IMAD.X R10, R55, 0x1, R10, P6 ;  /* 0x00000001370a7824 */ /* 0x008fc600030e060a */
[----:B0-----:R-:W2:Y:S02]  /*2b290*/  LDL.LU R5, [R1+0xbb0] ;  /* 0x000bb00001057983 */ /* 0x001ea40000300800 */
[-C--:B------:R-:W-:Y:S02]  /*2b2a0*/  @P4 LOP3.LUT R11, R11, R10.reuse, RZ, 0x3c, !PT ;  /* 0x0000000a0b0b4212 */ /* 0x080fe400078e3cff */
[----:B------:R-:W-:Y:S04]  /*2b2b0*/  STL [R1+0xba0], R70 ;  /* 0x000ba04601007387 */ /* 0x000fe80000100800 */
[----:B------:R-:W3:Y:S04]  /*2b2c0*/  LDL.LU R2, [R1+0xbb8] ;  /* 0x000bb80001027983 */ /* 0x000ee80000300800 */
[----:B------:R0:W-:Y:S02]  /*2b2d0*/  STL [R1+0xb94], R10 ;  /* 0x000b940a01007387 */ /* 0x0001e40000100800 */
[----:B0-----:R-:W-:-:S04]  /*2b2e0*/  @P4 LOP3.LUT R10, R11, R10, RZ, 0x3c, !PT ;  /* 0x0000000a0b0a4212 */ /* 0x001fc800078e3cff */
[----:B------:R-:W-:-:S05]  /*2b2f0*/  @P4 LOP3.LUT R11, R11, R10, RZ, 0x3c, !PT ;  /* 0x0000000a0b0b4212 */ /* 0x000fca00078e3cff */
[----:B------:R0:W2:Y:S02]  /*2b300*/  @P4 LDG.E.U8 R84, desc[UR18][R10.64] ;  /* 0x000000120a544981 */ /* 0x0000a4000c1e1100 */
[----:B0-----:R-:W-:Y:S02]  /*2b310*/  IMAD.MOV.U32 R11, RZ, RZ, R83 ;  /* 0x000000ffff0b7224 */ /* 0x001fe400078e0053 */
[----:B------:R-:W-:-:S05]  /*2b320*/  @P1 IMAD.MOV.U32 R10, RZ, RZ, R70 ;  /* 0x000000ffff0a1224 */ /* 0x000fca00078e0046 */
[----:B------:R-:W3:Y:S01]  /*2b330*/  @P1 LDG.E.U8 R82, desc[UR18][R10.64] ;  /* 0x000000120a521981 */ /* 0x000ee2000c1e1100 */
[----:B------:R-:W-:-:S03]  /*2b340*/  IADD3 R81, P5, PT, R4, R81, RZ ;  /* 0x0000005104517210 */ /* 0x000fc60007fbe0ff */
        /* <DEDUP_REMOVED lines=30> */
[----:B------:R-:W-:Y:S02]  /*2b530*/  PRMT R65, RZ, 0x7610, R65 ;  /* 0x00007610ff417816 */ /* 0x000fe40000000041 */
[----:B---3--:R-:W-:Y:S01]  /*2b540*/  IADD3 R81, P5, PT, R4, R81, RZ ;  /* 0x0000005104517210 */ /* 0x008fe20007fbe0ff */
[----:B--2---:R0:W-:Y:S01]  /*2b550*/  STL [R1+0xec], R54 ;  /* 0x0000ec3601007387 */ /* 0x0041e20000100800 */
[----:B----4-:R-:W-:-:S03]  /*2b560*/  IMAD.X R10, R55, 0x1, R10, P6 ;  /* 0x00000001370a7824 */ /* 0x010fc600030e060a */
        /* <DEDUP_REMOVED lines=64> */
[----:B------:R-:W-:Y:S04]  /*2b970*/  STL [R1+0xbe0], R5 ;  /* 0x000be00501007387 */ /* 0x000fe80000100800 */
[----:B------:R-:W4:Y:S01]  /*2b980*/  LDL.LU R10, [R1+0xbdc] ;  /* 0x000bdc00010a7983 */ /* 0x000f220000300800 */
[----:B------:R-:W-:Y:S01]  /*2b990*/  ISETP.GT.AND P4, PT, R12, 0x3e, PT ;  /* 0x0000003e0c00780c */ /* 0x000fe20003f84270 */
[----:B0-----:R-:W-:Y:S01]  /*2b9a0*/  IMAD.MOV.U32 R11, RZ, RZ, R5 ;  /* 0x000000ffff0b7224 */ /* 0x001fe200078e0005 */
[----:B------:R-:W-:-:S02]  /*2b9b0*/  IADD3 R6, P5, PT, R4, R6, RZ ;  /* 0x0000000604067210 */ /* 0x000fc40007fbe0ff */
[----:B------:R-:W-:Y:S02]  /*2b9c0*/  ISETP.GT.AND P1, PT, R12, 0x3f, PT ;  /* 0x0000003f0c00780c */ /* 0x000fe40003f24270 */
[----:B------:R-:W-:Y:S01]  /*2b9d0*/  PRMT R3, RZ, 0x7610, R3 ;  /* 0x00007610ff037816 */ /* 0x000fe20000000003 */
[C---:B---3--:R-:W-:Y:S01]  /*2b9e0*/  IMAD.X R54, R55.reuse, 0x1, R54, P5 ;  /* 0x0000000137367824 */ /* 0x048fe200028e0636 */
[----:B------:R-:W-:Y:S01]  /*2b9f0*/  PRMT R62, RZ, 0x7610, R62 ;  /* 0x00007610ff3e7816 */ /* 0x000fe2000000003e */
[----:B--2---:R0:W-:Y:S01]  /*2ba00*/  STL [R1+0xd4], R43 ;  /* 0x0000d42b01007387 */ /* 0x0041e20000100800 */
[----:B----4-:R-:W-:-:S03]  /*2ba10*/  IMAD.X R10, R55, 0x1, R10, P6 ;  /* 0x00000001370a7824 */ /* 0x010fc600030e060a */
[----:B0-----:R-:W2:Y:S04]  /*2ba20*/  LDL.LU R43, [R1+0xbec] ;  /* 0x000bec00012b7983 */ /* 0x001ea80000300800 */
[----:B------:R-:W-:Y:S01]  /*2ba30*/  STL [R1+0xbe8], R6 ;  /* 0x000be80601007387 */ /* 0x000fe20000100800 */
[----:B------:R-:W-:-:S03]  /*2ba40*/  @P4 LOP3.LUT R11, R11, R10, RZ, 0x3c, !PT ;  /* 0x0000000a0b0b4212 */ /* 0x000fc600078e3cff */
[----:B------:R-:W3:Y:S04]  /*2ba50*/  LDL.LU R5, [R1+0xbf8] ;  /* 0x000bf80001057983 */ /* 0x000ee80000300800 */
[----:B------:R-:W4:Y:S04]  /*2ba60*/  LDL.LU R70, [R1+0xc00] ;  /* 0x000c000001467983 */ /* 0x000f280000300800 */
[----:B------:R0:W-:Y:S02]  /*2ba70*/  STL [R1+0xbdc], R10 ;  /* 0x000bdc0a01007387 */ /* 0x0001e40000100800 */
[----:B0-----:R-:W-:-:S04]  /*2ba80*/  @P4 LOP3.LUT R10, R11, R10, RZ, 0x3c, !PT ;  /* 0x0000000a0b0a4212 */ /* 0x001fc800078e3cff */
[----:B------:R-:W-:-:S05]  /*2ba90*/  @P4 LOP3.LUT R11, R11, R10, RZ, 0x3c, !PT ;  /* 0x0000000a0b0b4212 */ /* 0x000fca00078e3cff */
[----:B------:R0:W4:Y:S02]  /*2baa0*/  @P4 LDG.E.U8 R3, desc[UR18][R10.64] ;  /* 0x000000120a034981 */ /* 0x000124000c1e1100 */
[----:B0-----:R-:W-:Y:S02]  /*2bab0*/  IMAD.MOV.U32 R11, RZ, RZ, R54 ;  /* 0x000000ffff0b7224 */ /* 0x001fe400078e0036 */
[----:B------:R-:W-:-:S05]  /*2bac0*/  @P1 IMAD.MOV.U32 R10, RZ, RZ, R6 ;  /* 0x000000ffff0a1224 */ /* 0x000fca00078e0006 */
[----:B------:R0:W4:Y:S01]  /*2bad0*/  @P1 LDG.E.U8 R62, desc[UR18][R10.64] ;  /* 0x000000120a3e1981 */ /* 0x000122000c1e1100 */
[----:B------:R-:W-:Y:S02]  /*2bae0*/  ISETP.GT.AND P3, PT, R12, 0x40, PT ;  /* 0x000000400c00780c */ /* 0x000fe40003f64270 */
[----:B------:R-:W-:Y:S01]  /*2baf0*/  IADD3 R36, P5, PT, R4, R36, RZ ;  /* 0x0000002404247210 */ /* 0x000fe20007fbe0ff */
[----:B------:R-:W-:Y:S01]  /*2bb00*/  STL [R1+0xbe4], R54 ;  /* 0x000be43601007387 */ /* 0x000fe20000100800 */
[----:B------:R-:W-:-:S09]  /*2bb10*/  PRMT R61, RZ, 0x7610, R61 ;  /* 0x00007610ff3d7816 */ /* 0x000fd2000000003d */
[----:B0-----:R-:W-:Y:S02]  /*2bb20*/  @P3 IMAD.MOV.U32 R10, RZ, RZ, R36 ;  /* 0x000000ffff0a3224 */ /* 0x001fe400078e0024 */
[----:B--2---:R-:W-:-:S04]  /*2bb30*/  IMAD.X R43, R55, 0x1, R43, P5 ;  /* 0x00000001372b7824 */ /* 0x004fc800028e062b */
[----:B------:R-:W-:Y:S01]  /*2bb40*/  @P3 IMAD.MOV.U32 R11, RZ, RZ, R43 ;  /* 0x000000ffff0b3224 */ /* 0x000fe200078e002b */
[----:B---3--:R-:W-:-:S04]  /*2bb50*/  IADD3 R5, P6, PT, R4, R5, RZ ;  /* 0x0000000504057210 */ /* 0x008fc80007fde0ff */
[----:B------:R0:W2:Y:S01]  /*2bb60*/  @P3 LDG.E.U8 R61, desc[UR18][R10.64] ;  /* 0x000000120a3d3981 */ /* 0x0000a2000c1e1100 */
[----:B----4-:R-:W-:-:S03]  /*2bb70*/  IADD3 R70, P5, PT, R4, R70, RZ ;  /* 0x0000004604467210 */ /* 0x010fc60007fbe0ff */
[----:B------:R1:W-:Y:S04]  /*2bb80*/  STL [R1+0xd0], R3 ;  /* 0x0000d00301007387 */ /* 0x0003e80000100800 */
[----:B-1----:R-:W3:Y:S04]  /*2bb90*/  LDL.LU R3, [R1+0x1584] ;  /* 0x0015840001037983 */ /* 0x002ee80000300800 */
[----:B------:R-:W4:Y:S04]  /*2bba0*/  LDL.LU R54, [R1+0x1580] ;  /* 0x0015800001367983 */ /* 0x000f280000300800 */
[----:B------:R-:W2:Y:S04]  /*2bbb0*/  LDL.LU R6, [R1+0xbfc] ;  /* 0x000bfc0001067983 */ /* 0x000ea80000300800 */
[----:B------:R-:W-:Y:S04]  /*2bbc0*/  STL [R1+0xbf0], R36 ;  /* 0x000bf02401007387 */ /* 0x000fe80000100800 */
[----:B------:R1:W-:Y:S04]  /*2bbd0*/  STL [R1+0xcc], R62 ;  /* 0x0000cc3e01007387 */ /* 0x0003e80000100800 */
[----:B-1----:R-:W3:Y:S04]  /*2bbe0*/  LDL.LU R62, [R1+0xc08] ;  /* 0x000c0800013e7983 */ /* 0x002ee80000300800 */
[----:B------:R1:W-:Y:S04]  /*2bbf0*/  STL [R1+0xbec], R43 ;  /* 0x000bec2b01007387 */ /* 0x0003e80000100800 */
[----:B------:R-:W3:Y:S04]  /*2bc00*/  LDL.LU R36, [R1+0xc10] ;  /* 0x000c100001247983 */ /* 0x000ee80000300800 */
[----:B------:R0:W-:Y:S04]  /*2bc10*/  STL [R1+0xbf8], R5 ;  /* 0x000bf80501007387 */ /* 0x0001e80000100800 */
[----:B-1----:R-:W3:Y:S04]  /*2bc20*/  LDL.LU R43, [R1+0xc18] ;  /* 0x000c1800012b7983 */ /* 0x002ee80000300800 */
[----:B------:R-:W-:Y:S04]  /*2bc30*/  STL [R1+0xc00], R70 ;  /* 0x000c004601007387 */ /* 0x000fe80000100800 */
[----:B------:R-:W3:Y:S01]  /*2bc40*/  LDL.LU R11, [R1+0xbf4] ;  /* 0x000bf400010b7983 */ /* 0x000ee20000300800 */
[----:B------:R-:W-:-:S02]  /*2bc50*/  ISETP.GT.AND P4, PT, R12, 0x41, PT ;  /* 0x000000410c00780c */ /* 0x000fc40003f84270 */
[----:B------:R-:W-:Y:S02]  /*2bc60*/  ISETP.GT.AND P1, PT, R12, 0x42, PT ;  /* 0x000000420c00780c */ /* 0x000fe40003f24270 */
[----:B------:R-:W-:Y:S02]  /*2bc70*/  PRMT R63, RZ, 0x7610, R63 ;  /* 0x00007610ff3f7816 */ /* 0x000fe4000000003f */
[----:B------:R-:W-:-:S07]  /*2bc80*/  PRMT R78, RZ, 0x7610, R78 ;  /* 0x00007610ff4e7816 */ /* 0x000fce000000004e */
[----:B0-----:R-:W-:Y:S02]  /*2bc90*/  @P4 IMAD.MOV.U32 R10, RZ, RZ, R5 ;  /* 0x000000ffff0a4224 */ /* 0x001fe400078e0005 */
[C---:B--2---:R-:W-:Y:S02]  /*2bca0*/  IMAD.X R6, R55.reuse, 0x1, R6, P5 ;  /* 0x0000000137067824 */ /* 0x044fe400028e0606 */
[----:B---3--:R-:W-:-:S05]  /*2bcb0*/  IMAD.X R11, R55, 0x1, R11, P6 ;  /* 0x00000001370b7824 */ /* 0x008fca00030e060b */
[----:B------:R0:W-:Y:S04]  /*2bcc0*/  STL [R1+0xbf4], R11 ;  /* 0x000bf40b01007387 */ /* 0x0001e80000100800 */
[----:B------:R0:W2:Y:S01]  /*2bcd0*/  @P4 LDG.E.U8 R63, desc[UR18][R10.64] ;  /* 0x000000120a3f4981 */ /* 0x0000a2000c1e1100 */
[----:B------:R-:W-:-:S03]  /*2bce0*/  IADD3 R62, P5, PT, R4, R62, RZ ;  /* 0x0000003e043e7210 */ /* 0x000fc60007fbe0ff */
[----:B------:R-:W3:Y:S01]  /*2bcf0*/  LDL.LU R5, [R1+0x157c] ;  /* 0x00157c0001057983 */ /* 0x000ee20000300800 */
        /* <DEDUP_REMOVED lines=43> */
[----:B------:R-:W2:Y:S04]  /*2bfb0*/  @P1 LDG.E.U8 R24, desc[UR18][R10.64] ;  /* 0x000000120a181981 */ /* 0x000ea8000c1e1100 */
[----:B---3--:R0:W-:Y:S04]  /*2bfc0*/  STL [R1+0xb8], R74 ;  /* 0x0000b84a01007387 */ /* 0x0081e80000100800 */
[----:B0-----:R-:W3:Y:S04]  /*2bfd0*/  LDL.LU R74, [R1+0x1570] ;  /* 0x00157000014a7983 */ /* 0x001ee80000300800 */
[----:B------:R-:W3:Y:S04]  /*2bfe0*/  LDL.LU R70, [R1+0x156c] ;  /* 0x00156c0001467983 */ /* 0x000ee80000300800 */
[----:B------:R-:W3:Y:S01]  /*2bff0*/  LDL.LU R11, [R1+0xc1c] ;  /* 0x000c1c00010b7983 */ /* 0x000ee20000300800 */
[----:B------:R-:W-:-:S02]  /*2c000*/  ISETP.GT.AND P3, PT, R12, 0x46, PT ;  /* 0x000000460c00780c */ /* 0x000fc40003f64270 */
[C---:B------:R-:W-:Y:S01]  /*2c010*/  IADD3 R62, P5, PT, R4.reuse, R62, RZ ;  /* 0x0000003e043e7210 */ /* 0x040fe20007fbe0ff */
[----:B------:R-:W3:Y:S01]  /*2c020*/  LDL.LU R43, [R1+0xc2c] ;  /* 0x000c2c00012b7983 */ /* 0x000ee20000300800 */
[----:B------:R-:W-:Y:S02]  /*2c030*/  PRMT R40, RZ, 0x7610, R40 ;  /* 0x00007610ff287816 */ /* 0x000fe40000000028 */
[----:B----4-:R-:W-:Y:S01]  /*2c040*/  IADD3 R36, P6, PT, R4, R36, RZ ;  /* 0x0000002404247210 */ /* 0x010fe20007fde0ff */
[----:B------:R-:W-:Y:S04]  /*2c050*/  STL [R1+0xc20], R62 ;  /* 0x000c203e01007387 */ /* 0x000fe80000100800 */
[----:B--2---:R0:W-:Y:S02]  /*2c060*/  STL [R1+0xb4], R24 ;  /* 0x0000b41801007387 */ /* 0x0041e40000100800 */
[----:B------:R-:W-:-:S02]  /*2c070*/  @P3 IMAD.MOV.U32 R10, RZ, RZ, R62 ;  /* 0x000000ffff0a3224 */ /* 0x000fc400078e003e */
[----:B0-----:R-:W2:Y:S01]  /*2c080*/  LDL.LU R24, [R1+0xc38] ;  /* 0x000c380001187983 */ /* 0x001ea20000300800 */
[----:B---3--:R-:W-:-:S05]  /*2c090*/  IMAD.X R11, R55, 0x1, R11, P5 ;  /* 0x00000001370b7824 */ /* 0x008fca00028e060b */
[----:B------:R0:W-:Y:S04]  /*2c0a0*/  STL [R1+0xc1c], R11 ;  /* 0x000c1c0b01007387 */ /* 0x0001e80000100800 */
[----:B------:R0:W3:Y:S04]  /*2c0b0*/  @P3 LDG.E.U8 R40, desc[UR18][R10.64] ;  /* 0x000000120a283981 */ /* 0x0000e8000c1e1100 */
[----:B------:R1:W-:Y:S04]  /*2c0c0*/  STL [R1+0xc28], R36 ;  /* 0x000c282401007387 */ /* 0x0003e80000100800 */
[----:B------:R-:W4:Y:S01]  /*2c0d0*/  LDL.LU R10, [R1+0xc24] ;  /* 0x000c2400010a7983 */ /* 0x000f220000300800 */
[----:B------:R-:W-:Y:S01]  /*2c0e0*/  ISETP.GT.AND P4, PT, R12, 0x47, PT ;  /* 0x000000470c00780c */ /* 0x000fe20003f84270 */
[----:B0-----:R-:W-:Y:S01]  /*2c0f0*/  IMAD.MOV.U32 R11, RZ, RZ, R36 ;  /* 0x000000ffff0b7224 */ /* 0x001fe200078e0024 */
[----:B------:R-:W-:Y:S01]  /*2c100*/  IADD3 R38, P5, PT, R4, R38, RZ ;  /* 0x0000002604267210 */ /* 0x000fe20007fbe0ff */
[----:B-1----:R-:W2:Y:S04]  /*2c110*/  LDL.LU R36, [R1+0xc34] ;  /* 0x000c340001247983 */ /* 0x002ea80000300800 */
[----:B------:R-:W-:Y:S04]  /*2c120*/  STL [R1+0xc30], R38 ;  /* 0x000c302601007387 */ /* 0x000fe80000100800 */
[----:B------:R-:W2:Y:S01]  /*2c130*/  LDL.LU R62, [R1+0xc40] ;  /* 0x000c4000013e7983 */ /* 0x000ea20000300800 */
[----:B------:R-:W-:-:S03]  /*2c140*/  PRMT R66, RZ, 0x7610, R66 ;  /* 0x00007610ff427816 */ /* 0x000fc60000000042 */
[----:B---3--:R0:W-:Y:S01]  /*2c150*/  STL [R1+0xb0], R40 ;  /* 0x0000b02801007387 */ /* 0x0081e20000100800 */
[----:B----4-:R-:W-:-:S03]  /*2c160*/  IMAD.X R10, R55, 0x1, R10, P6 ;  /* 0x00000001370a7824 */ /* 0x010fc600030e060a */
[----:B0-----:R-:W3:Y:S02]  /*2c170*/  LDL.LU R40, [R1+0xc48] ;  /* 0x000c480001287983 */ /* 0x001ee40000300800 */
[-C--:B------:R-:W-:Y:S02]  /*2c180*/  @P4 LOP3.LUT R11, R11, R10.reuse, RZ, 0x3c, !PT ;  /* 0x0000000a0b0b4212 */ /* 0x080fe400078e3cff */
[----:B------:R0:W-:Y:S02]  /*2c190*/  STL [R1+0xc24], R10 ;  /* 0x000c240a01007387 */ /* 0x0001e40000100800 */
[----:B0-----:R-:W-:-:S04]  /*2c1a0*/  @P4 LOP3.LUT R10, R11, R10, RZ, 0x3c, !PT ;  /* 0x0000000a0b0a4212 */ /* 0x001fc800078e3cff */
[----:B------:R-:W-:-:S05]  /*2c1b0*/  @P4 LOP3.LUT R11, R11, R10, RZ, 0x3c, !PT ;  /* 0x0000000a0b0b4212 */ /* 0x000fca00078e3cff */
[----:B------:R0:W4:Y:S01]  /*2c1c0*/  @P4 LDG.E.U8 R66, desc[UR18][R10.64] ;  /* 0x000000120a424981 */ /* 0x000122000c1e1100 */
[C---:B------:R-:W-:Y:S02]  /*2c1d0*/  ISETP.GT.AND P1, PT, R12.reuse, 0x48, PT ;  /* 0x000000480c00780c */ /* 0x040fe40003f24270 */
[----:B------:R-:W-:Y:S01]  /*2c1e0*/  ISETP.GT.AND P3, PT, R12, 0x49, PT ;  /* 0x000000490c00780c */ /* 0x000fe20003f64270 */
[C---:B------:R-:W-:Y:S01]  /*2c1f0*/  IMAD.X R43, R55.reuse, 0x1, R43, P5 ;  /* 0x00000001372b7824 */ /* 0x040fe200028e062b */
[----:B--2---:R-:W-:Y:S02]  /*2c200*/  IADD3 R24, P5, PT, R4, R24, RZ ;  /* 0x0000001804187210 */ /* 0x004fe40007fbe0ff */
[----:B------:R-:W-:Y:S02]  /*2c210*/  PRMT R75, RZ, 0x7610, R75 ;  /* 0x00007610ff4b7816 */ /* 0x000fe4000000004b */
[----:B------:R-:W-:Y:S01]  /*2c220*/  STL [R1+0xc2c], R43 ;  /* 0x000c2c2b01007387 */ /* 0x000fe20000100800 */
[----:B------:R-:W-:-:S04]  /*2c230*/  IMAD.X R36, R55, 0x1, R36, P5 ;  /* 0x0000000137247824 */ /* 0x000fc800028e0624 */
[----:B0-----:R-:W-:Y:S02]  /*2c240*/  @P1 IMAD.MOV.U32 R10, RZ, RZ, R38 ;  /* 0x000000ffff0a1224 */ /* 0x001fe400078e0026 */
[----:B------:R-:W-:Y:S01]  /*2c250*/  @P1 IMAD.MOV.U32 R11, RZ, RZ, R43 ;  /* 0x000000ffff0b1224 */ /* 0x000fe200078e002b */
[----:B------:R-:W-:Y:S02]  /*2c260*/  IADD3 R62, P6, PT, R4, R62, RZ ;  /* 0x0000003e043e7210 */ /* 0x000fe40007fde0ff */
[----:B------:R-:W-:Y:S02]  /*2c270*/  PRMT R59, RZ, 0x7610, R59 ;  /* 0x00007610ff3b7816 */ /* 0x000fe4000000003b */
[----:B------:R0:W2:Y:S02]  /*2c280*/  @P1 LDG.E.U8 R75, desc[UR18][R10.64] ;  /* 0x000000120a4b1981 */ /* 0x0000a4000c1e1100 */
[----:B0-----:R-:W-:Y:S02]  /*2c290*/  @P3 IMAD.MOV.U32 R10, RZ, RZ, R24 ;  /* 0x000000ffff0a3224 */ /* 0x001fe400078e0018 */
[----:B------:R-:W-:-:S05]  /*2c2a0*/  @P3 IMAD.MOV.U32 R11, RZ, RZ, R36 ;  /* 0x000000ffff0b3224 */ /* 0x000fca00078e0024 */
[----:B------:R0:W2:Y:S01]  /*2c2b0*/  @P3 LDG.E.U8 R59, desc[UR18][R10.64] ;  /* 0x000000120a3b3981 */ /* 0x0000a2000c1e1100 */
[----:B---3--:R-:W-:-:S03]  /*2c2c0*/  IADD3 R40, P5, PT, R4, R40, RZ ;  /* 0x0000002804287210 */ /* 0x008fc60007fbe0ff */
[----:B----4-:R1:W-:Y:S04]  /*2c2d0*/  STL [R1+0xac], R66 ;  /* 0x0000ac4201007387 */ /* 0x0103e80000100800 */
[----:B-1----:R-:W3:Y:S04]  /*2c2e0*/  LDL.LU R66, [R1+0x1568] ;  /* 0x0015680001427983 */ /* 0x002ee80000300800 */
[----:B------:R-:W4:Y:S04]  /*2c2f0*/  LDL.LU R43, [R1+0xc44] ;  /* 0x000c4400012b7983 */ /* 0x000f280000300800 */
        /* <DEDUP_REMOVED lines=13> */
[C---:B----4-:R-:W-:Y:S02]  /*2c3d0*/  IMAD.X R43, R55.reuse, 0x1, R43, P5 ;  /* 0x00000001372b7824 */ /* 0x050fe400028e062b */
[----:B--2---:R-:W-:-:S05]  /*2c3e0*/  IMAD.X R11, R55, 0x1, R11, P6 ;  /* 0x00000001370b7824 */ /* 0x004fca00030e060b */
[----:B------:R0:W-:Y:S04]  /*2c3f0*/  STL [R1+0xc3c], R11 ;  /* 0x000c3c0b01007387 */ /* 0x0001e80000100800 */
[----:B------:R0:W2:Y:S01]  /*2c400*/  @P4 LDG.E.U8 R58, desc[UR18][R10.64] ;  /* 0x000000120a3a4981 */ /* 0x0000a2000c1e1100 */
[----:B------:R-:W-:-:S03]  /*2c410*/  IADD3 R38, P5, PT, R4, R38, RZ ;  /* 0x0000002604267210 */ /* 0x000fc60007fbe0ff */
[----:B-1----:R-:W4:Y:S01]  /*2c420*/  LDL.LU R62, [R1+0x1564] ;  /* 0x00156400013e7983 */ /* 0x002f220000300800 */
        /* <DEDUP_REMOVED lines=44> */
[----:B------:R-:W2:Y:S01]  /*2c6f0*/  @P1 LDG.E.U8 R39, desc[UR18][R10.64] ;  /* 0x000000120a271981 */ /* 0x000ea2000c1e1100 */
[----:B------:R-:W-:-:S03]  /*2c700*/  IADD3 R38, P5, PT, R4, R38, RZ ;  /* 0x0000002604267210 */ /* 0x000fc60007fbe0ff */
[----:B------:R-:W-:Y:S04]  /*2c710*/  STL [R1+0xc5c], R40 ;  /* 0x000c5c2801007387 */ /* 0x000fe80000100800 */
[----:B---3--:R0:W-:Y:S04]  /*2c720*/  STL [R1+0x94], R41 ;  /* 0x0000942901007387 */ /* 0x0081e80000100800 */
[----:B0-----:R-:W3:Y:S04]  /*2c730*/  LDL.LU R41, [R1+0x1554] ;  /* 0x0015540001297983 */ /* 0x001ee80000300800 */
[----:B------:R-:W3:Y:S04]  /*2c740*/  LDL.LU R40, [R1+0x1550] ;  /* 0x0015500001287983 */ /* 0x000ee80000300800 */
        /* <DEDUP_REMOVED lines=9> */
[----:B----4-:R-:W-:Y:S01]  /*2c7e0*/  IADD3 R24, P6, PT, R4, R24, RZ ;  /* 0x0000001804187210 */ /* 0x010fe20007fde0ff */
        /* <DEDUP_REMOVED lines=15> */
[C---:B---3--:R-:W-:Y:S01]  /*2c8e0*/  IMAD.X R36, R55.reuse, 0x1, R36, P5 ;  /* 0x0000000137247824 */ /* 0x048fe200028e0624 */
[----:B------:R-:W-:Y:S02]  /*2c8f0*/  PRMT R71, RZ, 0x7610, R71 ;  /* 0x00007610ff477816 */ /* 0x000fe40000000047 */
[----:B------:R-:W-:Y:S01]  /*2c900*/  IADD3 R38, P5, PT, R4, R38, RZ ;  /* 0x0000002604267210 */ /* 0x000fe20007fbe0ff */
        /* <DEDUP_REMOVED lines=67> */
[----:B------:R-:W4:Y:S01]  /*2cd40*/  LDL.LU R10, [R1+0xc9c] ;  /* 0x000c9c00010a7983 */ /* 0x000f220000300800 */
        /* <DEDUP_REMOVED lines=8> */
[C---:B---3--:R-:W-:Y:S01]  /*2cdd0*/  IMAD.X R34, R55.reuse, 0x1, R34, P5 ;  /* 0x0000000137227824 */ /* 0x048fe200028e0622 */
[----:B------:R-:W-:Y:S01]  /*2cde0*/  PRMT R76, RZ, 0x7610, R76 ;  /* 0x00007610ff4c7816 */ /* 0x000fe2000000004c */
        /* <DEDUP_REMOVED lines=10> */
[----:B------:R0:W4:Y:S01]  /*2ce90*/  @P1 LDG.E.U8 R76, desc[UR18][R10.64] ;  /* 0x000000120a4c1981 */ /* 0x000122000c1e1100 */
[----:B------:R-:W-:Y:S02]  /*2cea0*/  ISETP.GT.AND P3, PT, R12, 0x58, PT ;  /* 0x000000580c00780c */ /* 0x000fe40003f64270 */
[C---:B------:R-:W-:Y:S01]  /*2ceb0*/  IADD3 R19, P5, PT, R4.reuse, R19, RZ ;  /* 0x0000001304137210 */ /* 0x040fe20007fbe0ff */
[----:B------:R-:W-:Y:S01]  /*2cec0*/  STL [R1+0xca4], R34 ;  /* 0x000ca42201007387 */ /* 0x000fe20000100800 */
[----:B------:R-:W-:-:S03]  /*2ced0*/  IADD3 R33, P6, PT, R4, R33, RZ ;  /* 0x0000002104217210 */ /* 0x000fc60007fde0ff */
[----:B------:R-:W-:Y:S01]  /*2cee0*/  IMAD.X R24, R55, 0x1, R24, P5 ;  /* 0x0000000137187824 */ /* 0x000fe200028e0618 */
[----:B------:R-:W-:-:S05]  /*2cef0*/  PRMT R77, RZ, 0x7610, R77 ;  /* 0x00007610ff4d7816 */ /* 0x000fca000000004d */
        /* <DEDUP_REMOVED lines=8> */
[----:B------:R-:W-:Y:S04]  /*2cf80*/  STL [R1+0xcb0], R19 ;  /* 0x000cb01301007387 */ /* 0x000fe80000100800 */
[----:B----4-:R1:W-:Y:S04]  /*2cf90*/  STL [R1+0x6c], R76 ;  /* 0x00006c4c01007387 */ /* 0x0103e80000100800 */
[----:B-1----:R-:W4:Y:S04]  /*2cfa0*/  LDL.LU R76, [R1+0xcc8] ;  /* 0x000cc800014c7983 */ /* 0x002f280000300800 */
        /* <DEDUP_REMOVED lines=15> */
[----:B----4-:R-:W-:-:S03]  /*2d0a0*/  IADD3 R76, P5, PT, R4, R76, RZ ;  /* 0x0000004c044c7210 */ /* 0x010fc60007fbe0ff */
[----:B------:R-:W3:Y:S01]  /*2d0b0*/  LDL.LU R33, [R1+0x1534] ;  /* 0x0015340001217983 */ /* 0x000ee20000300800 */
[----:B0-----:R-:W-:Y:S02]  /*2d0c0*/  IMAD.MOV.U32 R11, RZ, RZ, R31 ;  /* 0x000000ffff0b7224 */ /* 0x001fe400078e001f */
[----:B------:R-:W-:-:S05]  /*2d0d0*/  @P1 IMAD.MOV.U32 R10, RZ, RZ, R28 ;  /* 0x000000ffff0a1224 */ /* 0x000fca00078e001c */
[----:B------:R-:W4:Y:S04]  /*2d0e0*/  @P1 LDG.E.U8 R30, desc[UR18][R10.64] ;  /* 0x000000120a1e1981 */ /* 0x000f28000c1e1100 */
[----:B------:R-:W-:Y:S04]  /*2d0f0*/  STL [R1+0xcbc], R31 ;  /* 0x000cbc1f01007387 */ /* 0x000fe80000100800 */
[----:B--2---:R0:W-:Y:S04]  /*2d100*/  STL [R1+0x64], R32 ;  /* 0x0000642001007387 */ /* 0x0041e80000100800 */
[----:B0-----:R-:W2:Y:S04]  /*2d110*/  LDL.LU R32, [R1+0x1530] ;  /* 0x0015300001207983 */ /* 0x001ea80000300800 */
        /* <DEDUP_REMOVED lines=22> */
[----:B------:R-:W-:Y:S01]  /*2d280*/  PRMT R29, RZ, 0x7610, R29 ;  /* 0x00007610ff1d7816 */ /* 0x000fe2000000001d */
[----:B--2---:R0:W-:Y:S01]  /*2d290*/  STL [R1+0x5c], R21 ;  /* 0x00005c1501007387 */ /* 0x0041e20000100800 */
[----:B---3--:R-:W-:-:S03]  /*2d2a0*/  IMAD.X R10, R55, 0x1, R10, P6 ;  /* 0x00000001370a7824 */ /* 0x008fc600030e060a */
[----:B0-----:R-:W2:Y:S04]  /*2d2b0*/  LDL.LU R21, [R1+0xce8] ;  /* 0x000ce80001157983 */ /* 0x001ea80000300800 */
[-C--:B------:R-:W-:Y:S01]  /*2d2c0*/  @P4 LOP3.LUT R11, R11, R10.reuse, RZ, 0x3c, !PT ;  /* 0x0000000a0b0b4212 */ /* 0x080fe200078e3cff */
[----:B------:R-:W-:Y:S04]  /*2d2d0*/  STL [R1+0xcd8], R24 ;  /* 0x000cd81801007387 */ /* 0x000fe80000100800 */
[----:B------:R-:W3:Y:S04]  /*2d2e0*/  LDL.LU R19, [R1+0xcf0] ;  /* 0x000cf00001137983 */ /* 0x000ee80000300800 */
[----:B------:R0:W-:Y:S02]  /*2d2f0*/  STL [R1+0xccc], R10 ;  /* 0x000ccc0a01007387 */ /* 0x0001e40000100800 */
[----:B0-----:R-:W-:-:S04]  /*2d300*/  @P4 LOP3.LUT R10, R11, R10, RZ, 0x3c, !PT ;  /* 0x0000000a0b0a4212 */ /* 0x001fc800078e3cff */
[----:B------:R-:W-:-:S05]  /*2d310*/  @P4 LOP3.LUT R11, R11, R10, RZ, 0x3c, !PT ;  /* 0x0000000a0b0b4212 */ /* 0x000fca00078e3cff */
[----:B------:R0:W2:Y:S01]  /*2d320*/  @P4 LDG.E.U8 R29, desc[UR18][R10.64] ;  /* 0x000000120a1d4981 */ /* 0x0000a2000c1e1100 */
[----:B------:R-:W-:Y:S01]  /*2d330*/  ISETP.GT.AND P1, PT, R12, 0x5d, PT ;  /* 0x0000005d0c00780c */ /* 0x000fe20003f24270 */
[----:B------:R-:W-:Y:S01]  /*2d340*/  IMAD.X R28, R55, 0x1, R28, P5 ;  /* 0x00000001371c7824 */ /* 0x000fe200028e061c */
[----:B------:R-:W-:-:S04]  /*2d350*/  PRMT R13, RZ, 0x7610, R13 ;  /* 0x00007610ff0d7816 */ /* 0x000fc8000000000d */
[----:B------:R-:W-:Y:S01]  /*2d360*/  STL [R1+0xcd4], R28 ;  /* 0x000cd41c01007387 */ /* 0x000fe20000100800 */
[----:B0-----:R-:W-:-:S06]  /*2d370*/  IMAD.MOV.U32 R11, RZ, RZ, R28 ;  /* 0x000000ffff0b7224 */ /* 0x001fcc00078e001c */
[----:B------:R-:W-:-:S05]  /*2d380*/  @P1 IMAD.MOV.U32 R10, RZ, RZ, R24 ;  /* 0x000000ffff0a1224 */ /* 0x000fca00078e0018 */
[----:B------:R-:W3:Y:S04]  /*2d390*/  @P1 LDG.E.U8 R13, desc[UR18][R10.64] ;  /* 0x000000120a0d1981 */ /* 0x000ee8000c1e1100 */
[----:B--2---:R0:W-:Y:S04]  /*2d3a0*/  STL [R1+0x58], R29 ;  /* 0x0000581d01007387 */ /* 0x0041e80000100800 */
[----:B0-----:R-:W2:Y:S04]  /*2d3b0*/  LDL.LU R29, [R1+0x1524] ;  /* 0x00152400011d7983 */ /* 0x001ea80000300800 */
[----:B------:R-:W2:Y:S04]  /*2d3c0*/  LDL.LU R28, [R1+0x1520] ;  /* 0x00152000011c7983 */ /* 0x000ea80000300800 */
[----:B------:R-:W2:Y:S01]  /*2d3d0*/  LDL.LU R11, [R1+0xcdc] ;  /* 0x000cdc00010b7983 */ /* 0x000ea20000300800 */
[----:B------:R-:W-:-:S02]  /*2d3e0*/  ISETP.GT.AND P3, PT, R12, 0x5e, PT ;  /* 0x0000005e0c00780c */ /* 0x000fc40003f64270 */
[C---:B------:R-:W-:Y:S01]  /*2d3f0*/  IADD3 R76, P5, PT, R4.reuse, R76, RZ ;  /* 0x0000004c044c7210 */ /* 0x040fe20007fbe0ff */
[----:B------:R-:W4:Y:S01]  /*2d400*/  LDL.LU R24, [R1+0xcec] ;  /* 0x000cec0001187983 */ /* 0x000f220000300800 */
[----:B------:R-:W-:Y:S02]  /*2d410*/  PRMT R26, RZ, 0x7610, R26 ;  /* 0x00007610ff1a7816 */ /* 0x000fe4000000001a */
[----:B------:R-:W-:Y:S01]  /*2d420*/  IADD3 R21, P6, PT, R4, R21, RZ ;  /* 0x0000001504157210 */ /* 0x000fe20007fde0ff */
[----:B------:R-:W-:Y:S04]  /*2d430*/  STL [R1+0xce0], R76 ;  /* 0x000ce04c01007387 */ /* 0x000fe80000100800 */
[----:B---3--:R0:W-:Y:S02]  /*2d440*/  STL [R1+0x54], R13 ;  /* 0x0000540d01007387 */ /* 0x0081e40000100800 */
[----:B------:R-:W-:-:S02]  /*2d450*/  @P3 IMAD.MOV.U32 R10, RZ, RZ, R76 ;  /* 0x000000ffff0a3224 */ /* 0x000fc400078e004c */
[----:B0-----:R-:W3:Y:S01]  /*2d460*/  LDL.LU R13, [R1+0xcf8] ;  /* 0x000cf800010d7983 */ /* 0x001ee20000300800 */
[----:B--2---:R-:W-:-:S05]  /*2d470*/  IMAD.X R11, R55, 0x1, R11, P5 ;  /* 0x00000001370b7824 */ /* 0x004fca00028e060b */
[----:B------:R0:W-:Y:S04]  /*2d480*/  STL [R1+0xcdc], R11 ;  /* 0x000cdc0b01007387 */ /* 0x0001e80000100800 */
[----:B------:R0:W2:Y:S04]  /*2d490*/  @P3 LDG.E.U8 R26, desc[UR18][R10.64] ;  /* 0x000000120a1a3981 */ /* 0x0000a8000c1e1100 */
[----:B------:R-:W-:Y:S04]  /*2d4a0*/  STL [R1+0xce8], R21 ;  /* 0x000ce81501007387 */ /* 0x000fe80000100800 */
[----:B------:R-:W3:Y:S01]  /*2d4b0*/  LDL.LU R10, [R1+0xce4] ;  /* 0x000ce400010a7983 */ /* 0x000ee20000300800 */
[----:B------:R-:W-:Y:S01]  /*2d4c0*/  ISETP.GT.AND P4, PT, R12, 0x5f, PT ;  /* 0x0000005f0c00780c */ /* 0x000fe20003f84270 */
[----:B0-----:R-:W-:Y:S01]  /*2d4d0*/  IMAD.MOV.U32 R11, RZ, RZ, R21 ;  /* 0x000000ffff0b7224 */ /* 0x001fe200078e0015 */
[----:B------:R-:W-:Y:S01]  /*2d4e0*/  IADD3 R19, P5, PT, R4, R19, RZ ;  /* 0x0000001304137210 */ /* 0x000fe20007fbe0ff */
[----:B------:R-:W4:Y:S04]  /*2d4f0*/  LDL.LU R76, [R1+0xcf4] ;  /* 0x000cf400014c7983 */ /* 0x000f280000300800 */
[----:B------:R-:W-:Y:S01]  /*2d500*/  STL [R1+0xcf0], R19 ;  /* 0x000cf01301007387 */ /* 0x000fe20000100800 */
[----:B------:R-:W-:-:S03]  /*2d510*/  PRMT R27, RZ, 0x7610, R27 ;  /* 0x00007610ff1b7816 */ /* 0x000fc6000000001b */
[----:B--2---:R0:W-:Y:S01]  /*2d520*/  STL [R1+0x50], R26 ;  /* 0x0000501a01007387 */ /* 0x0041e20000100800 */
[----:B---3--:R-:W-:-:S03]  /*2d530*/  IMAD.X R10, R55, 0x1, R10, P6 ;  /* 0x00000001370a7824 */ /* 0x008fc600030e060a */
[----:B0-----:R-:W2:Y:S02]  /*2d540*/  LDL.LU R26, [R1+0xd00] ;  /* 0x000d0000011a7983 */ /* 0x001ea40000300800 */
[-C--:B------:R-:W-:Y:S02]  /*2d550*/  @P4 LOP3.LUT R11, R11, R10.reuse, RZ, 0x3c, !PT ;  /* 0x0000000a0b0b4212 */ /* 0x080fe400078e3cff */
[----:B------:R-:W3:Y:S04]  /*2d560*/  LDL.LU R21, [R1+0xd08] ;  /* 0x000d080001157983 */ /* 0x000ee80000300800 */
[----:B------:R0:W-:Y:S02]  /*2d570*/  STL [R1+0xce4], R10 ;  /* 0x000ce40a01007387 */ /* 0x0001e40000100800 */
[----:B0-----:R-:W-:-:S04]  /*2d580*/  @P4 LOP3.LUT R10, R11, R10, RZ, 0x3c, !PT ;  /* 0x0000000a0b0a4212 */ /* 0x001fc800078e3cff */
[----:B------:R-:W-:-:S05]  /*2d590*/  @P4 LOP3.LUT R11, R11, R10, RZ, 0x3c, !PT ;  /* 0x0000000a0b0b4212 */ /* 0x000fca00078e3cff */
[----:B------:R0:W3:Y:S01]  /*2d5a0*/  @P4 LDG.E.U8 R27, desc[UR18][R10.64] ;  /* 0x000000120a1b4981 */ /* 0x0000e2000c1e1100 */
[C---:B------:R-:W-:Y:S02]  /*2d5b0*/  ISETP.GT.AND P1, PT, R12.reuse, 0x60, PT ;  /* 0x000000600c00780c */ /* 0x040fe40003f24270 */
[----:B------:R-:W-:Y:S01]  /*2d5c0*/  ISETP.GT.AND P3, PT, R12, 0x61, PT ;  /* 0x000000610c00780c */ /* 0x000fe20003f64270 */
[C---:B----4-:R-:W-:Y:S01]  /*2d5d0*/  IMAD.X R24, R55.reuse, 0x1, R24, P5 ;  /* 0x0000000137187824 */ /* 0x050fe200028e0618 */
[----:B------:R-:W-:Y:S02]  /*2d5e0*/  IADD3 R13, P5, PT, R4, R13, RZ ;  /* 0x0000000d040d7210 */ /* 0x000fe40007fbe0ff */
[----:B------:R-:W-:Y:S02]  /*2d5f0*/  PRMT R47, RZ, 0x7610, R47 ;  /* 0x00007610ff2f7816 */ /* 0x000fe4000000002f */
[----:B------:R-:W-:Y:S01]  /*2d600*/  STL [R1+0xcec], R24 ;  /* 0x000cec1801007387 */ /* 0x000fe20000100800 */
[----:B------:R-:W-:-:S04]  /*2d610*/  IMAD.X R76, R55, 0x1, R76, P5 ;  /* 0x00000001374c7824 */ /* 0x000fc800028e064c */
[----:B0-----:R-:W-:Y:S02]  /*2d620*/  @P1 IMAD.MOV.U32 R10, RZ, RZ, R19 ;  /* 0x000000ffff0a1224 */ /* 0x001fe400078e0013 */
[----:B------:R-:W-:Y:S01]  /*2d630*/  @P1 IMAD.MOV.U32 R11, RZ, RZ, R24 ;  /* 0x000000ffff0b1224 */ /* 0x000fe200078e0018 */
[----:B------:R-:W-:-:S04]  /*2d640*/  PRMT R57, RZ, 0x7610, R57 ;  /* 0x00007610ff397816 */ /* 0x000fc80000000039 */
[----:B------:R0:W4:Y:S02]  /*2d650*/  @P1 LDG.E.U8 R47, desc[UR18][R10.64] ;  /* 0x000000120a2f1981 */ /* 0x000124000c1e1100 */
[----:B0-----:R-:W-:Y:S02]  /*2d660*/  @P3 IMAD.MOV.U32 R10, RZ, RZ, R13 ;  /* 0x000000ffff0a3224 */ /* 0x001fe400078e000d */
[----:B------:R-:W-:-:S05]  /*2d670*/  @P3 IMAD.MOV.U32 R11, RZ, RZ, R76 ;  /* 0x000000ffff0b3224 */ /* 0x000fca00078e004c */
[----:B------:R0:W4:Y:S01]  /*2d680*/  @P3 LDG.E.U8 R57, desc[UR18][R10.64] ;  /* 0x000000120a393981 */ /* 0x000122000c1e1100 */
[C---:B--2---:R-:W-:Y:S02]  /*2d690*/  IADD3 R26, P6, PT, R4.reuse, R26, RZ ;  /* 0x0000001a041a7210 */ /* 0x044fe40007fde0ff */
[----:B---3--:R-:W-:Y:S01]  /*2d6a0*/  IADD3 R21, P5, PT, R4, R21, RZ ;  /* 0x0000001504157210 */ /* 0x008fe20007fbe0ff */
[----:B------:R1:W-:Y:S04]  /*2d6b0*/  STL [R1+0x4c], R27 ;  /* 0x00004c1b01007387 */ /* 0x0003e80000100800 */
        /* <DEDUP_REMOVED lines=186> */
[----:B------:R-:W-:-:S04]  /*2e260*/  IMAD.X R64, R55, 0x1, R64, P5 ;  /* 0x0000000137407824 */ /* 0x000fc800028e0640 */
[----:B0-----:R-:W-:Y:S02]  /*2e270*/  IMAD.MOV.U32 R10, RZ, RZ, R64 ;  /* 0x000000ffff0a7224 */ /* 0x001fe400078e0040 */
[----:B------:R-:W-:-:S06]  /*2e280*/  IMAD.MOV.U32 R11, RZ, RZ, R17 ;  /* 0x000000ffff0b7224 */ /* 0x000fcc00078e0011 */
[----:B------:R-:W-:-:S04]  /*2e290*/  @P1 LOP3.LUT R11, R11, R10, RZ, 0x3c, !PT ;  /* 0x0000000a0b0b1212 */ /* 0x000fc800078e3cff */
[C---:B------:R-:W-:Y:S02]  /*2e2a0*/  @P1 LOP3.LUT R10, R11.reuse, R10, RZ, 0x3c, !PT ;  /* 0x0000000a0b0a1212 */ /* 0x040fe400078e3cff */
[----:B------:R-:W-:Y:S01]  /*2e2b0*/  PRMT R14, RZ, 0x7610, R14 ;  /* 0x00007610ff0e7816 */ /* 0x000fe2000000000e */
[----:B------:R-:W-:Y:S01]  /*2e2c0*/  STL [R1+0x248], R64 ;  /* 0x0002484001007387 */ /* 0x000fe20000100800 */
[----:B------:R-:W-:-:S05]  /*2e2d0*/  @P1 LOP3.LUT R11, R11, R10, RZ, 0x3c, !PT ;  /* 0x0000000a0b0b1212 */ /* 0x000fca00078e3cff */
[----:B------:R0:W3:Y:S04]  /*2e2e0*/  @P1 LDG.E.U8 R14, desc[UR18][R10.64] ;  /* 0x000000120a0e1981 */ /* 0x0000e8000c1e1100 */
[----:B--2---:R1:W-:Y:S04]  /*2e2f0*/  STL [R1+0x10], R68 ;  /* 0x0000104401007387 */ /* 0x0043e80000100800 */
[----:B-1----:R-:W2:Y:S04]  /*2e300*/  LDL.LU R68, [R1+0x14ec] ;  /* 0x0014ec0001447983 */ /* 0x002ea80000300800 */
[----:B------:R-:W2:Y:S04]  /*2e310*/  LDL.LU R64, [R1+0x14e8] ;  /* 0x0014e80001407983 */ /* 0x000ea80000300800 */
[----:B------:R-:W2:Y:S04]  /*2e320*/  LDL.LU R17, [R1+0xd6c] ;  /* 0x000d6c0001117983 */ /* 0x000ea80000300800 */
[----:B------:R-:W2:Y:S01]  /*2e330*/  LDL.LU R10, [R1+0xd5c] ;  /* 0x000d5c00010a7983 */ /* 0x000ea20000300800 */
[----:B------:R-:W-:-:S02]  /*2e340*/  ISETP.GT.AND P3, PT, R12, 0x70, PT ;  /* 0x000000700c00780c */ /* 0x000fc40003f64270 */
[----:B------:R-:W-:-:S05]  /*2e350*/  IADD3 R13, P5, PT, R4, R13, RZ ;  /* 0x0000000d040d7210 */ /* 0x000fca0007fbe0ff */
[----:B0-----:R-:W-:Y:S01]  /*2e360*/  IMAD.MOV.U32 R11, RZ, RZ, R13 ;  /* 0x000000ffff0b7224 */ /* 0x001fe200078e000d */
[----:B------:R-:W-:Y:S04]  /*2e370*/  STL [R1+0xd60], R13 ;  /* 0x000d600d01007387 */ /* 0x000fe80000100800 */
[----:B---3--:R0:W-:Y:S01]  /*2e380*/  STL [R1+0xc], R14 ;  /* 0x00000c0e01007387 */ /* 0x0081e20000100800 */
[----:B------:R-:W-:-:S03]  /*2e390*/  PRMT R52, RZ, 0x7610, R52 ;  /* 0x00007610ff347816 */ /* 0x000fc60000000034 */
[----:B0-----:R-:W3:Y:S04]  /*2e3a0*/  LDL.LU R14, [R1+0xd78] ;  /* 0x000d7800010e7983 */ /* 0x001ee80000300800 */
[----:B------:R-:W3:Y:S01]  /*2e3b0*/  LDL.LU R13, [R1+0xd80] ;  /* 0x000d8000010d7983 */ /* 0x000ee20000300800 */
[----:B--2---:R-:W-:-:S05]  /*2e3c0*/  IMAD.X R10, R55, 0x1, R10, P5 ;  /* 0x00000001370a7824 */ /* 0x004fca00028e060a */
[-C--:B------:R-:W-:Y:S01]  /*2e3d0*/  @P3 LOP3.LUT R11, R11, R10.reuse, RZ, 0x3c, !PT ;  /* 0x0000000a0b0b3212 */ /* 0x080fe200078e3cff */
[----:B------:R0:W-:Y:S03]  /*2e3e0*/  STL [R1+0xd5c], R10 ;  /* 0x000d5c0a01007387 */ /* 0x0001e60000100800 */
[----:B0-----:R-:W-:-:S04]  /*2e3f0*/  @P3 LOP3.LUT R10, R11, R10, RZ, 0x3c, !PT ;  /* 0x0000000a0b0a3212 */ /* 0x001fc800078e3cff */
[----:B------:R-:W-:-:S05]  /*2e400*/  @P3 LOP3.LUT R11, R11, R10, RZ, 0x3c, !PT ;  /* 0x0000000a0b0b3212 */ /* 0x000fca00078e3cff */
[----:B------:R0:W2:Y:S04]  /*2e410*/  @P3 LDG.E.U8 R52, desc[UR18][R10.64] ;  /* 0x000000120a343981 */ /* 0x0000a8000c1e1100 */
[----:B------:R-:W2:Y:S01]  /*2e420*/  LDL.LU R11, [R1+0xd64] ;  /* 0x000d6400010b7983 */ /* 0x000ea20000300800 */
[C---:B------:R-:W-:Y:S02]  /*2e430*/  ISETP.GT.AND P4, PT, R12.reuse, 0x71, PT ;  /* 0x000000710c00780c */ /* 0x040fe40003f84270 */
[----:B------:R-:W-:Y:S02]  /*2e440*/  ISETP.GT.AND P1, PT, R12, 0x72, PT ;  /* 0x000000720c00780c */ /* 0x000fe40003f24270 */
[C---:B------:R-:W-:Y:S02]  /*2e450*/  IADD3 R60, P6, PT, R4.reuse, R60, RZ ;  /* 0x0000003c043c7210 */ /* 0x040fe40007fde0ff */
[----:B------:R-:W-:-:S02]  /*2e460*/  IADD3 R16, P5, PT, R4, R16, RZ ;  /* 0x0000001004107210 */ /* 0x000fc40007fbe0ff */
[----:B------:R-:W-:Y:S01]  /*2e470*/  PRMT R56, RZ, 0x7610, R56 ;  /* 0x00007610ff387816 */ /* 0x000fe20000000038 */
[----:B------:R1:W-:Y:S02]  /*2e480*/  STL [R1+0xd68], R60 ;  /* 0x000d683c01007387 */ /* 0x0003e40000100800 */
[C---:B------:R-:W-:Y:S02]  /*2e490*/  IMAD.X R17, R55.reuse, 0x1, R17, P5 ;  /* 0x0000000137117824 */ /* 0x040fe400028e0611 */
[----:B0-----:R-:W-:Y:S01]  /*2e4a0*/  @P4 IMAD.MOV.U32 R10, RZ, RZ, R60 ;  /* 0x000000ffff0a4224 */ /* 0x001fe200078e003c */
[----:B------:R-:W-:Y:S01]  /*2e4b0*/  STL [R1+0xd70], R16 ;  /* 0x000d701001007387 */ /* 0x000fe20000100800 */
[----:B------:R-:W-:Y:S01]  /*2e4c0*/  PRMT R15, RZ, 0x7610, R15 ;  /* 0x00007610ff0f7816 */ /* 0x000fe2000000000f */
[----:B--2---:R-:W-:-:S05]  /*2e4d0*/  IMAD.X R11, R55, 0x1, R11, P6 ;  /* 0x00000001370b7824 */ /* 0x004fca00030e060b */
[----:B------:R0:W-:Y:S04]  /*2e4e0*/  STL [R1+0xd64], R11 ;  /* 0x000d640b01007387 */ /* 0x0001e80000100800 */
[----:B------:R2:W3:Y:S04]  /*2e4f0*/  @P4 LDG.E.U8 R56, desc[UR18][R10.64] ;  /* 0x000000120a384981 */ /* 0x0004e8000c1e1100 */
[----:B-1----:R-:W4:Y:S01]  /*2e500*/  LDL.LU R60, [R1+0x14e4] ;  /* 0x0014e400013c7983 */ /* 0x002f220000300800 */
[----:B--2---:R-:W-:Y:S02]  /*2e510*/  @P1 IMAD.MOV.U32 R10, RZ, RZ, R16 ;  /* 0x000000ffff0a1224 */ /* 0x004fe400078e0010 */
[----:B0-----:R-:W-:-:S05]  /*2e520*/  @P1 IMAD.MOV.U32 R11, RZ, RZ, R17 ;  /* 0x000000ffff0b1224 */ /* 0x001fca00078e0011 */
[----:B------:R-:W2:Y:S04]  /*2e530*/  @P1 LDG.E.U8 R15, desc[UR18][R10.64] ;  /* 0x000000120a0f1981 */ /* 0x000ea8000c1e1100 */
[----:B------:R-:W-:Y:S04]  /*2e540*/  STL [R1+0xd6c], R17 ;  /* 0x000d6c1101007387 */ /* 0x000fe80000100800 */
[----:B---3--:R0:W-:Y:S04]  /*2e550*/  STL [R1+0x4], R56 ;  /* 0x0000043801007387 */ /* 0x0081e80000100800 */
[----:B0-----:R-:W3:Y:S04]  /*2e560*/  LDL.LU R56, [R1+0x14e0] ;  /* 0x0014e00001387983 */ /* 0x001ee80000300800 */
[----:B------:R-:W3:Y:S04]  /*2e570*/  LDL.LU R17, [R1+0x14dc] ;  /* 0x0014dc0001117983 */ /* 0x000ee80000300800 */
[----:B------:R-:W3:Y:S04]  /*2e580*/  LDL.LU R16, [R1+0x14d8] ;  /* 0x0014d80001107983 */ /* 0x000ee80000300800 */
[----:B--2---:R0:W-:Y:S04]  /*2e590*/  STL [R1], R15 ;  /* 0x0000000f01007387 */ /* 0x0041e80000100800 */
[----:B0-----:R-:W2:Y:S04]  /*2e5a0*/  LDL.LU R15, [R1+0x14d4] ;  /* 0x0014d400010f7983 */ /* 0x001ea80000300800 */
[----:B------:R-:W2:Y:S01]  /*2e5b0*/  LDL.LU R11, [R1+0xd74] ;  /* 0x000d7400010b7983 */ /* 0x000ea20000300800 */
[----:B------:R-:W-:-:S02]  /*2e5c0*/  ISETP.GT.AND P3, PT, R12, 0x73, PT ;  /* 0x000000730c00780c */ /* 0x000fc40003f64270 */
[----:B------:R-:W-:Y:S02]  /*2e5d0*/  IADD3 R14, P4, PT, R4, R14, RZ ;  /* 0x0000000e040e7210 */ /* 0x000fe40007f9e0ff */
[----:B------:R-:W-:-:S03]  /*2e5e0*/  PRMT R93, RZ, 0x7610, R93 ;  /* 0x00007610ff5d7816 */ /* 0x000fc6000000005d */
[----:B------:R0:W-:Y:S06]  /*2e5f0*/  STL [R1+0xd78], R14 ;  /* 0x000d780e01007387 */ /* 0x0001ec0000100800 */
[----:B------:R-:W-:Y:S02]  /*2e600*/  @P3 IMAD.MOV.U32 R10, RZ, RZ, R14 ;  /* 0x000000ffff0a3224 */ /* 0x000fe400078e000e */
[----:B--2---:R-:W-:-:S05]  /*2e610*/  IMAD.X R11, R55, 0x1, R11, P4 ;  /* 0x00000001370b7824 */ /* 0x004fca00020e060b */
[----:B------:R1:W-:Y:S04]  /*2e620*/  STL [R1+0xd74], R11 ;  /* 0x000d740b01007387 */ /* 0x0003e80000100800 */
[----:B0-----:R-:W2:Y:S04]  /*2e630*/  LDL.LU R14, [R1+0x14d0] ;  /* 0x0014d000010e7983 */ /* 0x001ea80000300800 */
[----:B------:R0:W2:Y:S04]  /*2e640*/  @P3 LDG.E.U8 R93, desc[UR18][R10.64] ;  /* 0x000000120a5d3981 */ /* 0x0000a8000c1e1100 */
[----:B-1----:R-:W2:Y:S01]  /*2e650*/  LDL.LU R11, [R1+0xd7c] ;  /* 0x000d7c00010b7983 */ /* 0x002ea20000300800 */
[----:B------:R-:W-:-:S02]  /*2e660*/  ISETP.GT.AND P5, PT, R12, 0x74, PT ;  /* 0x000000740c00780c */ /* 0x000fc40003fa4270 */
[----:B------:R-:W-:Y:S02]  /*2e670*/  IADD3 R13, P1, PT, R4, R13, RZ ;  /* 0x0000000d040d7210 */ /* 0x000fe40007f3e0ff */
[----:B------:R-:W-:-:S03]  /*2e680*/  PRMT R91, RZ, 0x7610, R91 ;  /* 0x00007610ff5b7816 */ /* 0x000fc6000000005b */
[----:B------:R1:W-:Y:S06]  /*2e690*/  STL [R1+0xd80], R13 ;  /* 0x000d800d01007387 */ /* 0x0003ec0000100800 */
[----:B0-----:R-:W-:Y:S02]  /*2e6a0*/  @P5 IMAD.MOV.U32 R10, RZ, RZ, R13 ;  /* 0x000000ffff0a5224 */ /* 0x001fe400078e000d */
[----:B--2---:R-:W-:-:S05]  /*2e6b0*/  IMAD.X R11, R55, 0x1, R11, P1 ;  /* 0x00000001370b7824 */ /* 0x004fca00008e060b */
[----:B------:R0:W-:Y:S04]  /*2e6c0*/  STL [R1+0xd7c], R11 ;  /* 0x000d7c0b01007387 */ /* 0x0001e80000100800 */
[----:B-1----:R-:W2:Y:S04]  /*2e6d0*/  LDL.LU R13, [R1+0x14cc] ;  /* 0x0014cc00010d7983 */ /* 0x002ea80000300800 */
[----:B------:R-:W2:Y:S04]  /*2e6e0*/  @P5 LDG.E.U8 R91, desc[UR18][R10.64] ;  /* 0x000000120a5b5981 */ /* 0x000ea8000c1e1100 */
[----:B------:R-:W3:Y:S04]  /*2e6f0*/  LDL.LU R10, [R1+0xd84] ;  /* 0x000d8400010a7983 */ /* 0x000ee80000300800 */
[----:B0-----:R-:W3:Y:S01]  /*2e700*/  LDL.LU R11, [R1+0xd88] ;  /* 0x000d8800010b7983 */ /* 0x001ee20000300800 */
[----:B------:R-:W-:-:S02]  /*2e710*/  ISETP.GT.AND P3, PT, R12, 0x75, PT ;  /* 0x000000750c00780c */ /* 0x000fc40003f64270 */
[----:B------:R-:W-:Y:S01]  /*2e720*/  PRMT R90, RZ, 0x7610, R90 ;  /* 0x00007610ff5a7816 */ /* 0x000fe2000000005a */
[----:B--2---:R0:W-:Y:S01]  /*2e730*/  STL [R1+0x147c], R91 ;  /* 0x00147c5b01007387 */ /* 0x0041e20000100800 */
[----:B---3--:R-:W-:Y:S01]  /*2e740*/  IADD3 R11, P1, PT, R4, R11, RZ ;  /* 0x0000000b040b7210 */ /* 0x008fe20007f3e0ff */
[----:B0-----:R-:W-:Y:S02]  /*2e750*/  IMAD.MOV.U32 R91, RZ, RZ, R44 ;  /* 0x000000ffff5b7224 */ /* 0x001fe400078e002c */
[----:B------:R-:W2:Y:S02]  /*2e760*/  LDL.LU R44, [R1+0x14c8] ;  /* 0x0014c800012c7983 */ /* 0x000ea40000300800 */
[----:B------:R-:W-:Y:S02]  /*2e770*/  IMAD.X R10, R55, 0x1, R10, P1 ;  /* 0x00000001370a7824 */ /* 0x000fe400008e060a */
[----:B------:R0:W-:Y:S04]  /*2e780*/  STL [R1+0xd88], R11 ;  /* 0x000d880b01007387 */ /* 0x0001e80000100800 */
[----:B------:R1:W-:Y:S01]  /*2e790*/  STL [R1+0xd84], R10 ;  /* 0x000d840a01007387 */ /* 0x0003e20000100800 */
[----:B0-----:R-:W-:-:S04]  /*2e7a0*/  @P3 LOP3.LUT R11, R11, R10, RZ, 0x3c, !PT ;  /* 0x0000000a0b0b3212 */ /* 0x001fc800078e3cff */
[----:B-1----:R-:W-:-:S04]  /*2e7b0*/  @P3 LOP3.LUT R10, R11, R10, RZ, 0x3c, !PT ;  /* 0x0000000a0b0a3212 */ /* 0x002fc800078e3cff */
[----:B------:R-:W-:-:S05]  /*2e7c0*/  @P3 LOP3.LUT R11, R11, R10, RZ, 0x3c, !PT ;  /* 0x0000000a0b0b3212 */ /* 0x000fca00078e3cff */
[----:B------:R0:W3:Y:S04]  /*2e7d0*/  @P3 LDG.E.U8 R90, desc[UR18][R10.64] ;  /* 0x000000120a5a3981 */ /* 0x0000e8000c1e1100 */
[----:B------:R-:W2:Y:S04]  /*2e7e0*/  LDL.LU R10, [R1+0xd8c] ;  /* 0x000d8c00010a7983 */ /* 0x000ea80000300800 */
[----:B------:R-:W0:Y:S01]  /*2e7f0*/  LDL.LU R11, [R1+0xd90] ;  /* 0x000d9000010b7983 */ /* 0x000e220000300800 */
[----:B------:R-:W-:Y:S02]  /*2e800*/  ISETP.GT.AND P3, PT, R12, 0x76, PT ;  /* 0x000000760c00780c */ /* 0x000fe40003f64270 */
[----:B------:R-:W-:-:S02]  /*2e810*/  PRMT R89, RZ, 0x7610, R89 ;  /* 0x00007610ff597816 */ /* 0x000fc40000000059 */
[----:B0-----:R-:W-:-:S05]  /*2e820*/  IADD3 R11, P1, PT, R4, R11, RZ ;  /* 0x0000000b040b7210 */ /* 0x001fca0007f3e0ff */
[----:B--2---:R-:W-:Y:S01]  /*2e830*/  IMAD.X R10, R55, 0x1, R10, P1 ;  /* 0x00000001370a7824 */ /* 0x004fe200008e060a */
[----:B------:R0:W-:Y:S04]  /*2e840*/  STL [R1+0xd90], R11 ;  /* 0x000d900b01007387 */ /* 0x0001e80000100800 */
[----:B------:R1:W-:Y:S01]  /*2e850*/  STL [R1+0xd8c], R10 ;  /* 0x000d8c0a01007387 */ /* 0x0003e20000100800 */
[----:B0-----:R-:W-:-:S04]  /*2e860*/  @P3 LOP3.LUT R11, R11, R10, RZ, 0x3c, !PT ;  /* 0x0000000a0b0b3212 */ /* 0x001fc800078e3cff */
[----:B-1----:R-:W-:-:S04]  /*2e870*/  @P3 LOP3.LUT R10, R11, R10, RZ, 0x3c, !PT ;  /* 0x0000000a0b0a3212 */ /* 0x002fc800078e3cff */
[----:B------:R-:W-:-:S05]  /*2e880*/  @P3 LOP3.LUT R11, R11, R10, RZ, 0x3c, !PT ;  /* 0x0000000a0b0b3212 */ /* 0x000fca00078e3cff */
[----:B------:R-:W2:Y:S04]  /*2e890*/  @P3 LDG.E.U8 R89, desc[UR18][R10.64] ;  /* 0x000000120a593981 */ /* 0x000ea8000c1e1100 */
[----:B------:R-:W3:Y:S04]  /*2e8a0*/  LDL.LU R10, [R1+0x250] ;  /* 0x00025000010a7983 */ /* 0x000ee80000300800 */
[----:B------:R-:W3:Y:S01]  /*2e8b0*/  LDL.LU R11, [R1+0x254] ;  /* 0x00025400010b7983 */ /* 0x000ee20000300800 */
[----:B------:R-:W-:Y:S02]  /*2e8c0*/  ISETP.GT.AND P3, PT, R12, 0x77, PT ;  /* 0x000000770c00780c */ /* 0x000fe40003f64270 */
[----:B------:R-:W-:Y:S01]  /*2e8d0*/  PRMT R88, RZ, 0x7610, R88 ;  /* 0x00007610ff587816 */ /* 0x000fe20000000058 */
[----:B--2---:R0:W-:Y:S01]  /*2e8e0*/  STL [R1+0x1444], R89 ;  /* 0x0014445901007387 */ /* 0x0041e20000100800 */
[----:B---3--:R-:W-:Y:S01]  /*2e8f0*/  IADD3 R11, P1, PT, R4, R11, RZ ;  /* 0x0000000b040b7210 */ /* 0x008fe20007f3e0ff */
[----:B0-----:R-:W-:-:S02]  /*2e900*/  IMAD.MOV.U32 R89, RZ, RZ, R48 ;  /* 0x000000ffff597224 */ /* 0x001fc400078e0030 */
[----:B------:R-:W2:Y:S02]  /*2e910*/  LDL.LU R48, [R1+0x14c4] ;  /* 0x0014c40001307983 */ /* 0x000ea40000300800 */
[----:B------:R-:W-:Y:S02]  /*2e920*/  IMAD.X R10, R55, 0x1, R10, P1 ;  /* 0x00000001370a7824 */ /* 0x000fe400008e060a */
[----:B------:R0:W-:Y:S04]  /*2e930*/  STL [R1+0x254], R11 ;  /* 0x0002540b01007387 */ /* 0x0001e80000100800 */
[----:B------:R1:W-:Y:S01]  /*2e940*/  STL [R1+0x250], R10 ;  /* 0x0002500a01007387 */ /* 0x0003e20000100800 */
[----:B0-----:R-:W-:-:S04]  /*2e950*/  @P3 LOP3.LUT R11, R11, R10, RZ, 0x3c, !PT ;  /* 0x0000000a0b0b3212 */ /* 0x001fc800078e3cff */
[----:B-1----:R-:W-:-:S04]  /*2e960*/  @P3 LOP3.LUT R10, R11, R10, RZ, 0x3c, !PT ;  /* 0x0000000a0b0a3212 */ /* 0x002fc800078e3cff */
[----:B------:R-:W-:-:S05]  /*2e970*/  @P3 LOP3.LUT R11, R11, R10, RZ, 0x3c, !PT ;  /* 0x0000000a0b0b3212 */ /* 0x000fca00078e3cff */
[----:B------:R-:W3:Y:S04]  /*2e980*/  @P3 LDG.E.U8 R88, desc[UR18][R10.64] ;  /* 0x000000120a583981 */ /* 0x000ee8000c1e1100 */
[----:B------:R-:W2:Y:S04]  /*2e990*/  LDL.LU R10, [R1+0xd94] ;  /* 0x000d9400010a7983 */ /* 0x000ea80000300800 */
[----:B------:R-:W2:Y:S01]  /*2e9a0*/  LDL.LU R11, [R1+0xd98] ;  /* 0x000d9800010b7983 */ /* 0x000ea20000300800 */
[----:B------:R-:W-:Y:S02]  /*2e9b0*/  ISETP.GT.AND P3, PT, R12, 0x78, PT ;  /* 0x000000780c00780c */ /* 0x000fe40003f64270 */
[----:B------:R-:W-:Y:S01]  /*2e9c0*/  PRMT R87, RZ, 0x7610, R87 ;  /* 0x00007610ff577816 */ /* 0x000fe20000000057 */
[----:B---3--:R0:W-:Y:S01]  /*2e9d0*/  STL [R1+0x141c], R88 ;  /* 0x00141c5801007387 */ /* 0x0081e20000100800 */
[----:B--2---:R-:W-:Y:S01]  /*2e9e0*/  IADD3 R11, P1, PT, R4, R11, RZ ;  /* 0x0000000b040b7210 */ /* 0x004fe20007f3e0ff */
        /* <DEDUP_REMOVED lines=20> */
[----:B------:R0:W2:Y:S04]  /*2eb30*/  @P3 LDG.E.U8 R86, desc[UR18][R10.64] ;  /* 0x000000120a563981 */ /* 0x0000a8000c1e1100 */
        /* <DEDUP_REMOVED lines=74> */
[----:B------:R0:W3:Y:S02]  /*2efe0*/  @P3 LDG.E.U8 R80, desc[UR18][R10.64] ;  /* 0x000000120a503981 */ /* 0x0000e4000c1e1100 */
[----:B0-----:R-:W-:Y:S02]  /*2eff0*/  IMAD.MOV.U32 R10, RZ, RZ, R53 ;  /* 0x000000ffff0a7224 */ /* 0x001fe400078e0035 */
[----:B------:R-:W2:Y:S01]  /*2f000*/  LDL.LU R53, [R1+0x14b8] ;  /* 0x0014b80001357983 */ /* 0x000ea20000300800 */
[----:B------:R-:W-:Y:S01]  /*2f010*/  IADD3 R2, P3, PT, R4, R2, RZ ;  /* 0x0000000204027210 */ /* 0x000fe20007f7e0ff */
[----:B------:R-:W-:-:S04]  /*2f020*/  IMAD.MOV.U32 R11, RZ, RZ, R0 ;  /* 0x000000ffff0b7224 */ /* 0x000fc800078e0000 */
[----:B------:R-:W-:Y:S01]  /*2f030*/  IMAD.X R3, R55, 0x1, R3, P3 ;  /* 0x0000000137037824 */ /* 0x000fe200018e0603 */
[----:B------:R-:W0:Y:S01]  /*2f040*/  S2R R0, SR_TID.X ;  /* 0x0000000000007919 */ /* 0x000e220000002100 */
[----:B---3--:R1:W-:Y:S04]  /*2f050*/  STL [R1+0x1420], R80 ;  /* 0x0014205001007387 */ /* 0x0083e80000100800 */
        /* <DEDUP_REMOVED lines=14> */
[----:B-1----:R-:W-:-:S03]  /*2f140*/  IMAD.MOV.U32 R80, RZ, RZ, R11 ;  /* 0x000000ffff507224 */ /* 0x002fc600078e000b */
[----:B------:R-:W-:Y:S04]  /*2f150*/  STL [R1+0x140c], R4 ;  /* 0x00140c0401007387 */ /* 0x000fe80000100800 */
[----:B------:R-:W-:Y:S04]  /*2f160*/  STL [R1+0x1418], R4 ;  /* 0x0014180401007387 */ /* 0x000fe80000100800 */
[----:B------:R1:W-:Y:S04]  /*2f170*/  STL [R1+0x1424], R4 ;  /* 0x0014240401007387 */ /* 0x0003e80000100800 */
[----:B------:R-:W3:Y:S04]  /*2f180*/  LDL.LU R55, [R1+0x14b4] ;  /* 0x0014b40001377983 */ /* 0x000ee80000300800 */
[----:B------:R-:W2:Y:S01]  /*2f190*/  LDL.LU R11, [R1+0x260] ;  /* 0x00026000010b7983 */ /* 0x000ea20000300800 */
[----:B-1----:R-:W-:-:S03]  /*2f1a0*/  IMAD.MOV.U32 R4, RZ, RZ, R10 ;  /* 0x000000ffff047224 */ /* 0x002fc600078e000a */
[----:B------:R-:W2:Y:S01]  /*2f1b0*/  LDL.LU R10, [R1+0x264] ;  /* 0x00026400010a7983 */ /* 0x000ea20000300800 */
[----:B------:R-:W-:Y:S02]  /*2f1c0*/  ISETP.GT.AND P4, PT, R12, RZ, PT ;  /* 0x000000ff0c00720c */ /* 0x000fe40003f84270 */
[----:B------:R-:W-:Y:S01]  /*2f1d0*/  PRMT R54, RZ, 0x7610, R54 ;  /* 0x00007610ff367816 */ /* 0x000fe20000000036 */
[----:B------:R-:W-:Y:S04]  /*2f1e0*/  STL [R1+0x12ec], R2 ;  /* 0x0012ec0201007387 */ /* 0x000fe80000100800 */
[----:B------:R-:W-:Y:S06]  /*2f1f0*/  STL [R1+0x1334], R2 ;  /* 0x0013340201007387 */ /* 0x000fec0000100800 */
[----:B------:R1:W3:Y:S04]  /*2f200*/  @P4 LDG.E.U8 R54, desc[UR18][R2.64] ;  /* 0x0000001202364981 */ /* 0x0002e8000c1e1100 */
[----:B------:R-:W-:Y:S01]  /*2f210*/  STL [R1+0x133c], R2 ;  /* 0x00133c0201007387 */ /* 0x000fe20000100800 */
[----:B0-----:R-:W-:Y:S01]  /*2f220*/  LOP3.LUT R0, R0, 0x7f, RZ, 0xc0, !PT ;  /* 0x0000007f00007812 */ /* 0x001fe200078ec0ff */
[----:B------:R-:W-:Y:S03]  /*2f230*/  BAR.SYNC.DEFER_BLOCKING 0x0 ;  /* 0x0000000000007b1d */ /* 0x000fe60000010000 */
[----:B------:R-:W-:-:S03]  /*2f240*/  ISETP.GE.AND P1, PT, R0, R12, PT ;  /* 0x0000000c0000720c */ /* 0x000fc60003f26270 */
[----:B------:R-:W-:Y:S04]  /*2f250*/  STL [R1+0x13a4], R2 ;  /* 0x0013a40201007387 */ /* 0x000fe80000100800 */
[----:B------:R-:W-:Y:S04]  /*2f260*/  STL [R1+0x13cc], R2 ;  /* 0x0013cc0201007387 */ /* 0x000fe80000100800 */
[----:B------:R-:W-:Y:S04]  /*2f270*/  STL [R1+0x13d4], R2 ;  /* 0x0013d40201007387 */ /* 0x000fe80000100800 */
[----:B------:R-:W-:Y:S04]  /*2f280*/  STL [R1+0x13fc], R2 ;  /* 0x0013fc0201007387 */ /* 0x000fe80000100800 */
[----:B------:R1:W-:Y:S01]  /*2f290*/  STL [R1+0x1404], R2 ;  /* 0x0014040201007387 */ /* 0x0003e20000100800 */
[----:B------:R-:W-:Y:S01]  /*2f2a0*/  PRMT R78, RZ, 0x7610, R78 ;  /* 0x00007610ff4e7816 */ /* 0x000fe2000000004e */
[----:B-1----:R-:W-:-:S02]  /*2f2b0*/  IMAD.MOV.U32 R2, RZ, RZ, R57 ;  /* 0x000000ffff027224 */ /* 0x002fc400078e0039 */
[----:B------:R-:W3:Y:S04]  /*2f2c0*/  LDL.LU R57, [R1+0x14b0] ;  /* 0x0014b00001397983 */ /* 0x000ee80000300800 */
        /* <DEDUP_REMOVED lines=9> */
[----:B------:R0:W-:Y:S02]  /*2f360*/  STL [R1+0x1428], R3 ;  /* 0x0014280301007387 */ /* 0x0001e40000100800 */
[----:B0-----:R-:W-:-:S02]  /*2f370*/  IMAD.MOV.U32 R3, RZ, RZ, R59 ;  /* 0x000000ffff037224 */ /* 0x001fc400078e003b */
[----:B------:R-:W3:Y:S01]  /*2f380*/  LDL.LU R59, [R1+0x14ac] ;  /* 0x0014ac00013b7983 */ /* 0x000ee20000300800 */
[----:B--2---:R-:W-:-:S05]  /*2f390*/  IADD3 R10, P3, PT, R5, R10, RZ ;  /* 0x0000000a050a7210 */ /* 0x004fca0007f7e0ff */
[----:B------:R-:W-:Y:S01]  /*2f3a0*/  IMAD.X R11, R6, 0x1, R11, P3 ;  /* 0x00000001060b7824 */ /* 0x000fe200018e060b */
[----:B------:R0:W-:Y:S04]  /*2f3b0*/  STL [R1+0x264], R10 ;  /* 0x0002640a01007387 */ /* 0x0001e80000100800 */
[----:B------:R1:W-:Y:S04]  /*2f3c0*/  STL [R1+0x260], R11 ;  /* 0x0002600b01007387 */ /* 0x0003e80000100800 */
[----:B------:R-:W2:Y:S04]  /*2f3d0*/  @!P1 LDG.E.U8 R78, desc[UR18][R10.64] ;  /* 0x000000120a4e9981 */ /* 0x000ea8000c1e1100 */
[----:B0-----:R-:W3:Y:S04]  /*2f3e0*/  LDL.LU R10, [R1+0x2a0] ;  /* 0x0002a000010a7983 */ /* 0x001ee80000300800 */
[----:B-1----:R-:W3:Y:S01]  /*2f3f0*/  LDL.LU R11, [R1+0x2a4] ;  /* 0x0002a400010b7983 */ /* 0x002ee20000300800 */
[----:B------:R-:W-:-:S03]  /*2f400*/  PRMT R74, RZ, 0x7610, R74 ;  /* 0x00007610ff4a7816 */ /* 0x000fc6000000004a */
[----:B--2---:R0:W-:Y:S01]  /*2f410*/  STL [R1+0x142c], R78 ;  /* 0x00142c4e01007387 */ /* 0x0041e20000100800 */
[----:B---3--:R-:W-:Y:S01]  /*2f420*/  IADD3 R11, P3, PT, R5, R11, RZ ;  /* 0x0000000b050b7210 */ /* 0x008fe20007f7e0ff */
[----:B0-----:R-:W-:Y:S02]  /*2f430*/  IMAD.MOV.U32 R78, RZ, RZ, R61 ;  /* 0x000000ffff4e7224 */ /* 0x001fe400078e003d */
[----:B------:R-:W2:Y:S02]  /*2f440*/  LDL.LU R61, [R1+0x14a8] ;  /* 0x0014a800013d7983 */ /* 0x000ea40000300800 */
[----:B------:R-:W-:Y:S02]  /*2f450*/  IMAD.X R10, R6, 0x1, R10, P3 ;  /* 0x00000001060a7824 */ /* 0x000fe400018e060a */
[----:B------:R0:W-:Y:S04]  /*2f460*/  STL [R1+0x2a4], R11 ;  /* 0x0002a40b01007387 */ /* 0x0001e80000100800 */
[----:B------:R1:W-:Y:S01]  /*2f470*/  STL [R1+0x2a0], R10 ;  /* 0x0002a00a01007387 */ /* 0x0003e20000100800 */
[----:B0-----:R-:W-:-:S04]  /*2f480*/  @!P1 LOP3.LUT R11, R11, R10, RZ, 0x3c, !PT ;  /* 0x0000000a0b0b9212 */ /* 0x001fc800078e3cff */
[----:B-1----:R-:W-:-:S04]  /*2f490*/  @!P1 LOP3.LUT R10, R11, R10, RZ, 0x3c, !PT ;  /* 0x0000000a0b0a9212 */ /* 0x002fc800078e3cff */
[----:B------:R-:W-:-:S05]  /*2f4a0*/  @!P1 LOP3.LUT R11, R11, R10, RZ, 0x3c, !PT ;  /* 0x0000000a0b0b9212 */ /* 0x000fca00078e3cff */
[----:B------:R-:W3:Y:S04]  /*2f4b0*/  @!P1 LDG.E.U8 R74, desc[UR18][R10.64] ;  /* 0x000000120a4a9981 */ /* 0x000ee8000c1e1100 */
[----:B------:R-:W2:Y:S04]  /*2f4c0*/  LDL.LU R10, [R1+0x2e0] ;  /* 0x0002e000010a7983 */ /* 0x000ea80000300800 */
[----:B------:R-:W2:Y:S01]  /*2f4d0*/  LDL.LU R11, [R1+0x2e4] ;  /* 0x0002e400010b7983 */ /* 0x000ea20000300800 */
[----:B------:R-:W-:-:S03]  /*2f4e0*/  PRMT R70, RZ, 0x7610, R70 ;  /* 0x00007610ff467816 */ /* 0x000fc60000000046 */
[----:B---3--:R0:W-:Y:S01]  /*2f4f0*/  STL [R1+0x1430], R74 ;  /* 0x0014304a01007387 */ /* 0x0081e20000100800 */
[----:B--2---:R-:W-:Y:S01]  /*2f500*/  IADD3 R11, P3, PT, R5, R11, RZ ;  /* 0x0000000b050b7210 */ /* 0x004fe20007f7e0ff */
        /* <DEDUP_REMOVED lines=139> */
[----:B--2---:R-:W-:-:S05]  /*2fdc0*/  IADD3 R11, P3, PT, R5, R11, RZ ;  /* 0x0000000b050b7210 */ /* 0x004fca0007f7e0ff */
[----:B------:R-:W-:Y:S01]  /*2fdd0*/  IMAD.X R10, R6, 0x1, R10, P3 ;  /* 0x00000001060a7824 */ /* 0x000fe200018e060a */
[----:B------:R1:W-:Y:S04]  /*2fde0*/  STL [R1+0x584], R11 ;  /* 0x0005840b01007387 */ /* 0x0003e80000100800 */
[----:B------:R2:W-:Y:S04]  /*2fdf0*/  STL [R1+0x580], R10 ;  /* 0x0005800a01007387 */ /* 0x0005e80000100800 */
[----:B0-----:R-:W3:Y:S01]  /*2fe00*/  LDL.LU R38, [R1+0x604] ;  /* 0x0006040001267983 */ /* 0x001ee20000300800 */
[----:B-1----:R-:W-:-:S04]  /*2fe10*/  @!P1 LOP3.LUT R11, R11, R10, RZ, 0x3c, !PT ;  /* 0x0000000a0b0b9212 */ /* 0x002fc800078e3cff */
[----:B--2---:R-:W-:-:S04]  /*2fe20*/  @!P1 LOP3.LUT R10, R11, R10, RZ, 0x3c, !PT ;  /* 0x0000000a0b0a9212 */ /* 0x004fc800078e3cff */
[----:B------:R-:W-:-:S05]  /*2fe30*/  @!P1 LOP3.LUT R11, R11, R10, RZ, 0x3c, !PT ;  /* 0x0000000a0b0b9212 */ /* 0x000fca00078e3cff */
[----:B------:R-:W2:Y:S04]  /*2fe40*/  @!P1 LDG.E.U8 R37, desc[UR18][R10.64] ;  /* 0x000000120a259981 */ /* 0x000ea8000c1e1100 */
[----:B------:R-:W3:Y:S04]  /*2fe50*/  LDL.LU R10, [R1+0x5c0] ;  /* 0x0005c000010a7983 */ /* 0x000ee80000300800 */
[----:B------:R-:W3:Y:S01]  /*2fe60*/  LDL.LU R11, [R1+0x5c4] ;  /* 0x0005c400010b7983 */ /* 0x000ee20000300800 */
[----:B------:R-:W-:-:S03]  /*2fe70*/  PRMT R36, RZ, 0x7610, R36 ;  /* 0x00007610ff247816 */ /* 0x000fc60000000024 */
[----:B--2---:R0:W-:Y:S04]  /*2fe80*/  STL [R1+0x1464], R37 ;  /* 0x0014642501007387 */ /* 0x0041e80000100800 */
[----:B0-----:R-:W2:Y:S01]  /*2fe90*/  LDL.LU R37, [R1+0x600] ;  /* 0x0006000001257983 */ /* 0x001ea20000300800 */
[----:B---3--:R-:W-:-:S05]  /*2fea0*/  IADD3 R11, P3, PT, R5, R11, RZ ;  /* 0x0000000b050b7210 */ /* 0x008fca0007f7e0ff */
[----:B------:R-:W-:Y:S01]  /*2feb0*/  IMAD.X R10, R6, 0x1, R10, P3 ;  /* 0x00000001060a7824 */ /* 0x000fe200018e060a */
[----:B------:R0:W-:Y:S04]  /*2fec0*/  STL [R1+0x5c4], R11 ;  /* 0x0005c40b01007387 */ /* 0x0001e80000100800 */
[----:B------:R1:W-:Y:S01]  /*2fed0*/  STL [R1+0x5c0], R10 ;  /* 0x0005c00a01007387 */ /* 0x0003e20000100800 */
[----:B0-----:R-:W-:-:S04]  /*2fee0*/  @!P1 LOP3.LUT R11, R11, R10, RZ, 0x3c, !PT ;  /* 0x0000000a0b0b9212 */ /* 0x001fc800078e3cff */
[----:B-1----:R-:W-:-:S04]  /*2fef0*/  @!P1 LOP3.LUT R10, R11, R10, RZ, 0x3c, !PT ;  /* 0x0000000a0b0a9212 */ /* 0x002fc800078e3cff */
[----:B------:R-:W-:-:S05]  /*2ff00*/  @!P1 LOP3.LUT R11, R11, R10, RZ, 0x3c, !PT ;  /* 0x0000000a0b0b9212 */ /* 0x000fca00078e3cff */
[----:B------:R0:W3:Y:S01]  /*2ff10*/  @!P1 LDG.E.U8 R36, desc[UR18][R10.64] ;  /* 0x000000120a249981 */ /* 0x0000e2000c1e1100 */
[----:B------:R-:W-:Y:S02]  /*2ff20*/  IADD3 R38, P3, PT, R5, R38, RZ ;  /* 0x0000002605267210 */ /* 0x000fe40007f7e0ff */
[----:B------:R-:W-:-:S03]  /*2ff30*/  PRMT R35, RZ, 0x7610, R35 ;  /* 0x00007610ff237816 */ /* 0x000fc60000000023 */
[----:B0-----:R-:W-:Y:S02]  /*2ff40*/  @!P1 IMAD.MOV.U32 R10, RZ, RZ, R38 ;  /* 0x000000ffff0a9224 */ /* 0x001fe400078e0026 */
[----:B--2---:R-:W-:-:S04]  /*2ff50*/  IMAD.X R37, R6, 0x1, R37, P3 ;  /* 0x0000000106257824 */ /* 0x004fc800018e0625 */
[----:B------:R-:W-:-:S05]  /*2ff60*/  @!P1 IMAD.MOV.U32 R11, RZ, RZ, R37 ;  /* 0x000000ffff0b9224 */ /* 0x000fca00078e0025 */
[----:B------:R0:W2:Y:S04]  /*2ff70*/  @!P1 LDG.E.U8 R35, desc[UR18][R10.64] ;  /* 0x000000120a239981 */ /* 0x0000a8000c1e1100 */
[----:B---3--:R1:W-:Y:S04]  /*2ff80*/  STL [R1+0x1468], R36 ;  /* 0x0014682401007387 */ /* 0x0083e80000100800 */
[----:B-1----:R-:W3:Y:S04]  /*2ff90*/  LDL.LU R36, [R1+0x644] ;  /* 0x0006440001247983 */ /* 0x002ee80000300800 */
[----:B------:R1:W-:Y:S04]  /*2ffa0*/  STL [R1+0x604], R38 ;  /* 0x0006042601007387 */ /* 0x0003e80000100800 */
[----:B------:R0:W-:Y:S04]  /*2ffb0*/  STL [R1+0x600], R37 ;  /* 0x0006002501007387 */ /* 0x0001e80000100800 */
[----:B-1----:R-:W2:Y:S04]  /*2ffc0*/  LDL.LU R38, [R1+0x680] ;  /* 0x0006800001267983 */ /* 0x002ea80000300800 */
[----:B0-----:R-:W2:Y:S04]  /*2ffd0*/  LDL.LU R37, [R1+0x684] ;  /* 0x0006840001257983 */ /* 0x001ea80000300800 */
[----:B------:R-:W2:Y:S01]  /*2ffe0*/  LDL.LU R11, [R1+0x640] ;  /* 0x00064000010b7983 */ /* 0x000ea20000300800 */
[----:B------:R-:W-:-:S02]  /*2fff0*/  PRMT R34, RZ, 0x7610, R34 ;  /* 0x00007610ff227816 */ /* 0x000fc40000000022 */
[----:B---3--:R-:W-:-:S05]  /*30000*/  IADD3 R36, P3, PT, R5, R36, RZ ;  /* 0x0000002405247210 */ /* 0x008fca0007f7e0ff */
[----:B------:R-:W-:Y:S02]  /*30010*/  @!P1 IMAD.MOV.U32 R10, RZ, RZ, R36 ;  /* 0x000000ffff0a9224 */ /* 0x000fe400078e0024 */
[----:B--2---:R-:W-:-:S05]  /*30020*/  IMAD.X R11, R6, 0x1, R11, P3 ;  /* 0x00000001060b7824 */ /* 0x004fca00018e060b */
[----:B------:R0:W2:Y:S01]  /*30030*/  @!P1 LDG.E.U8 R34, desc[UR18][R10.64] ;  /* 0x000000120a229981 */ /* 0x0000a2000c1e1100 */
[----:B------:R-:W-:-:S03]  /*30040*/  IADD3 R37, P3, PT, R5, R37, RZ ;  /* 0x0000002505257210 */ /* 0x000fc60007f7e0ff */
[----:B------:R-:W-:Y:S02]  /*30050*/  STL [R1+0x146c], R35 ;  /* 0x00146c2301007387 */ /* 0x000fe40000100800 */
[----:B------:R-:W-:Y:S02]  /*30060*/  IMAD.X R38, R6, 0x1, R38, P3 ;  /* 0x0000000106267824 */ /* 0x000fe400018e0626 */
[----:B------:R1:W-:Y:S04]  /*30070*/  STL [R1+0x644], R36 ;  /* 0x0006442401007387 */ /* 0x0003e80000100800 */
[----:B------:R3:W-:Y:S01]  /*30080*/  STL [R1+0x640], R11 ;  /* 0x0006400b01007387 */ /* 0x0007e20000100800 */
[----:B------:R-:W-:Y:S01]  /*30090*/  PRMT R33, RZ, 0x7610, R33 ;  /* 0x00007610ff217816 */ /* 0x000fe20000000021 */
[----:B0-----:R-:W-:-:S02]  /*300a0*/  @!P1 IMAD.MOV.U32 R10, RZ, RZ, R37 ;  /* 0x000000ffff0a9224 */ /* 0x001fc400078e0025 */
[----:B-1----:R-:W4:Y:S01]  /*300b0*/  LDL.LU R36, [R1+0x6c4] ;  /* 0x0006c40001247983 */ /* 0x002f220000300800 */
[----:B---3--:R-:W-:-:S05]  /*300c0*/  @!P1 IMAD.MOV.U32 R11, RZ, RZ, R38 ;  /* 0x000000ffff0b9224 */ /* 0x008fca00078e0026 */
[----:B------:R0:W3:Y:S04]  /*300d0*/  @!P1 LDG.E.U8 R33, desc[UR18][R10.64] ;  /* 0x000000120a219981 */ /* 0x0000e8000c1e1100 */
[----:B--2---:R-:W-:Y:S04]  /*300e0*/  STL [R1+0x1470], R34 ;  /* 0x0014702201007387 */ /* 0x004fe80000100800 */
[----:B------:R1:W-:Y:S04]  /*300f0*/  STL [R1+0x684], R37 ;  /* 0x0006842501007387 */ /* 0x0003e80000100800 */
[----:B------:R-:W-:Y:S04]  /*30100*/  STL [R1+0x680], R38 ;  /* 0x0006802601007387 */ /* 0x000fe80000100800 */
[----:B-1----:R-:W2:Y:S01]  /*30110*/  LDL.LU R37, [R1+0x6c0] ;  /* 0x0006c00001257983 */ /* 0x002ea20000300800 */
[----:B----4-:R-:W-:-:S03]  /*30120*/  IADD3 R36, P3, PT, R5, R36, RZ ;  /* 0x0000002405247210 */ /* 0x010fc60007f7e0ff */
[----:B------:R-:W4:Y:S01]  /*30130*/  LDL.LU R35, [R1+0x700] ;  /* 0x0007000001237983 */ /* 0x000f220000300800 */
[----:B------:R-:W-:-:S03]  /*30140*/  PRMT R32, RZ, 0x7610, R32 ;  /* 0x00007610ff207816 */ /* 0x000fc60000000020 */
[----:B------:R-:W4:Y:S01]  /*30150*/  LDL.LU R34, [R1+0x704] ;  /* 0x0007040001227983 */ /* 0x000f220000300800 */
[----:B0-----:R-:W-:-:S03]  /*30160*/  @!P1 IMAD.MOV.U32 R10, RZ, RZ, R36 ;  /* 0x000000ffff0a9224 */ /* 0x001fc600078e0024 */
[----:B---3--:R-:W-:Y:S04]  /*30170*/  STL [R1+0x1474], R33 ;  /* 0x0014742101007387 */ /* 0x008fe80000100800 */
[----:B------:R0:W-:Y:S01]  /*30180*/  STL [R1+0x6c4], R36 ;  /* 0x0006c42401007387 */ /* 0x0001e20000100800 */
[----:B--2---:R-:W-:-:S04]  /*30190*/  IMAD.X R37, R6, 0x1, R37, P3 ;  /* 0x0000000106257824 */ /* 0x004fc800018e0625 */
[----:B------:R-:W-:Y:S01]  /*301a0*/  @!P1 IMAD.MOV.U32 R11, RZ, RZ, R37 ;  /* 0x000000ffff0b9224 */ /* 0x000fe200078e0025 */
[----:B------:R-:W-:Y:S04]  /*301b0*/  STL [R1+0x6c0], R37 ;  /* 0x0006c02501007387 */ /* 0x000fe80000100800 */
[----:B0-----:R-:W2:Y:S04]  /*301c0*/  LDL.LU R36, [R1+0x740] ;  /* 0x0007400001247983 */ /* 0x001ea80000300800 */
[----:B------:R-:W3:Y:S04]  /*301d0*/  LDL.LU R33, [R1+0x744] ;  /* 0x0007440001217983 */ /* 0x000ee80000300800 */
[----:B------:R0:W2:Y:S01]  /*301e0*/  @!P1 LDG.E.U8 R32, desc[UR18][R10.64] ;  /* 0x000000120a209981 */ /* 0x0000a2000c1e1100 */
[----:B----4-:R-:W-:-:S05]  /*301f0*/  IADD3 R34, P3, PT, R5, R34, RZ ;  /* 0x0000002205227210 */ /* 0x010fca0007f7e0ff */
[----:B------:R-:W-:Y:S01]  /*30200*/  IMAD.X R35, R6, 0x1, R35, P3 ;  /* 0x0000000106237824 */ /* 0x000fe200018e0623 */
[----:B------:R-:W-:-:S03]  /*30210*/  PRMT R31, RZ, 0x7610, R31 ;  /* 0x00007610ff1f7816 */ /* 0x000fc6000000001f */
[----:B0-----:R-:W-:Y:S02]  /*30220*/  @!P1 IMAD.MOV.U32 R11, RZ, RZ, R35 ;  /* 0x000000ffff0b9224 */ /* 0x001fe400078e0023 */
[----:B------:R-:W-:-:S05]  /*30230*/  @!P1 IMAD.MOV.U32 R10, RZ, RZ, R34 ;  /* 0x000000ffff0a9224 */ /* 0x000fca00078e0022 */
[----:B------:R0:W4:Y:S01]  /*30240*/  @!P1 LDG.E.U8 R31, desc[UR18][R10.64] ;  /* 0x000000120a1f9981 */ /* 0x000122000c1e1100 */
[----:B---3--:R-:W-:-:S03]  /*30250*/  IADD3 R33, P3, PT, R5, R33, RZ ;  /* 0x0000002105217210 */ /* 0x008fc60007f7e0ff */
[----:B--2---:R-:W-:Y:S02]  /*30260*/  STL [R1+0x1478], R32 ;  /* 0x0014782001007387 */ /* 0x004fe40000100800 */
[----:B------:R-:W-:Y:S02]  /*30270*/  IMAD.X R36, R6, 0x1, R36, P3 ;  /* 0x0000000106247824 */ /* 0x000fe400018e0624 */
[----:B------:R-:W-:Y:S04]  /*30280*/  STL [R1+0x704], R34 ;  /* 0x0007042201007387 */ /* 0x000fe80000100800 */
[----:B------:R1:W-:Y:S01]  /*30290*/  STL [R1+0x700], R35 ;  /* 0x0007002301007387 */ /* 0x0003e20000100800 */
[----:B0-----:R-:W-:-:S03]  /*302a0*/  @!P1 IMAD.MOV.U32 R10, RZ, RZ, R33 ;  /* 0x000000ffff0a9224 */ /* 0x001fc600078e0021 */
[----:B-1----:R-:W2:Y:S04]  /*302b0*/  LDL.LU R35, [R1+0x780] ;  /* 0x0007800001237983 */ /* 0x002ea80000300800 */
[----:B------:R-:W3:Y:S04]  /*302c0*/  LDL.LU R34, [R1+0x784] ;  /* 0x0007840001227983 */ /* 0x000ee80000300800 */
[----:B------:R0:W-:Y:S04]  /*302d0*/  STL [R1+0x744], R33 ;  /* 0x0007442101007387 */ /* 0x0001e80000100800 */
[----:B------:R-:W-:Y:S04]  /*302e0*/  STL [R1+0x740], R36 ;  /* 0x0007402401007387 */ /* 0x000fe80000100800 */
[----:B0-----:R-:W4:Y:S04]  /*302f0*/  LDL.LU R33, [R1+0x7c0] ;  /* 0x0007c00001217983 */ /* 0x001f280000300800 */
[----:B------:R-:W4:Y:S01]  /*30300*/  LDL.LU R32, [R1+0x7c4] ;  /* 0x0007c40001207983 */ /* 0x000f220000300800 */
[----:B------:R-:W-:Y:S01]  /*30310*/  PRMT R30, RZ, 0x7610, R30 ;  /* 0x00007610ff1e7816 */ /* 0x000fe2000000001e */
[----:B------:R-:W-:Y:S01]  /*30320*/  @!P1 IMAD.MOV.U32 R11, RZ, RZ, R36 ;  /* 0x000000ffff0b9224 */ /* 0x000fe200078e0024 */
[----:B------:R-:W-:-:S04]  /*30330*/  PRMT R29, RZ, 0x7610, R29 ;  /* 0x00007610ff1d7816 */ /* 0x000fc8000000001d */
[----:B------:R0:W4:Y:S01]  /*30340*/  @!P1 LDG.E.U8 R30, desc[UR18][R10.64] ;  /* 0x000000120a1e9981 */ /* 0x000122000c1e1100 */
[----:B---3--:R-:W-:-:S05]  /*30350*/  IADD3 R34, P3, PT, R5, R34, RZ ;  /* 0x0000002205227210 */ /* 0x008fca0007f7e0ff */
[----:B--2---:R-:W-:Y:S01]  /*30360*/  IMAD.X R35, R6, 0x1, R35, P3 ;  /* 0x0000000106237824 */ /* 0x004fe200018e0623 */
[----:B------:R-:W-:Y:S01]  /*30370*/  STL [R1+0x784], R34 ;  /* 0x0007842201007387 */ /* 0x000fe20000100800 */
[----:B0-----:R-:W-:Y:S02]  /*30380*/  @!P1 IMAD.MOV.U32 R10, RZ, RZ, R34 ;  /* 0x000000ffff0a9224 */ /* 0x001fe400078e0022 */
[----:B------:R-:W-:Y:S01]  /*30390*/  @!P1 IMAD.MOV.U32 R11, RZ, RZ, R35 ;  /* 0x000000ffff0b9224 */ /* 0x000fe200078e0023 */
[----:B------:R0:W-:Y:S04]  /*303a0*/  STL [R1+0x780], R35 ;  /* 0x0007802301007387 */ /* 0x0001e80000100800 */
[----:B------:R1:W2:Y:S01]  /*303b0*/  @!P1 LDG.E.U8 R29, desc[UR18][R10.64] ;  /* 0x000000120a1d9981 */ /* 0x0002a2000c1e1100 */
[----:B----4-:R-:W-:-:S03]  /*303c0*/  IADD3 R32, P3, PT, R5, R32, RZ ;  /* 0x0000002005207210 */ /* 0x010fc60007f7e0ff */
[----:B0-----:R-:W3:Y:S02]  /*303d0*/  LDL.LU R35, [R1+0x800] ;  /* 0x0008000001237983 */ /* 0x001ee40000300800 */
[----:B------:R-:W-:Y:S02]  /*303e0*/  IMAD.X R33, R6, 0x1, R33, P3 ;  /* 0x0000000106217824 */ /* 0x000fe400018e0621 */
[----:B------:R-:W4:Y:S01]  /*303f0*/  LDL.LU R34, [R1+0x804] ;  /* 0x0008040001227983 */ /* 0x000f220000300800 */
[----:B-1----:R-:W-:Y:S02]  /*30400*/  @!P1 IMAD.MOV.U32 R10, RZ, RZ, R32 ;  /* 0x000000ffff0a9224 */ /* 0x002fe400078e0020 */
[----:B------:R-:W-:Y:S01]  /*30410*/  @!P1 IMAD.MOV.U32 R11, RZ, RZ, R33 ;  /* 0x000000ffff0b9224 */ /* 0x000fe200078e0021 */
[----:B------:R-:W-:Y:S04]  /*30420*/  STL [R1+0x7c4], R32 ;  /* 0x0007c42001007387 */ /* 0x000fe80000100800 */
[----:B------:R0:W-:Y:S04]  /*30430*/  STL [R1+0x7c0], R33 ;  /* 0x0007c02101007387 */ /* 0x0001e80000100800 */
[----:B0-----:R-:W2:Y:S04]  /*30440*/  LDL.LU R33, [R1+0x840] ;  /* 0x0008400001217983 */ /* 0x001ea80000300800 */
[----:B------:R-:W2:Y:S01]  /*30450*/  LDL.LU R32, [R1+0x844] ;  /* 0x0008440001207983 */ /* 0x000ea20000300800 */
[----:B------:R-:W-:-:S02]  /*30460*/  PRMT R28, RZ, 0x7610, R28 ;  /* 0x00007610ff1c7816 */ /* 0x000fc4000000001c */
[----:B------:R-:W-:-:S04]  /*30470*/  PRMT R27, RZ, 0x7610, R27 ;  /* 0x00007610ff1b7816 */ /* 0x000fc8000000001b */
[----:B------:R0:W2:Y:S01]  /*30480*/  @!P1 LDG.E.U8 R28, desc[UR18][R10.64] ;  /* 0x000000120a1c9981 */ /* 0x0000a2000c1e1100 */
[----:B----4-:R-:W-:-:S05]  /*30490*/  IADD3 R34, P3, PT, R5, R34, RZ ;  /* 0x0000002205227210 */ /* 0x010fca0007f7e0ff */
[----:B---3--:R-:W-:Y:S01]  /*304a0*/  IMAD.X R35, R6, 0x1, R35, P3 ;  /* 0x0000000106237824 */ /* 0x008fe200018e0623 */
[----:B------:R-:W-:Y:S01]  /*304b0*/  STL [R1+0x804], R34 ;  /* 0x0008042201007387 */ /* 0x000fe20000100800 */
[----:B0-----:R-:W-:Y:S02]  /*304c0*/  @!P1 IMAD.MOV.U32 R10, RZ, RZ, R34 ;  /* 0x000000ffff0a9224 */ /* 0x001fe400078e0022 */
[----:B------:R-:W-:Y:S01]  /*304d0*/  @!P1 IMAD.MOV.U32 R11, RZ, RZ, R35 ;  /* 0x000000ffff0b9224 */ /* 0x000fe200078e0023 */
[----:B------:R0:W-:Y:S04]  /*304e0*/  STL [R1+0x800], R35 ;  /* 0x0008002301007387 */ /* 0x0001e80000100800 */
[----:B------:R1:W3:Y:S04]  /*304f0*/  @!P1 LDG.E.U8 R27, desc[UR18][R10.64] ;  /* 0x000000120a1b9981 */ /* 0x0002e8000c1e1100 */
[----:B0-----:R-:W4:Y:S01]  /*30500*/  LDL.LU R35, [R1+0x880] ;  /* 0x0008800001237983 */ /* 0x001f220000300800 */
[----:B--2---:R-:W-:-:S03]  /*30510*/  IADD3 R32, P3, PT, R5, R32, RZ ;  /* 0x0000002005207210 */ /* 0x004fc60007f7e0ff */
[----:B------:R-:W2:Y:S02]  /*30520*/  LDL.LU R34, [R1+0x884] ;  /* 0x0008840001227983 */ /* 0x000ea40000300800 */
[----:B------:R-:W-:Y:S02]  /*30530*/  IMAD.X R33, R6, 0x1, R33, P3 ;  /* 0x0000000106217824 */ /* 0x000fe400018e0621 */
[----:B------:R-:W-:Y:S01]  /*30540*/  STL [R1+0x844], R32 ;  /* 0x0008442001007387 */ /* 0x000fe20000100800 */
[----:B-1----:R-:W-:Y:S02]  /*30550*/  @!P1 IMAD.MOV.U32 R10, RZ, RZ, R32 ;  /* 0x000000ffff0a9224 */ /* 0x002fe400078e0020 */
[----:B------:R-:W-:Y:S01]  /*30560*/  @!P1 IMAD.MOV.U32 R11, RZ, RZ, R33 ;  /* 0x000000ffff0b9224 */ /* 0x000fe200078e0021 */
[----:B------:R0:W-:Y:S04]  /*30570*/  STL [R1+0x840], R33 ;  /* 0x0008402101007387 */ /* 0x0001e80000100800 */
[----:B0-----:R-:W3:Y:S04]  /*30580*/  LDL.LU R33, [R1+0x8c0] ;  /* 0x0008c00001217983 */ /* 0x001ee80000300800 */
[----:B------:R-:W3:Y:S01]  /*30590*/  LDL.LU R32, [R1+0x8c4] ;  /* 0x0008c40001207983 */ /* 0x000ee20000300800 */
[----:B------:R-:W-:-:S02]  /*305a0*/  PRMT R26, RZ, 0x7610, R26 ;  /* 0x00007610ff1a7816 */ /* 0x000fc4000000001a */
[----:B------:R-:W-:-:S04]  /*305b0*/  PRMT R25, RZ, 0x7610, R25 ;  /* 0x00007610ff197816 */ /* 0x000fc80000000019 */
[----:B------:R0:W3:Y:S01]  /*305c0*/  @!P1 LDG.E.U8 R26, desc[UR18][R10.64] ;  /* 0x000000120a1a9981 */ /* 0x0000e2000c1e1100 */
[----:B--2---:R-:W-:-:S05]  /*305d0*/  IADD3 R34, P3, PT, R5, R34, RZ ;  /* 0x0000002205227210 */ /* 0x004fca0007f7e0ff */
[----:B----4-:R-:W-:Y:S01]  /*305e0*/  IMAD.X R35, R6, 0x1, R35, P3 ;  /* 0x0000000106237824 */ /* 0x010fe200018e0623 */
[----:B------:R-:W-:Y:S01]  /*305f0*/  STL [R1+0x884], R34 ;  /* 0x0008842201007387 */ /* 0x000fe20000100800 */
[----:B0-----:R-:W-:Y:S02]  /*30600*/  @!P1 IMAD.MOV.U32 R10, RZ, RZ, R34 ;  /* 0x000000ffff0a9224 */ /* 0x001fe400078e0022 */
[----:B------:R-:W-:Y:S01]  /*30610*/  @!P1 IMAD.MOV.U32 R11, RZ, RZ, R35 ;  /* 0x000000ffff0b9224 */ /* 0x000fe200078e0023 */
[----:B------:R0:W-:Y:S04]  /*30620*/  STL [R1+0x880], R35 ;  /* 0x0008802301007387 */ /* 0x0001e80000100800 */
[----:B------:R1:W2:Y:S04]  /*30630*/  @!P1 LDG.E.U8 R25, desc[UR18][R10.64] ;  /* 0x000000120a199981 */ /* 0x0002a8000c1e1100 */
[----:B0-----:R-:W4:Y:S01]  /*30640*/  LDL.LU R35, [R1+0x900] ;  /* 0x0009000001237983 */ /* 0x001f220000300800 */
[----:B---3--:R-:W-:-:S03]  /*30650*/  IADD3 R32, P3, PT, R5, R32, RZ ;  /* 0x0000002005207210 */ /* 0x008fc60007f7e0ff */
[----:B------:R-:W3:Y:S02]  /*30660*/  LDL.LU R34, [R1+0x904] ;  /* 0x0009040001227983 */ /* 0x000ee40000300800 */
[----:B------:R-:W-:Y:S02]  /*30670*/  IMAD.X R33, R6, 0x1, R33, P3 ;  /* 0x0000000106217824 */ /* 0x000fe400018e0621 */
[----:B------:R-:W-:Y:S01]  /*30680*/  STL [R1+0x8c4], R32 ;  /* 0x0008c42001007387 */ /* 0x000fe20000100800 */
[----:B-1----:R-:W-:Y:S02]  /*30690*/  @!P1 IMAD.MOV.U32 R10, RZ, RZ, R32 ;  /* 0x000000ffff0a9224 */ /* 0x002fe400078e0020 */
[----:B------:R-:W-:Y:S01]  /*306a0*/  @!P1 IMAD.MOV.U32 R11, RZ, RZ, R33 ;  /* 0x000000ffff0b9224 */ /* 0x000fe200078e0021 */
[----:B------:R0:W-:Y:S04]  /*306b0*/  STL [R1+0x8c0], R33 ;  /* 0x0008c02101007387 */ /* 0x0001e80000100800 */
[----:B0-----:R-:W2:Y:S04]  /*306c0*/  LDL.LU R33, [R1+0x940] ;  /* 0x0009400001217983 */ /* 0x001ea80000300800 */
[----:B------:R-:W2:Y:S01]  /*306d0*/  LDL.LU R32, [R1+0x944] ;  /* 0x0009440001207983 */ /* 0x000ea20000300800 */
[----:B------:R-:W-:-:S02]  /*306e0*/  PRMT R24, RZ, 0x7610, R24 ;  /* 0x00007610ff187816 */ /* 0x000fc40000000018 */
[----:B------:R-:W-:-:S04]  /*306f0*/  PRMT R23, RZ, 0x7610, R23 ;  /* 0x00007610ff177816 */ /* 0x000fc80000000017 */
[----:B------:R0:W2:Y:S01]  /*30700*/  @!P1 LDG.E.U8 R24, desc[UR18][R10.64] ;  /* 0x000000120a189981 */ /* 0x0000a2000c1e1100 */
[----:B---3--:R-:W-:-:S05]  /*30710*/  IADD3 R34, P3, PT, R5, R34, RZ ;  /* 0x0000002205227210 */ /* 0x008fca0007f7e0ff */
[----:B----4-:R-:W-:Y:S01]  /*30720*/  IMAD.X R35, R6, 0x1, R35, P3 ;  /* 0x0000000106237824 */ /* 0x010fe200018e0623 */
        /* <DEDUP_REMOVED lines=149> */
[----:B------:R0:W-:Y:S01]  /*31080*/  STL [R1+0x4cc], R32 ;  /* 0x0004cc2001007387 */ /* 0x0001e20000100800 */
[----:B-1----:R-:W-:-:S03]  /*31090*/  @!P1 IMAD.MOV.U32 R10, RZ, RZ, R32 ;  /* 0x000000ffff0a9224 */ /* 0x002fc600078e0020 */
[----:B------:R1:W-:Y:S01]  /*310a0*/  STL [R1+0x4c8], R33 ;  /* 0x0004c82101007387 */ /* 0x0003e20000100800 */
[----:B------:R-:W-:-:S03]  /*310b0*/  @!P1 IMAD.MOV.U32 R11, RZ, RZ, R33 ;  /* 0x000000ffff0b9224 */ /* 0x000fc600078e0021 */
[----:B0-----:R-:W2:Y:S04]  /*310c0*/  LDL.LU R32, [R1+0x54c] ;  /* 0x00054c0001207983 */ /* 0x001ea80000300800 */
[----:B-1----:R-:W2:Y:S01]  /*310d0*/  LDL.LU R33, [R1+0x548] ;  /* 0x0005480001217983 */ /* 0x002ea20000300800 */
[----:B------:R-:W-:Y:S02]  /*310e0*/  PRMT R14, RZ, 0x7610, R14 ;  /* 0x00007610ff0e7816 */ /* 0x000fe4000000000e */
[----:B------:R-:W-:-:S04]  /*310f0*/  PRMT R13, RZ, 0x7610, R13 ;  /* 0x00007610ff0d7816 */ /* 0x000fc8000000000d */
[----:B------:R0:W2:Y:S01]  /*31100*/  @!P1 LDG.E.U8 R14, desc[UR18][R10.64] ;  /* 0x000000120a0e9981 */ /* 0x0000a2000c1e1100 */
[----:B---3--:R-:W-:-:S05]  /*31110*/  IADD3 R34, P3, PT, R5, R34, RZ ;  /* 0x0000002205227210 */ /* 0x008fca0007f7e0ff */
[----:B----4-:R-:W-:Y:S01]  /*31120*/  IMAD.X R35, R6, 0x1, R35, P3 ;  /* 0x0000000106237824 */ /* 0x010fe200018e0623 */
[----:B------:R1:W-:Y:S01]  /*31130*/  STL [R1+0x50c], R34 ;  /* 0x00050c2201007387 */ /* 0x0003e20000100800 */
[----:B--2---:R-:W-:-:S03]  /*31140*/  IADD3 R32, P3, PT, R5, R32, RZ ;  /* 0x0000002005207210 */ /* 0x004fc60007f7e0ff */
[----:B------:R2:W-:Y:S02]  /*31150*/  STL [R1+0x508], R35 ;  /* 0x0005082301007387 */ /* 0x0005e40000100800 */
[----:B------:R-:W-:Y:S02]  /*31160*/  IMAD.X R33, R6, 0x1, R33, P3 ;  /* 0x0000000106217824 */ /* 0x000fe400018e0621 */
[----:B------:R3:W-:Y:S01]  /*31170*/  STL [R1+0x54c], R32 ;  /* 0x00054c2001007387 */ /* 0x0007e20000100800 */
[----:B0-----:R-:W-:Y:S02]  /*31180*/  @!P1 IMAD.MOV.U32 R10, RZ, RZ, R34 ;  /* 0x000000ffff0a9224 */ /* 0x001fe400078e0022 */
[----:B------:R-:W-:Y:S01]  /*31190*/  @!P1 IMAD.MOV.U32 R11, RZ, RZ, R35 ;  /* 0x000000ffff0b9224 */ /* 0x000fe200078e0023 */
[----:B------:R0:W-:Y:S04]  /*311a0*/  STL [R1+0x548], R33 ;  /* 0x0005482101007387 */ /* 0x0001e80000100800 */
[----:B-1----:R-:W4:Y:S04]  /*311b0*/  LDL.LU R34, [R1+0x58c] ;  /* 0x00058c0001227983 */ /* 0x002f280000300800 */
[----:B------:R1:W4:Y:S04]  /*311c0*/  @!P1 LDG.E.U8 R13, desc[UR18][R10.64] ;  /* 0x000000120a0d9981 */ /* 0x000328000c1e1100 */
[----:B--2---:R-:W2:Y:S01]  /*311d0*/  LDL.LU R35, [R1+0x588] ;  /* 0x0005880001237983 */ /* 0x004ea20000300800 */
[----:B-1----:R-:W-:-:S03]  /*311e0*/  @!P1 IMAD.MOV.U32 R10, RZ, RZ, R32 ;  /* 0x000000ffff0a9224 */ /* 0x002fc600078e0020 */
[----:B---3--:R-:W3:Y:S01]  /*311f0*/  LDL.LU R32, [R1+0x5cc] ;  /* 0x0005cc0001207983 */ /* 0x008ee20000300800 */
[----:B------:R-:W-:-:S03]  /*31200*/  @!P1 IMAD.MOV.U32 R11, RZ, RZ, R33 ;  /* 0x000000ffff0b9224 */ /* 0x000fc600078e0021 */
[----:B0-----:R-:W3:Y:S01]  /*31210*/  LDL.LU R33, [R1+0x5c8] ;  /* 0x0005c80001217983 */ /* 0x001ee20000300800 */
[----:B------:R-:W-:Y:S01]  /*31220*/  PRMT R12, RZ, 0x7610, R12 ;  /* 0x00007610ff0c7816 */ /* 0x000fe2000000000c */
[----:B------:R-:W-:Y:S02]  /*31230*/  IMAD.MOV.U32 R37, RZ, RZ, R39 ;  /* 0x000000ffff257224 */ /* 0x000fe400078e0027 */
[----:B------:R-:W-:Y:S02]  /*31240*/  IMAD.MOV.U32 R39, RZ, RZ, R42 ;  /* 0x000000ffff277224 */ /* 0x000fe400078e002a */
[----:B------:R-:W-:Y:S01]  /*31250*/  IMAD.MOV.U32 R38, RZ, RZ, R78 ;  /* 0x000000ffff267224 */ /* 0x000fe200078e004e */
[----:B------:R0:W3:Y:S01]  /*31260*/  @!P1 LDG.E.U8 R12, desc[UR18][R10.64] ;  /* 0x000000120a0c9981 */ /* 0x0000e2000c1e1100 */
[----:B------:R-:W-:Y:S02]  /*31270*/  IMAD.MOV.U32 R78, RZ, RZ, R47 ;  /* 0x000000ffff4e7224 */ /* 0x000fe400078e002f */
[----:B------:R-:W-:Y:S01]  /*31280*/  IMAD.MOV.U32 R42, RZ, RZ, R46 ;  /* 0x000000ffff2a7224 */ /* 0x000fe200078e002e */
[----:B0-----:R-:W-:-:S02]  /*31290*/  PRMT R11, RZ, 0x7610, R11 ;  /* 0x00007610ff0b7816 */ /* 0x001fc4000000000b */
[----:B----4-:R-:W-:-:S05]  /*312a0*/  IADD3 R34, P3, PT, R5, R34, RZ ;  /* 0x0000002205227210 */ /* 0x010fca0007f7e0ff */
[----:B--2---:R-:W-:Y:S01]  /*312b0*/  IMAD.X R35, R6, 0x1, R35, P3 ;  /* 0x0000000106237824 */ /* 0x004fe200018e0623 */
[----:B------:R0:W-:Y:S01]  /*312c0*/  STL [R1+0x58c], R34 ;  /* 0x00058c2201007387 */ /* 0x0001e20000100800 */
[----:B---3--:R-:W-:-:S03]  /*312d0*/  IADD3 R32, P3, PT, R5, R32, RZ ;  /* 0x0000002005207210 */ /* 0x008fc60007f7e0ff */
[----:B------:R1:W-:Y:S02]  /*312e0*/  STL [R1+0x588], R35 ;  /* 0x0005882301007387 */ /* 0x0003e40000100800 */
[----:B------:R-:W-:Y:S02]  /*312f0*/  IMAD.X R33, R6, 0x1, R33, P3 ;  /* 0x0000000106217824 */ /* 0x000fe400018e0621 */
[----:B------:R2:W-:Y:S01]  /*31300*/  STL [R1+0x5cc], R32 ;  /* 0x0005cc2001007387 */ /* 0x0005e20000100800 */
[----:B------:R-:W-:Y:S02]  /*31310*/  @!P1 IMAD.MOV.U32 R46, RZ, RZ, R34 ;  /* 0x000000ffff2e9224 */ /* 0x000fe400078e0022 */
[----:B------:R-:W-:Y:S01]  /*31320*/  @!P1 IMAD.MOV.U32 R47, RZ, RZ, R35 ;  /* 0x000000ffff2f9224 */ /* 0x000fe200078e0023 */
[----:B------:R3:W-:Y:S04]  /*31330*/  STL [R1+0x5c8], R33 ;  /* 0x0005c82101007387 */ /* 0x0007e80000100800 */
[----:B0-----:R-:W4:Y:S04]  /*31340*/  LDL.LU R34, [R1+0x60c] ;  /* 0x00060c0001227983 */ /* 0x001f280000300800 */
[----:B------:R0:W4:Y:S04]  /*31350*/  @!P1 LDG.E.U8 R11, desc[UR18][R46.64] ;  /* 0x000000122e0b9981 */ /* 0x000128000c1e1100 */
[----:B-1----:R-:W4:Y:S01]  /*31360*/  LDL.LU R35, [R1+0x608] ;  /* 0x0006080001237983 */ /* 0x002f220000300800 */
[----:B0-----:R-:W-:-:S03]  /*31370*/  @!P1 IMAD.MOV.U32 R46, RZ, RZ, R32 ;  /* 0x000000ffff2e9224 */ /* 0x001fc600078e0020 */
[----:B--2---:R-:W2:Y:S01]  /*31380*/  LDL.LU R32, [R1+0x64c] ;  /* 0x00064c0001207983 */ /* 0x004ea20000300800 */
[----:B------:R-:W-:-:S03]  /*31390*/  @!P1 IMAD.MOV.U32 R47, RZ, RZ, R33 ;  /* 0x000000ffff2f9224 */ /* 0x000fc600078e0021 */
[----:B---3--:R-:W3:Y:S01]  /*313a0*/  LDL.LU R33, [R1+0x648] ;  /* 0x0006480001217983 */ /* 0x008ee20000300800 */
[----:B------:R-:W-:Y:S02]  /*313b0*/  PRMT R10, RZ, 0x7610, R10 ;  /* 0x00007610ff0a7816 */ /* 0x000fe4000000000a */
[----:B------:R-:W-:-:S04]  /*313c0*/  PRMT R44, RZ, 0x7610, R44 ;  /* 0x00007610ff2c7816 */ /* 0x000fc8000000002c */
[----:B------:R0:W3:Y:S01]  /*313d0*/  @!P1 LDG.E.U8 R10, desc[UR18][R46.64] ;  /* 0x000000122e0a9981 */ /* 0x0000e2000c1e1100 */
[----:B----4-:R-:W-:-:S05]  /*313e0*/  IADD3 R34, P3, PT, R5, R34, RZ ;  /* 0x0000002205227210 */ /* 0x010fca0007f7e0ff */
[----:B------:R-:W-:Y:S01]  /*313f0*/  IMAD.X R35, R6, 0x1, R35, P3 ;  /* 0x0000000106237824 */ /* 0x000fe200018e0623 */
[----:B------:R1:W-:Y:S01]  /*31400*/  STL [R1+0x60c], R34 ;  /* 0x00060c2201007387 */ /* 0x0003e20000100800 */
[----:B--2---:R-:W-:-:S03]  /*31410*/  IADD3 R32, P3, PT, R5, R32, RZ ;  /* 0x0000002005207210 */ /* 0x004fc60007f7e0ff */
[----:B------:R2:W-:Y:S02]  /*31420*/  STL [R1+0x608], R35 ;  /* 0x0006082301007387 */ /* 0x0005e40000100800 */
[----:B---3--:R-:W-:Y:S02]  /*31430*/  IMAD.X R33, R6, 0x1, R33, P3 ;  /* 0x0000000106217824 */ /* 0x008fe400018e0621 */
        /* <DEDUP_REMOVED lines=11> */
[----:B------:R-:W-:Y:S02]  /*314f0*/  PRMT R48, RZ, 0x7610, R48 ;  /* 0x00007610ff307816 */ /* 0x000fe40000000030 */
[----:B------:R-:W-:-:S04]  /*31500*/  PRMT R49, RZ, 0x7610, R49 ;  /* 0x00007610ff317816 */ /* 0x000fc80000000031 */
[----:B------:R0:W3:Y:S01]  /*31510*/  @!P1 LDG.E.U8 R48, desc[UR18][R46.64] ;  /* 0x000000122e309981 */ /* 0x0000e2000c1e1100 */
[----:B----4-:R-:W-:-:S05]  /*31520*/  IADD3 R34, P3, PT, R5, R34, RZ ;  /* 0x0000002205227210 */ /* 0x010fca0007f7e0ff */
[----:B--2---:R-:W-:Y:S01]  /*31530*/  IMAD.X R35, R6, 0x1, R35, P3 ;  /* 0x0000000106237824 */ /* 0x004fe200018e0623 */
[----:B------:R1:W-:Y:S01]  /*31540*/  STL [R1+0x68c], R34 ;  /* 0x00068c2201007387 */ /* 0x0003e20000100800 */
[----:B---3--:R-:W-:-:S03]  /*31550*/  IADD3 R32, P3, PT, R5, R32, RZ ;  /* 0x0000002005207210 */ /* 0x008fc60007f7e0ff */
        /* <DEDUP_REMOVED lines=153> */
[----:B------:R-:W-:-:S03]  /*31ef0*/  PRMT R79, RZ, 0x7610, R79 ;  /* 0x00007610ff4f7816 */ /* 0x000fc6000000004f */
[----:B------:R0:W-:Y:S04]  /*31f00*/  STS.U8 [R0+UR9+0x14000], R54 ;  /* 0x0140003600007988 */ /* 0x0001e80008000009 */
[----:B------:R1:W3:Y:S01]  /*31f10*/  @!P1 LDG.E.U8 R79, desc[UR18][R46.64] ;  /* 0x000000122e4f9981 */ /* 0x0002e2000c1e1100 */
[----:B0-----:R-:W-:Y:S02]  /*31f20*/  PRMT R54, RZ, 0x7610, R54 ;  /* 0x00007610ff367816 */ /* 0x001fe40000000036 */
[----:B----4-:R-:W-:-:S05]  /*31f30*/  IADD3 R34, P3, PT, R5, R34, RZ ;  /* 0x0000002205227210 */ /* 0x010fca0007f7e0ff */
[----:B--2---:R-:W-:Y:S01]  /*31f40*/  IMAD.X R35, R6, 0x1, R35, P3 ;  /* 0x0000000106237824 */ /* 0x004fe200018e0623 */
[----:B------:R0:W-:Y:S01]  /*31f50*/  STL [R1+0x274], R34 ;  /* 0x0002742201007387 */ /* 0x0001e20000100800 */
[----:B---3--:R-:W-:-:S03]  /*31f60*/  IADD3 R32, P3, PT, R5, R32, RZ ;  /* 0x0000002005207210 */ /* 0x008fc60007f7e0ff */
[----:B------:R2:W-:Y:S02]  /*31f70*/  STL [R1+0x270], R35 ;  /* 0x0002702301007387 */ /* 0x0005e40000100800 */
[----:B------:R-:W-:Y:S02]  /*31f80*/  IMAD.X R33, R6, 0x1, R33, P3 ;  /* 0x0000000106217824 */ /* 0x000fe400018e0621 */
[----:B------:R3:W-:Y:S01]  /*31f90*/  STL [R1+0x2b4], R32 ;  /* 0x0002b42001007387 */ /* 0x0007e20000100800 */
[----:B-1----:R-:W-:Y:S02]  /*31fa0*/  @!P1 IMAD.MOV.U32 R46, RZ, RZ, R34 ;  /* 0x000000ffff2e9224 */ /* 0x002fe400078e0022 */
[----:B------:R-:W-:Y:S01]  /*31fb0*/  @!P1 IMAD.MOV.U32 R47, RZ, RZ, R35 ;  /* 0x000000ffff2f9224 */ /* 0x000fe200078e0023 */
[----:B------:R1:W-:Y:S04]  /*31fc0*/  STL [R1+0x2b0], R33 ;  /* 0x0002b02101007387 */ /* 0x0003e80000100800 */
[----:B0-----:R-:W4:Y:S04]  /*31fd0*/  LDL.LU R34, [R1+0x2f4] ;  /* 0x0002f40001227983 */ /* 0x001f280000300800 */
[----:B------:R0:W4:Y:S04]  /*31fe0*/  @!P1 LDG.E.U8 R54, desc[UR18][R46.64] ;  /* 0x000000122e369981 */ /* 0x000128000c1e1100 */
[----:B--2---:R-:W2:Y:S01]  /*31ff0*/  LDL.LU R35, [R1+0x2f0] ;  /* 0x0002f00001237983 */ /* 0x004ea20000300800 */
[----:B0-----:R-:W-:-:S03]  /*32000*/  @!P1 IMAD.MOV.U32 R46, RZ, RZ, R32 ;  /* 0x000000ffff2e9224 */ /* 0x001fc600078e0020 */
[----:B---3--:R-:W3:Y:S01]  /*32010*/  LDL.LU R32, [R1+0x354] ;  /* 0x0003540001207983 */ /* 0x008ee20000300800 */
[----:B------:R-:W-:-:S03]  /*32020*/  @!P1 IMAD.MOV.U32 R47, RZ, RZ, R33 ;  /* 0x000000ffff2f9224 */ /* 0x000fc600078e0021 */
[----:B-1----:R-:W3:Y:S04]  /*32030*/  LDL.LU R33, [R1+0x350] ;  /* 0x0003500001217983 */ /* 0x002ee80000300800 */
[----:B------:R0:W-:Y:S04]  /*32040*/  STS.U8 [R0+UR9+0x14400], R51 ;  /* 0x0144003300007988 */ /* 0x0001e80008000009 */
[----:B------:R1:W-:Y:S01]  /*32050*/  STS.U8 [R0+UR9+0x14800], R50 ;  /* 0x0148003200007988 */ /* 0x0003e20008000009 */
[----:B0-----:R-:W-:Y:S02]  /*32060*/  PRMT R51, RZ, 0x7610, R51 ;  /* 0x00007610ff337816 */ /* 0x001fe40000000033 */
[----:B-1----:R-:W-:-:S04]  /*32070*/  PRMT R50, RZ, 0x7610, R50 ;  /* 0x00007610ff327816 */ /* 0x002fc80000000032 */
        /* <DEDUP_REMOVED lines=17> */
[----:B0-----:R-:W3:Y:S04]  /*32190*/  LDL.LU R33, [R1+0x3d0] ;  /* 0x0003d00001217983 */ /* 0x001ee80000300800 */
[----:B------:R0:W-:Y:S04]  /*321a0*/  STS.U8 [R0+UR9+0x14c00], R45 ;  /* 0x014c002d00007988 */ /* 0x0001e80008000009 */
[----:B------:R1:W-:Y:S01]  /*321b0*/  STS.U8 [R0+UR9+0x15000], R7 ;  /* 0x0150000700007988 */ /* 0x0003e20008000009 */
[----:B0-----:R-:W-:-:S03]  /*321c0*/  PRMT R45, RZ, 0x7610, R45 ;  /* 0x00007610ff2d7816 */ /* 0x001fc6000000002d */
[----:B------:R0:W-:Y:S01]  /*321d0*/  STS.U8 [R0+UR9+0x15400], R8 ;  /* 0x0154000800007988 */ /* 0x0001e20008000009 */
[----:B-1----:R-:W-:-:S03]  /*321e0*/  PRMT R7, RZ, 0x7610, R7 ;  /* 0x00007610ff077816 */ /* 0x002fc60000000007 */
[----:B------:R1:W3:Y:S01]  /*321f0*/  @!P1 LDG.E.U8 R45, desc[UR18][R46.64] ;  /* 0x000000122e2d9981 */ /* 0x0002e2000c1e1100 */
[----:B----4-:R-:W-:-:S05]  /*32200*/  IADD3 R34, P3, PT, R5, R34, RZ ;  /* 0x0000002205227210 */ /* 0x010fca0007f7e0ff */
[----:B--2---:R-:W-:Y:S01]  /*32210*/  IMAD.X R35, R6, 0x1, R35, P3 ;  /* 0x0000000106237824 */ /* 0x004fe200018e0623 */
[----:B------:R-:W-:Y:S01]  /*32220*/  STL [R1+0x394], R34 ;  /* 0x0003942201007387 */ /* 0x000fe20000100800 */
[----:B---3--:R-:W-:-:S03]  /*32230*/  IADD3 R32, P3, PT, R5, R32, RZ ;  /* 0x0000002005207210 */ /* 0x008fc60007f7e0ff */
[----:B------:R-:W-:Y:S02]  /*32240*/  STL [R1+0x390], R35 ;  /* 0x0003902301007387 */ /* 0x000fe40000100800 */
[----:B------:R-:W-:Y:S02]  /*32250*/  IMAD.X R33, R6, 0x1, R33, P3 ;  /* 0x0000000106217824 */ /* 0x000fe400018e0621 */
[----:B------:R2:W-:Y:S01]  /*32260*/  STL [R1+0x3d4], R32 ;  /* 0x0003d42001007387 */ /* 0x0005e20000100800 */
[----:B-1----:R-:W-:Y:S02]  /*32270*/  @!P1 IMAD.MOV.U32 R46, RZ, RZ, R34 ;  /* 0x000000ffff2e9224 */ /* 0x002fe400078e0022 */
[----:B------:R-:W-:Y:S01]  /*32280*/  @!P1 IMAD.MOV.U32 R47, RZ, RZ, R35 ;  /* 0x000000ffff2f9224 */ /* 0x000fe200078e0023 */
[----:B------:R-:W-:Y:S04]  /*32290*/  STL [R1+0x3d0], R33 ;  /* 0x0003d02101007387 */ /* 0x000fe80000100800 */
[----:B0-----:R-:W3:Y:S04]  /*322a0*/  LDL.LU R8, [R1+0x414] ;  /* 0x0004140001087983 */ /* 0x001ee80000300800 */
[----:B------:R0:W4:Y:S02]  /*322b0*/  @!P1 LDG.E.U8 R7, desc[UR18][R46.64] ;  /* 0x000000122e079981 */ /* 0x000124000c1e1100 */
[----:B0-----:R-:W-:-:S02]  /*322c0*/  @!P1 IMAD.MOV.U32 R46, RZ, RZ, R32 ;  /* 0x000000ffff2e9224 */ /* 0x001fc400078e0020 */
[----:B--2---:R-:W2:Y:S01]  /*322d0*/  LDL.LU R32, [R1+0x410] ;  /* 0x0004100001207983 */ /* 0x004ea20000300800 */
[----:B------:R-:W-:Y:S01]  /*322e0*/  @!P1 IMAD.MOV.U32 R47, RZ, RZ, R33 ;  /* 0x000000ffff2f9224 */ /* 0x000fe200078e0021 */
[----:B------:R-:W-:-:S04]  /*322f0*/  PRMT R92, RZ, 0x7610, R92 ;  /* 0x00007610ff5c7816 */ /* 0x000fc8000000005c */
[----:B------:R-:W-:Y:S04]  /*32300*/  STL [R1+0x134c], R47 ;  /* 0x00134c2f01007387 */ /* 0x000fe80000100800 */
[----:B------:R-:W-:Y:S04]  /*32310*/  STL [R1+0x1354], R47 ;  /* 0x0013542f01007387 */ /* 0x000fe80000100800 */
[----:B------:R-:W-:Y:S04]  /*32320*/  STL [R1+0x13b4], R47 ;  /* 0x0013b42f01007387 */ /* 0x000fe80000100800 */
[----:B------:R-:W-:Y:S04]  /*32330*/  STL [R1+0x13bc], R47 ;  /* 0x0013bc2f01007387 */ /* 0x000fe80000100800 */
[----:B------:R-:W-:Y:S04]  /*32340*/  STL [R1+0x13e4], R47 ;  /* 0x0013e42f01007387 */ /* 0x000fe80000100800 */
[----:B------:R-:W-:Y:S04]  /*32350*/  STS.U8 [R0+UR9+0x15800], R9 ;  /* 0x0158000900007988 */ /* 0x000fe80008000009 */
[----:B------:R-:W-:Y:S04]  /*32360*/  STL [R1+0x13ec], R47 ;  /* 0x0013ec2f01007387 */ /* 0x000fe80000100800 */
[----:B------:R-:W-:Y:S04]  /*32370*/  STS.U8 [R0+UR9+0x15c00], R37 ;  /* 0x015c002500007988 */ /* 0x000fe80008000009 */
[----:B------:R0:W4:Y:S04]  /*32380*/  @!P1 LDG.E.U8 R92, desc[UR18][R46.64] ;  /* 0x000000122e5c9981 */ /* 0x000128000c1e1100 */
[----:B------:R-:W-:Y:S04]  /*32390*/  STL [R1+0x1414], R47 ;  /* 0x0014142f01007387 */ /* 0x000fe80000100800 */
[----:B------:R1:W-:Y:S01]  /*323a0*/  STS.U8 [R0+UR9+0x16000], R38 ;  /* 0x0160002600007988 */ /* 0x0003e20008000009 */
[----:B0-----:R-:W-:Y:S01]  /*323b0*/  PRMT R46, RZ, 0x7610, R46 ;  /* 0x00007610ff2e7816 */ /* 0x001fe2000000002e */
[----:B-1----:R-:W-:-:S02]  /*323c0*/  IMAD.MOV.U32 R38, RZ, RZ, R43 ;  /* 0x000000ffff267224 */ /* 0x002fc400078e002b */
[----:B------:R-:W-:Y:S01]  /*323d0*/  IMAD.MOV.U32 R43, RZ, RZ, R3 ;  /* 0x000000ffff2b7224 */ /* 0x000fe200078e0003 */
[----:B------:R0:W-:Y:S04]  /*323e0*/  STS.U8 [R0+UR9+0x16400], R39 ;  /* 0x0164002700007988 */ /* 0x0001e80008000009 */
[----:B------:R-:W-:Y:S01]  /*323f0*/  STS.U8 [R0+UR9+0x16800], R40 ;  /* 0x0168002800007988 */ /* 0x000fe20008000009 */
[----:B------:R-:W-:-:S03]  /*32400*/  IMAD.MOV.U32 R37, RZ, RZ, R42 ;  /* 0x000000ffff257224 */ /* 0x000fc600078e002a */
[----:B------:R1:W-:Y:S01]  /*32410*/  STS.U8 [R0+UR9+0x16c00], R41 ;  /* 0x016c002900007988 */ /* 0x0003e20008000009 */
[----:B0-----:R-:W-:Y:S02]  /*32420*/  IMAD.MOV.U32 R39, RZ, RZ, R62 ;  /* 0x000000ffff277224 */ /* 0x001fe400078e003e */
[----:B------:R-:W-:Y:S01]  /*32430*/  IMAD.MOV.U32 R62, RZ, RZ, R2 ;  /* 0x000000ffff3e7224 */ /* 0x000fe200078e0002 */
[----:B------:R-:W-:Y:S01]  /*32440*/  STS.U8 [R0+UR9+0x17000], R78 ;  /* 0x0170004e00007988 */ /* 0x000fe20008000009 */
[----:B------:R-:W-:Y:S02]  /*32450*/  IMAD.MOV.U32 R42, RZ, RZ, R74 ;  /* 0x000000ffff2a7224 */ /* 0x000fe400078e004a */
[----:B-1----:R-:W-:Y:S01]  /*32460*/  IMAD.MOV.U32 R41, RZ, RZ, R70 ;  /* 0x000000ffff297224 */ /* 0x002fe200078e0046 */
[----:B------:R-:W-:Y:S01]  /*32470*/  STS.U8 [R0+UR9+0x17400], R80 ;  /* 0x0174005000007988 */ /* 0x000fe20008000009 */
[----:B------:R-:W-:Y:S02]  /*32480*/  IMAD.MOV.U32 R40, RZ, RZ, R66 ;  /* 0x000000ffff287224 */ /* 0x000fe400078e0042 */
[----:B------:R-:W-:Y:S01]  /*32490*/  IMAD.MOV.U32 R66, RZ, RZ, R4 ;  /* 0x000000ffff427224 */ /* 0x000fe200078e0004 */
[----:B------:R-:W-:Y:S04]  /*324a0*/  STS.U8 [R0+UR9+0x17800], R81 ;  /* 0x0178005100007988 */ /* 0x000fe80008000009 */
[----:B------:R-:W-:Y:S01]  /*324b0*/  STS.U8 [R0+UR9+0x17c00], R87 ;  /* 0x017c005700007988 */ /* 0x000fe20008000009 */
[----:B---3--:R-:W-:-:S05]  /*324c0*/  IADD3 R8, P3, PT, R5, R8, RZ ;  /* 0x0000000805087210 */ /* 0x008fca0007f7e0ff */
[----:B------:R0:W-:Y:S01]  /*324d0*/  STL [R1+0x414], R8 ;  /* 0x0004140801007387 */ /* 0x0001e20000100800 */
[----:B--2---:R-:W-:-:S04]  /*324e0*/  IMAD.X R32, R6, 0x1, R32, P3 ;  /* 0x0000000106207824 */ /* 0x004fc800018e0620 */
[----:B------:R-:W-:Y:S01]  /*324f0*/  @!P1 IMAD.MOV.U32 R9, RZ, RZ, R32 ;  /* 0x000000ffff099224 */ /* 0x000fe200078e0020 */
[----:B------:R-:W-:Y:S04]  /*32500*/  STL [R1+0x410], R32 ;  /* 0x0004102001007387 */ /* 0x000fe80000100800 */
[----:B------:R-:W2:Y:S04]  /*32510*/  LDL.LU R3, [R1+0x64] ;  /* 0x0000640001037983 */ /* 0x000ea80000300800 */
[----:B------:R0:W3:Y:S04]  /*32520*/  @!P1 LDG.E.U8 R46, desc[UR18][R8.64] ;  /* 0x00000012082e9981 */ /* 0x0000e8000c1e1100 */
[----:B------:R-:W3:Y:S01]  /*32530*/  LDL.LU R70, [R1+0x4] ;  /* 0x0000040001467983 */ /* 0x000ee20000300800 */
[----:B0-----:R-:W0:Y:S03]  /*32540*/  S2R R8, SR_TID.X ;  /* 0x0000000000087919 */ /* 0x001e260000002100 */
[----:B------:R-:W-:Y:S04]  /*32550*/  STL [R1+0x1358], R87 ;  /* 0x0013585701007387 */ /* 0x000fe80000100800 */
[----:B------:R-:W-:Y:S04]  /*32560*/  STL [R1+0x1360], R87 ;  /* 0x0013605701007387 */ /* 0x000fe80000100800 */
[----:B------:R-:W4:Y:S04]  /*32570*/  LDL.LU R74, [R1+0x1a8] ;  /* 0x0001a800014a7983 */ /* 0x000f280000300800 */
[----:B------:R-:W4:Y:S04]  /*32580*/  LDL.LU R78, [R1+0x18c] ;  /* 0x00018c00014e7983 */ /* 0x000f280000300800 */
[----:B------:R-:W4:Y:S04]  /*32590*/  LDL.LU R4, [R1+0x170] ;  /* 0x0001700001047983 */ /* 0x000f280000300800 */
[----:B------:R-:W4:Y:S04]  /*325a0*/  LDL.LU R80, [R1+0x154] ;  /* 0x0001540001507983 */ /* 0x000f280000300800 */
[----:B------:R-:W4:Y:S01]  /*325b0*/  LDL.LU R81, [R1+0x138] ;  /* 0x0001380001517983 */ /* 0x000f220000300800 */
[----:B0-----:R-:W-:-:S04]  /*325c0*/  LOP3.LUT R8, R8, 0x7f, RZ, 0xc0, !PT ;  /* 0x0000007f08087812 */ /* 0x001fc800078ec0ff */
[----:B------:R-:W-:-:S05]  /*325d0*/  LOP3.LUT R2, R8, 0x10, RZ, 0x3c, !PT ;  /* 0x0000001008027812 */ /* 0x000fca00078e3cff */
[----:B------:R0:W-:Y:S04]  /*325e0*/  STS.U8 [R2+UR9+0x14080], R88 ;  /* 0x0140805802007988 */ /* 0x0001e80008000009 */
[----:B------:R1:W-:Y:S04]  /*325f0*/  STS.U8 [R2+UR9+0x14480], R89 ;  /* 0x0144805902007988 */ /* 0x0003e80008000009 */
[----:B------:R1:W-:Y:S04]  /*32600*/  STS.U8 [R2+UR9+0x14880], R91 ;  /* 0x0148805b02007988 */ /* 0x0003e80008000009 */
[----:B0-----:R-:W4:Y:S04]  /*32610*/  LDL.LU R88, [R1+0x11c] ;  /* 0x00011c0001587983 */ /* 0x001f280000300800 */
[----:B-1----:R-:W4:Y:S04]  /*32620*/  LDL.LU R89, [R1+0x100] ;  /* 0x0001000001597983 */ /* 0x002f280000300800 */
[----:B------:R-:W4:Y:S04]  /*32630*/  LDL.LU R91, [R1+0xe0] ;  /* 0x0000e000015b7983 */ /* 0x000f280000300800 */
[----:B------:R-:W4:Y:S04]  /*32640*/  LDL.LU R35, [R1+0xc0] ;  /* 0x0000c00001237983 */ /* 0x000f280000300800 */
[----:B------:R0:W-:Y:S04]  /*32650*/  STS.U8 [R2+UR9+0x14c80], R37 ;  /* 0x014c802502007988 */ /* 0x0001e80008000009 */
[----:B------:R-:W4:Y:S04]  /*32660*/  LDL.LU R36, [R1+0xa0] ;  /* 0x0000a00001247983 */ /* 0x000f280000300800 */
[----:B------:R1:W-:Y:S04]  /*32670*/  STS.U8 [R2+UR9+0x15080], R38 ;  /* 0x0150802602007988 */ /* 0x0003e80008000009 */
[----:B0-----:R-:W4:Y:S04]  /*32680*/  LDL.LU R37, [R1+0x80] ;  /* 0x0000800001257983 */ /* 0x001f280000300800 */
[----:B------:R0:W-:Y:S04]  /*32690*/  STS.U8 [R2+UR9+0x15480], R39 ;  /* 0x0154802702007988 */ /* 0x0001e80008000009 */
[----:B-1----:R-:W4:Y:S04]  /*326a0*/  LDL.LU R38, [R1+0x60] ;  /* 0x0000600001267983 */ /* 0x002f280000300800 */
[----:B------:R1:W-:Y:S04]  /*326b0*/  STS.U8 [R2+UR9+0x15880], R40 ;  /* 0x0158802802007988 */ /* 0x0003e80008000009 */
[----:B0-----:R-:W4:Y:S04]  /*326c0*/  LDL.LU R39, [R1+0x40] ;  /* 0x0000400001277983 */ /* 0x001f280000300800 */
[----:B------:R0:W-:Y:S04]  /*326d0*/  STS.U8 [R2+UR9+0x15c80], R41 ;  /* 0x015c802902007988 */ /* 0x0001e80008000009 */
[----:B-1----:R-:W4:Y:S04]  /*326e0*/  LDL.LU R40, [R1+0x20] ;  /* 0x0000200001287983 */ /* 0x002f280000300800 */
[----:B0-----:R-:W4:Y:S04]  /*326f0*/  LDL.LU R41, [R1] ;  /* 0x0000000001297983 */ /* 0x001f280000300800 */
[----:B------:R0:W-:Y:S04]  /*32700*/  STS.U8 [R2+UR9+0x16080], R42 ;  /* 0x0160802a02007988 */ /* 0x0001e80008000009 */
[----:B------:R1:W-:Y:S04]  /*32710*/  STS.U8 [R2+UR9+0x16480], R43 ;  /* 0x0164802b02007988 */ /* 0x0003e80008000009 */
[----:B------:R0:W-:Y:S04]  /*32720*/  STS.U8 [R2+UR9+0x16880], R58 ;  /* 0x0168803a02007988 */ /* 0x0001e80008000009 */
[----:B------:R-:W-:Y:S04]  /*32730*/  STL [R1+0x137c], R86 ;  /* 0x00137c5601007387 */ /* 0x000fe80000100800 */
[----:B------:R-:W-:Y:S04]  /*32740*/  STL [R1+0x1384], R86 ;  /* 0x0013845601007387 */ /* 0x000fe80000100800 */
[----:B0-----:R-:W4:Y:S04]  /*32750*/  LDL.LU R42, [R1+0x1a4] ;  /* 0x0001a400012a7983 */ /* 0x001f280000300800 */
[----:B-1----:R-:W4:Y:S04]  /*32760*/  LDL.LU R43, [R1+0x188] ;  /* 0x00018800012b7983 */ /* 0x002f280000300800 */
[----:B------:R-:W4:Y:S04]  /*32770*/  LDL.LU R58, [R1+0x16c] ;  /* 0x00016c00013a7983 */ /* 0x000f280000300800 */
[----:B--2---:R0:W-:Y:S02]  /*32780*/  STS.U8 [R2+UR9+0x16c80], R3 ;  /* 0x016c800302007988 */ /* 0x0041e40008000009 */
[----:B0-----:R-:W0:Y:S02]  /*32790*/  S2R R3, SR_TID.X ;  /* 0x0000000000037919 */ /* 0x001e240000002100 */
[----:B------:R1:W-:Y:S04]  /*327a0*/  STS.U8 [R2+UR9+0x17080], R62 ;  /* 0x0170803e02007988 */ /* 0x0003e80008000009 */
[----:B------:R2:W-:Y:S04]  /*327b0*/  STS.U8 [R2+UR9+0x17480], R66 ;  /* 0x0174804202007988 */ /* 0x0005e80008000009 */
[----:B---3--:R3:W-:Y:S04]  /*327c0*/  STS.U8 [R2+UR9+0x17880], R70 ;  /* 0x0178804602007988 */ /* 0x0087e80008000009 */
[----:B-1----:R-:W4:Y:S04]  /*327d0*/  LDL.LU R62, [R1+0x150] ;  /* 0x00015000013e7983 */ /* 0x002f280000300800 */
[----:B------:R-:W-:Y:S04]  /*327e0*/  STS.U8 [R2+UR9+0x17c80], R86 ;  /* 0x017c805602007988 */ /* 0x000fe80008000009 */
[----:B--2---:R-:W2:Y:S04]  /*327f0*/  LDL.LU R66, [R1+0x134] ;  /* 0x0001340001427983 */ /* 0x004ea80000300800 */
[----:B---3--:R-:W3:Y:S01]  /*32800*/  LDL.LU R70, [R1+0x118] ;  /* 0x0001180001467983 */ /* 0x008ee20000300800 */
[----:B0-----:R-:W-:-:S04]  /*32810*/  LOP3.LUT R3, R3, 0x7f, RZ, 0xc0, !PT ;  /* 0x0000007f03037812 */ /* 0x001fc800078ec0ff */
[----:B------:R-:W-:-:S05]  /*32820*/  LOP3.LUT R3, R3, 0x20, RZ, 0x3c, !PT ;  /* 0x0000002003037812 */ /* 0x000fca00078e3cff */
[----:B----4-:R0:W-:Y:S04]  /*32830*/  STS.U8 [R3+UR9+0x14100], R74 ;  /* 0x0141004a03007988 */ /* 0x0101e80008000009 */
[----:B------:R1:W-:Y:S04]  /*32840*/  STS.U8 [R3+UR9+0x14500], R78 ;  /* 0x0145004e03007988 */ /* 0x0003e80008000009 */
[----:B------:R4:W-:Y:S04]  /*32850*/  STS.U8 [R3+UR9+0x14900], R4 ;  /* 0x0149000403007988 */ /* 0x0009e80008000009 */
[----:B0-----:R-:W3:Y:S04]  /*32860*/  LDL.LU R74, [R1+0xfc] ;  /* 0x0000fc00014a7983 */ /* 0x001ee80000300800 */
[----:B-1----:R-:W3:Y:S04]  /*32870*/  LDL.LU R78, [R1+0xdc] ;  /* 0x0000dc00014e7983 */ /* 0x002ee80000300800 */
[----:B------:R0:W-:Y:S04]  /*32880*/  STS.U8 [R3+UR9+0x14d00], R80 ;  /* 0x014d005003007988 */ /* 0x0001e80008000009 */
[----:B----4-:R-:W4:Y:S04]  /*32890*/  LDL.LU R4, [R1+0xbc] ;  /* 0x0000bc0001047983 */ /* 0x010f280000300800 */
        /* <DEDUP_REMOVED lines=8> */
[----:B0-----:R-:W4:Y:S04]  /*32920*/  LDL.LU R91, [R1+0x1c] ;  /* 0x00001c00015b7983 */ /* 0x001f280000300800 */
[----:B------:R-:W-:Y:S04]  /*32930*/  STS.U8 [R3+UR9+0x16100], R35 ;  /* 0x0161002303007988 */ /* 0x000fe80008000009 */
[----:B------:R-:W-:Y:S04]  /*32940*/  STS.U8 [R3+UR9+0x16500], R36 ;  /* 0x0165002403007988 */ /* 0x000fe80008000009 */
[----:B------:R-:W-:Y:S04]  /*32950*/  STS.U8 [R3+UR9+0x16900], R37 ;  /* 0x0169002503007988 */ /* 0x000fe80008000009 */
[----:B------:R-:W-:Y:S04]  /*32960*/  STS.U8 [R3+UR9+0x16d00], R38 ;  /* 0x016d002603007988 */ /* 0x000fe80008000009 */
[----:B------:R-:W-:Y:S04]  /*32970*/  STS.U8 [R3+UR9+0x17100], R39 ;  /* 0x0171002703007988 */ /* 0x000fe80008000009 */
[----:B------:R-:W-:Y:S04]  /*32980*/  STS.U8 [R3+UR9+0x17500], R40 ;  /* 0x0175002803007988 */ /* 0x000fe80008000009 */
[----:B------:R-:W-:Y:S04]  /*32990*/  STS.U8 [R3+UR9+0x17900], R41 ;  /* 0x0179002903007988 */ /* 0x000fe80008000009 */
[----:B------:R0:W-:Y:S02]  /*329a0*/  STS.U8 [R3+UR9+0x17d00], R85 ;  /* 0x017d005503007988 */ /* 0x0001e40008000009 */
[----:B0-----:R-:W0:Y:S02]  /*329b0*/  S2R R3, SR_TID.X ;  /* 0x0000000000037919 */ /* 0x001e240000002100 */
[----:B------:R-:W-:Y:S04]  /*329c0*/  STL [R1+0x1388], R85 ;  /* 0x0013885501007387 */ /* 0x000fe80000100800 */
[----:B------:R-:W-:Y:S04]  /*329d0*/  STL [R1+0x1390], R85 ;  /* 0x0013905501007387 */ /* 0x000fe80000100800 */
[----:B------:R-:W-:Y:S01]  /*329e0*/  STL [R1+0x13a8], R85 ;  /* 0x0013a85501007387 */ /* 0x000fe20000100800 */
[----:B0-----:R-:W-:-:S04]  /*329f0*/  LOP3.LUT R3, R3, 0x7f, RZ, 0xc0, !PT ;  /* 0x0000007f03037812 */ /* 0x001fc800078ec0ff */
[----:B------:R-:W-:-:S05]  /*32a00*/  LOP3.LUT R3, R3, 0x30, RZ, 0x3c, !PT ;  /* 0x0000003003037812 */ /* 0x000fca00078e3cff */
[----:B------:R-:W-:Y:S04]  /*32a10*/  STS.U8 [R3+UR9+0x14180], R42 ;  /* 0x0141802a03007988 */ /* 0x000fe80008000009 */
[----:B------:R-:W-:Y:S04]  /*32a20*/  STS.U8 [R3+UR9+0x14580], R43 ;  /* 0x0145802b03007988 */ /* 0x000fe80008000009 */
[----:B------:R-:W-:Y:S04]  /*32a30*/  STS.U8 [R3+UR9+0x14980], R58 ;  /* 0x0149803a03007988 */ /* 0x000fe80008000009 */
[----:B------:R-:W-:Y:S04]  /*32a40*/  STL [R1+0x13b0], R85 ;  /* 0x0013b05501007387 */ /* 0x000fe80000100800 */
[----:B------:R-:W-:Y:S04]  /*32a50*/  STL [R1+0x13d8], R85 ;  /* 0x0013d85501007387 */ /* 0x000fe80000100800 */
[----:B------:R-:W-:Y:S04]  /*32a60*/  STL [R1+0x13e0], R85 ;  /* 0x0013e05501007387 */ /* 0x000fe80000100800 */
[----:B------:R-:W-:Y:S04]  /*32a70*/  STL [R1+0x1408], R85 ;  /* 0x0014085501007387 */ /* 0x000fe80000100800 */
[----:B------:R-:W-:Y:S04]  /*32a80*/  STL [R1+0x1410], R85 ;  /* 0x0014105501007387 */ /* 0x000fe80000100800 */
[----:B------:R-:W-:Y:S04]  /*32a90*/  STS.U8 [R3+UR9+0x14d80], R62 ;  /* 0x014d803e03007988 */ /* 0x000fe80008000009 */
[----:B--2---:R-:W-:Y:S04]  /*32aa0*/  STS.U8 [R3+UR9+0x15180], R66 ;  /* 0x0151804203007988 */ /* 0x004fe80008000009 */
[----:B---3--:R-:W-:Y:S04]  /*32ab0*/  STS.U8 [R3+UR9+0x15580], R70 ;  /* 0x0155804603007988 */ /* 0x008fe80008000009 */
[----:B------:R-:W-:Y:S04]  /*32ac0*/  STS.U8 [R3+UR9+0x15980], R74 ;  /* 0x0159804a03007988 */ /* 0x000fe80008000009 */
[----:B------:R-:W-:Y:S04]  /*32ad0*/  STS.U8 [R3+UR9+0x15d80], R78 ;  /* 0x015d804e03007988 */ /* 0x000fe80008000009 */
[----:B----4-:R-:W-:Y:S04]  /*32ae0*/  STS.U8 [R3+UR9+0x16180], R4 ;  /* 0x0161800403007988 */ /* 0x010fe80008000009 */
[----:B------:R-:W-:Y:S04]  /*32af0*/  STS.U8 [R3+UR9+0x16580], R80 ;  /* 0x0165805003007988 */ /* 0x000fe80008000009 */
[----:B------:R-:W-:Y:S04]  /*32b00*/  STS.U8 [R3+UR9+0x16980], R81 ;  /* 0x0169805103007988 */ /* 0x000fe80008000009 */
[----:B------:R-:W-:Y:S04]  /*32b10*/  STS.U8 [R3+UR9+0x16d80], R88 ;  /* 0x016d805803007988 */ /* 0x000fe80008000009 */
[----:B------:R-:W-:Y:S04]  /*32b20*/  STS.U8 [R3+UR9+0x17180], R89 ;  /* 0x0171805903007988 */ /* 0x000fe80008000009 */
[----:B------:R0:W-:Y:S04]  /*32b30*/  STS.U8 [R3+UR9+0x17580], R91 ;  /* 0x0175805b03007988 */ /* 0x0001e80008000009 */
[----:B0-----:R-:W2:Y:S04]  /*32b40*/  LDL.LU R91, [R1+0x1a0] ;  /* 0x0001a000015b7983 */ /* 0x001ea80000300800 */
[----:B------:R-:W-:Y:S04]  /*32b50*/  STS.U8 [R3+UR9+0x17980], R93 ;  /* 0x0179805d03007988 */ /* 0x000fe80008000009 */
[----:B------:R0:W-:Y:S04]  /*32b60*/  STS.U8 [R3+UR9+0x17d80], R84 ;  /* 0x017d805403007988 */ /* 0x0001e80008000009 */
[----:B------:R-:W3:Y:S04]  /*32b70*/  LDL.LU R85, [R1+0x168] ;  /* 0x0001680001557983 */ /* 0x000ee80000300800 */
[----:B------:R-:W4:Y:S01]  /*32b80*/  LDL.LU R86, [R1+0x14c] ;  /* 0x00014c0001567983 */ /* 0x000f220000300800 */
[----:B0-----:R-:W0:Y:S03]  /*32b90*/  S2R R3, SR_TID.X ;  /* 0x0000000000037919 */ /* 0x001e260000002100 */
        /* <DEDUP_REMOVED lines=10> */
[----:B------:R1:W-:Y:S01]  /*32c40*/  STL [R1+0x1394], R93 ;  /* 0x0013945d01007387 */ /* 0x0003e20000100800 */
[----:B0-----:R-:W-:-:S03]  /*32c50*/  LOP3.LUT R3, R3, 0x7f, RZ, 0xc0, !PT ;  /* 0x0000007f03037812 */ /* 0x001fc600078ec0ff */
[----:B-1----:R-:W3:Y:S04]  /*32c60*/  LDL.LU R93, [R1+0x184] ;  /* 0x00018400015d7983 */ /* 0x002ee80000300800 */
[----:B------:R-:W4:Y:S04]  /*32c70*/  LDL.LU R41, [R1+0x19c] ;  /* 0x00019c0001297983 */ /* 0x000f280000300800 */
[----:B------:R-:W4:Y:S04]  /*32c80*/  LDL.LU R42, [R1+0x180] ;  /* 0x00018000012a7983 */ /* 0x000f280000300800 */
[----:B------:R-:W4:Y:S04]  /*32c90*/  LDL.LU R43, [R1+0x164] ;  /* 0x00016400012b7983 */ /* 0x000f280000300800 */
[----:B------:R-:W4:Y:S04]  /*32ca0*/  LDL.LU R58, [R1+0x148] ;  /* 0x00014800013a7983 */ /* 0x000f280000300800 */
[----:B------:R-:W4:Y:S01]  /*32cb0*/  LDL.LU R62, [R1+0x12c] ;  /* 0x00012c00013e7983 */ /* 0x000f220000300800 */
[----:B------:R-:W-:-:S03]  /*32cc0*/  LOP3.LUT R9, R3, 0x40, RZ, 0x3c, !PT ;  /* 0x0000004003097812 */ /* 0x000fc600078e3cff */
        /* <DEDUP_REMOVED lines=9> */
[----:B--2---:R0:W-:Y:S04]  /*32d60*/  STS.U8 [R9+UR9+0x14200], R91 ;  /* 0x0142005b09007988 */ /* 0x0041e80008000009 */
[----:B0-----:R-:W2:Y:S01]  /*32d70*/  LDL.LU R91, [R1+0x147c] ;  /* 0x00147c00015b7983 */ /* 0x001ea20000300800 */
[----:B------:R-:W-:-:S03]  /*32d80*/  LOP3.LUT R3, R3, 0x50, RZ, 0x3c, !PT ;  /* 0x0000005003037812 */ /* 0x000fc600078e3cff */
[----:B---3--:R-:W-:Y:S04]  /*32d90*/  STS.U8 [R9+UR9+0x14600], R93 ;  /* 0x0146005d09007988 */ /* 0x008fe80008000009 */
[----:B------:R-:W-:Y:S04]  /*32da0*/  STS.U8 [R9+UR9+0x14a00], R85 ;  /* 0x014a005509007988 */ /* 0x000fe80008000009 */
[----:B----4-:R-:W-:Y:S04]  /*32db0*/  STS.U8 [R9+UR9+0x14e00], R86 ;  /* 0x014e005609007988 */ /* 0x010fe80008000009 */
[----:B------:R-:W-:Y:S04]  /*32dc0*/  STS.U8 [R9+UR9+0x15200], R87 ;  /* 0x0152005709007988 */ /* 0x000fe80008000009 */
        /* <DEDUP_REMOVED lines=11> */
[----:B---3--:R-:W3:Y:S04]  /*32e80*/  LDL.LU R34, [R1+0x160] ;  /* 0x0001600001227983 */ /* 0x008ee80000300800 */
[----:B----4-:R-:W4:Y:S04]  /*32e90*/  LDL.LU R35, [R1+0x144] ;  /* 0x0001440001237983 */ /* 0x010f280000300800 */
[----:B------:R-:W3:Y:S04]  /*32ea0*/  LDL.LU R36, [R1+0x128] ;  /* 0x0001280001247983 */ /* 0x000ee80000300800 */
[----:B------:R-:W3:Y:S04]  /*32eb0*/  LDL.LU R37, [R1+0x10c] ;  /* 0x00010c0001257983 */ /* 0x000ee80000300800 */
[----:B------:R-:W3:Y:S04]  /*32ec0*/  LDL.LU R38, [R1+0xf0] ;  /* 0x0000f00001267983 */ /* 0x000ee80000300800 */
[----:B------:R-:W3:Y:S04]  /*32ed0*/  LDL.LU R39, [R1+0xd0] ;  /* 0x0000d00001277983 */ /* 0x000ee80000300800 */
[----:B------:R-:W3:Y:S04]  /*32ee0*/  LDL.LU R40, [R1+0xb0] ;  /* 0x0000b00001287983 */ /* 0x000ee80000300800 */
[----:B--2---:R-:W-:Y:S04]  /*32ef0*/  STS.U8 [R9+UR9+0x17a00], R91 ;  /* 0x017a005b09007988 */ /* 0x004fe80008000009 */
[----:B------:R-:W-:Y:S04]  /*32f00*/  STS.U8 [R9+UR9+0x17e00], R83 ;  /* 0x017e005309007988 */ /* 0x000fe80008000009 */
        /* <DEDUP_REMOVED lines=11> */
[----:B0-----:R-:W4:Y:S04]  /*32fc0*/  LDL.LU R41, [R1+0x90] ;  /* 0x0000900001297983 */ /* 0x001f280000300800 */
[----:B------:R0:W-:Y:S04]  /*32fd0*/  STS.U8 [R3+UR9+0x16e80], R81 ;  /* 0x016e805103007988 */ /* 0x0001e80008000009 */
[----:B-1----:R-:W4:Y:S04]  /*32fe0*/  LDL.LU R42, [R1+0x70] ;  /* 0x00007000012a7983 */ /* 0x002f280000300800 */
[----:B------:R-:W-:Y:S04]  /*32ff0*/  STS.U8 [R3+UR9+0x17280], R88 ;  /* 0x0172805803007988 */ /* 0x000fe80008000009 */
[----:B--2---:R-:W2:Y:S04]  /*33000*/  LDL.LU R43, [R1+0x50] ;  /* 0x00005000012b7983 */ /* 0x004ea80000300800 */
[----:B------:R1:W-:Y:S04]  /*33010*/  STS.U8 [R3+UR9+0x17680], R89 ;  /* 0x0176805903007988 */ /* 0x0003e80008000009 */
[----:B0-----:R-:W2:Y:S04]  /*33020*/  LDL.LU R81, [R1+0x30] ;  /* 0x0000300001517983 */ /* 0x001ea80000300800 */
[----:B-1----:R-:W2:Y:S04]  /*33030*/  LDL.LU R89, [R1+0x10] ;  /* 0x0000100001597983 */ /* 0x002ea80000300800 */
[----:B------:R-:W2:Y:S04]  /*33040*/  LDL.LU R62, [R1+0x194] ;  /* 0x00019400013e7983 */ /* 0x000ea80000300800 */
[----:B------:R-:W2:Y:S04]  /*33050*/  LDL.LU R66, [R1+0x178] ;  /* 0x0001780001427983 */ /* 0x000ea80000300800 */
[----:B------:R-:W2:Y:S04]  /*33060*/  LDL.LU R70, [R1+0x15c] ;  /* 0x00015c0001467983 */ /* 0x000ea80000300800 */
[----:B------:R-:W-:Y:S04]  /*33070*/  STS.U8 [R3+UR9+0x17a80], R90 ;  /* 0x017a805a03007988 */ /* 0x000fe80008000009 */
[----:B------:R-:W2:Y:S04]  /*33080*/  LDL.LU R74, [R1+0x140] ;  /* 0x00014000014a7983 */ /* 0x000ea80000300800 */
[----:B------:R0:W-:Y:S04]  /*33090*/  STS.U8 [R3+UR9+0x17e80], R82 ;  /* 0x017e805203007988 */ /* 0x0001e80008000009 */
[----:B------:R-:W2:Y:S01]  /*330a0*/  LDL.LU R78, [R1+0x124] ;  /* 0x00012400014e7983 */ /* 0x000ea20000300800 */
[----:B------:R-:W-:-:S03]  /*330b0*/  LOP3.LUT R58, R8, 0x60, RZ, 0x3c, !PT ;  /* 0x00000060083a7812 */ /* 0x000fc600078e3cff */
[----:B0-----:R-:W2:Y:S04]  /*330c0*/  LDL.LU R3, [R1+0x108] ;  /* 0x0001080001037983 */ /* 0x001ea80000300800 */
        /* <DEDUP_REMOVED lines=9> */
[----:B------:R1:W-:Y:S04]  /*33160*/  STS.U8 [R58+UR9+0x14700], R33 ;  /* 0x014700213a007988 */ /* 0x0003e80008000009 */
[----:B---3--:R3:W-:Y:S04]  /*33170*/  STS.U8 [R58+UR9+0x14b00], R34 ;  /* 0x014b00223a007988 */ /* 0x0087e80008000009 */
[----:B0-----:R-:W2:Y:S04]  /*33180*/  LDL.LU R32, [R1+0x1478] ;  /* 0x0014780001207983 */ /* 0x001ea80000300800 */
[----:B-1----:R-:W2:Y:S04]  /*33190*/  LDL.LU R33, [R1+0x1474] ;  /* 0x0014740001217983 */ /* 0x002ea80000300800 */
[----:B---3--:R-:W3:Y:S04]  /*331a0*/  LDL.LU R34, [R1+0x1470] ;  /* 0x0014700001227983 */ /* 0x008ee80000300800 */
[----:B----4-:R0:W-:Y:S04]  /*331b0*/  STS.U8 [R58+UR9+0x14f00], R35 ;  /* 0x014f00233a007988 */ /* 0x0101e80008000009 */
[----:B------:R1:W-:Y:S04]  /*331c0*/  STS.U8 [R58+UR9+0x15300], R36 ;  /* 0x015300243a007988 */ /* 0x0003e80008000009 */
[----:B------:R4:W-:Y:S04]  /*331d0*/  STS.U8 [R58+UR9+0x15700], R37 ;  /* 0x015700253a007988 */ /* 0x0009e80008000009 */
[----:B0-----:R-:W3:Y:S04]  /*331e0*/  LDL.LU R35, [R1+0x146c] ;  /* 0x00146c0001237983 */ /* 0x001ee80000300800 */
[----:B-1----:R-:W3:Y:S04]  /*331f0*/  LDL.LU R36, [R1+0x1468] ;  /* 0x0014680001247983 */ /* 0x002ee80000300800 */
[----:B----4-:R-:W4:Y:S04]  /*33200*/  LDL.LU R37, [R1+0x1464] ;  /* 0x0014640001257983 */ /* 0x010f280000300800 */
        /* <DEDUP_REMOVED lines=8> */
[----:B0-----:R-:W3:Y:S04]  /*33290*/  LDL.LU R41, [R1+0x1454] ;  /* 0x0014540001297983 */ /* 0x001ee80000300800 */
[----:B--2---:R0:W-:Y:S04]  /*332a0*/  STS.U8 [R58+UR9+0x16f00], R43 ;  /* 0x016f002b3a007988 */ /* 0x0041e80008000009 */
[----:B-1----:R-:W2:Y:S04]  /*332b0*/  LDL.LU R42, [R1+0x1450] ;  /* 0x00145000012a7983 */ /* 0x002ea80000300800 */
[----:B------:R1:W-:Y:S04]  /*332c0*/  STS.U8 [R58+UR9+0x17300], R81 ;  /* 0x017300513a007988 */ /* 0x0003e80008000009 */
[----:B0-----:R-:W2:Y:S04]  /*332d0*/  LDL.LU R43, [R1+0x144c] ;  /* 0x00144c00012b7983 */ /* 0x001ea80000300800 */
[----:B------:R0:W-:Y:S04]  /*332e0*/  STS.U8 [R58+UR9+0x17700], R89 ;  /* 0x017700593a007988 */ /* 0x0001e80008000009 */
[----:B-1----:R-:W2:Y:S04]  /*332f0*/  LDL.LU R81, [R1+0x1448] ;  /* 0x0014480001517983 */ /* 0x002ea80000300800 */
[----:B0-----:R-:W2:Y:S01]  /*33300*/  LDL.LU R89, [R1+0x1444] ;  /* 0x0014440001597983 */ /* 0x001ea20000300800 */
[----:B------:R-:W-:-:S03]  /*33310*/  LOP3.LUT R8, R8, 0x70, RZ, 0x3c, !PT ;  /* 0x0000007008087812 */ /* 0x000fc600078e3cff */
[----:B--2---:R-:W-:Y:S04]  /*33320*/  STS.U8 [R58+UR9+0x17b00], R89 ;  /* 0x017b00593a007988 */ /* 0x004fe80008000009 */
[----:B------:R0:W-:Y:S04]  /*33330*/  STS.U8 [R58+UR9+0x17f00], R81 ;  /* 0x017f00513a007988 */ /* 0x0001e80008000009 */
[----:B------:R1:W-:Y:S04]  /*33340*/  STS.U8 [R8+UR9+0x14380], R62 ;  /* 0x0143803e08007988 */ /* 0x0003e80008000009 */
[----:B------:R2:W-:Y:S04]  /*33350*/  STS.U8 [R8+UR9+0x14780], R66 ;  /* 0x0147804208007988 */ /* 0x0005e80008000009 */
[----:B0-----:R-:W3:Y:S04]  /*33360*/  LDL.LU R58, [R1+0x1440] ;  /* 0x00144000013a7983 */ /* 0x001ee80000300800 */
[----:B-1----:R-:W3:Y:S04]  /*33370*/  LDL.LU R62, [R1+0x143c] ;  /* 0x00143c00013e7983 */ /* 0x002ee80000300800 */
[----:B--2---:R-:W2:Y:S04]  /*33380*/  LDL.LU R66, [R1+0x1438] ;  /* 0x0014380001427983 */ /* 0x004ea80000300800 */
[----:B------:R0:W-:Y:S04]  /*33390*/  STS.U8 [R8+UR9+0x14b80], R70 ;  /* 0x014b804608007988 */ /* 0x0001e80008000009 */
[----:B------:R1:W-:Y:S04]  /*333a0*/  STS.U8 [R8+UR9+0x14f80], R74 ;  /* 0x014f804a08007988 */ /* 0x0003e80008000009 */
[----:B------:R4:W-:Y:S04]  /*333b0*/  STS.U8 [R8+UR9+0x15380], R78 ;  /* 0x0153804e08007988 */ /* 0x0009e80008000009 */
[----:B0-----:R-:W2:Y:S04]  /*333c0*/  LDL.LU R70, [R1+0x1434] ;  /* 0x0014340001467983 */ /* 0x001ea80000300800 */
[----:B-1----:R-:W2:Y:S04]  /*333d0*/  LDL.LU R74, [R1+0x1430] ;  /* 0x00143000014a7983 */ /* 0x002ea80000300800 */
[----:B----4-:R-:W4:Y:S04]  /*333e0*/  LDL.LU R78, [R1+0x142c] ;  /* 0x00142c00014e7983 */ /* 0x010f280000300800 */
[----:B------:R0:W-:Y:S04]  /*333f0*/  STS.U8 [R8+UR9+0x15780], R3 ;  /* 0x0157800308007988 */ /* 0x0001e80008000009 */
[----:B------:R1:W-:Y:S04]  /*33400*/  STS.U8 [R8+UR9+0x15b80], R4 ;  /* 0x015b800408007988 */ /* 0x0003e80008000009 */
[----:B------:R1:W-:Y:S04]  /*33410*/  STS.U8 [R8+UR9+0x15f80], R80 ;  /* 0x015f805008007988 */ /* 0x0003e80008000009 */
[----:B0-----:R-:W2:Y:S04]  /*33420*/  LDL.LU R3, [R1+0x1428] ;  /* 0x0014280001037983 */ /* 0x001ea80000300800 */
[----:B-1----:R-:W2:Y:S04]  /*33430*/  LDL.LU R4, [R1+0x1424] ;  /* 0x0014240001047983 */ /* 0x002ea80000300800 */
[----:B------:R-:W2:Y:S04]  /*33440*/  LDL.LU R80, [R1+0x1420] ;  /* 0x0014200001507983 */ /* 0x000ea80000300800 */
[----:B------:R0:W-:Y:S04]  /*33450*/  STS.U8 [R8+UR9+0x16380], R88 ;  /* 0x0163805808007988 */ /* 0x0001e80008000009 */
[----:B0-----:R-:W2:Y:S04]  /*33460*/  LDL.LU R88, [R1+0x141c] ;  /* 0x00141c0001587983 */ /* 0x001ea80000300800 */
[----:B------:R-:W-:Y:S04]  /*33470*/  STS.U8 [R8+UR9+0x16780], R93 ;  /* 0x0167805d08007988 */ /* 0x000fe80008000009 */
[----:B------:R-:W-:Y:S04]  /*33480*/  STS.U8 [R8+UR9+0x16b80], R85 ;  /* 0x016b805508007988 */ /* 0x000fe80008000009 */
[----:B------:R-:W-:Y:S04]  /*33490*/  STS.U8 [R8+UR9+0x16f80], R86 ;  /* 0x016f805608007988 */ /* 0x000fe80008000009 */
[----:B------:R-:W-:Y:S04]  /*334a0*/  STS.U8 [R8+UR9+0x17380], R87 ;  /* 0x0173805708007988 */ /* 0x000fe80008000009 */
[----:B------:R0:W-:Y:S04]  /*334b0*/  STS.U8 [R8+UR9+0x17780], R9 ;  /* 0x0177800908007988 */ /* 0x0001e80008000009 */
[----:B0-----:R-:W3:Y:S04]  /*334c0*/  LDL.LU R9, [R1+0x278] ;  /* 0x0002780001097983 */ /* 0x001ee80000300800 */
[----:B--2---:R-:W-:Y:S04]  /*334d0*/  STS.U8 [R8+UR9+0x17b80], R88 ;  /* 0x017b805808007988 */ /* 0x004fe80008000009 */
[----:B------:R0:W-:Y:S04]  /*334e0*/  STS.U8 [R8+UR9+0x17f80], R80 ;  /* 0x017f805008007988 */ /* 0x0001e80008000009 */
[----:B0-----:R-:W2:Y:S04]  /*334f0*/  LDL.LU R8, [R1+0x27c] ;  /* 0x00027c0001087983 */ /* 0x001ea80000300800 */
[----:B------:R-:W2:Y:S01]  /*33500*/  LDL.LU R86, [R1+0x284] ;  /* 0x0002840001567983 */ /* 0x000ea20000300800 */
[----:B------:R-:W-:-:S03]  /*33510*/  PRMT R4, RZ, 0x7610, R4 ;  /* 0x00007610ff047816 */ /* 0x000fc60000000004 */
[----:B------:R-:W2:Y:S04]  /*33520*/  LDL.LU R87, [R1+0x280] ;  /* 0x0002800001577983 */ /* 0x000ea80000300800 */
[----:B----4-:R-:W-:Y:S04]  /*33530*/  STS.U8 [R0+UR9+0x8000], R78 ;  /* 0x0080004e00007988 */ /* 0x010fe80008000009 */
[----:B------:R-:W-:Y:S04]  /*33540*/  STS.U8 [R0+UR9+0x8400], R74 ;  /* 0x0084004a00007988 */ /* 0x000fe80008000009 */
[----:B------:R-:W-:Y:S04]  /*33550*/  STS.U8 [R0+UR9+0x8800], R70 ;  /* 0x0088004600007988 */ /* 0x000fe80008000009 */
[----:B------:R-:W-:Y:S04]  /*33560*/  STS.U8 [R0+UR9+0x8c00], R66 ;  /* 0x008c004200007988 */ /* 0x000fe80008000009 */
[----:B---3--:R-:W-:Y:S04]  /*33570*/  STS.U8 [R0+UR9+0x9000], R62 ;  /* 0x0090003e00007988 */ /* 0x008fe80008000009 */
[----:B------:R-:W-:Y:S04]  /*33580*/  STS.U8 [R0+UR9+0x9400], R58 ;  /* 0x0094003a00007988 */ /* 0x000fe80008000009 */
[----:B------:R-:W-:Y:S04]  /*33590*/  STS.U8 [R0+UR9+0x9800], R43 ;  /* 0x0098002b00007988 */ /* 0x000fe80008000009 */
[----:B------:R-:W-:Y:S04]  /*335a0*/  STS.U8 [R0+UR9+0x9c00], R42 ;  /* 0x009c002a00007988 */ /* 0x000fe80008000009 */
[----:B------:R-:W-:Y:S04]  /*335b0*/  STS.U8 [R0+UR9+0xa000], R41 ;  /* 0x00a0002900007988 */ /* 0x000fe80008000009 */
[----:B------:R-:W-:Y:S04]  /*335c0*/  STS.U8 [R0+UR9+0xa400], R40 ;  /* 0x00a4002800007988 */ /* 0x000fe80008000009 */
[----:B------:R-:W-:Y:S01]  /*335d0*/  STS.U8 [R0+UR9+0xa800], R39 ;  /* 0x00a8002700007988 */ /* 0x000fe20008000009 */
[----:B--2---:R-:W-:-:S05]  /*335e0*/  IADD3 R8, P4, PT, R5, R8, RZ ;  /* 0x0000000805087210 */ /* 0x004fca0007f9e0ff */
[----:B------:R-:W-:-:S05]  /*335f0*/  IMAD.X R9, R6, 0x1, R9, P4 ;  /* 0x0000000106097824 */ /* 0x000fca00020e0609 */
[----:B------:R0:W2:Y:S04]  /*33600*/  @!P1 LDG.E.U8 R4, desc[UR18][R8.64] ;  /* 0x0000001208049981 */ /* 0x0000a8000c1e1100 */
        /* <DEDUP_REMOVED lines=47> */
[----:B------:R-:W-:Y:S01]  /*33900*/  STS.U8 [R2+UR9+0xe480], R67 ;  /* 0x00e4804302007988 */ /* 0x000fe20008000009 */
[----:B------:R-:W-:-:S03]  /*33910*/  IADD3 R86, P3, PT, R5, R86, RZ ;  /* 0x0000005605567210 */ /* 0x000fc60007f7e0ff */
[----:B------:R-:W-:Y:S04]  /*33920*/  STS.U8 [R2+UR9+0xe880], R69 ;  /* 0x00e8804502007988 */ /* 0x000fe80008000009 */
[----:B------:R-:W-:Y:S04]  /*33930*/  STS.U8 [R2+UR9+0xec80], R71 ;  /* 0x00ec804702007988 */ /* 0x000fe80008000009 */
[----:B------:R-:W-:Y:S04]  /*33940*/  STS.U8 [R2+UR9+0xf080], R73 ;  /* 0x00f0804902007988 */ /* 0x000fe80008000009 */
[----:B------:R-:W-:Y:S04]  /*33950*/  STS.U8 [R2+UR9+0xf480], R75 ;  /* 0x00f4804b02007988 */ /* 0x000fe80008000009 */
[----:B------:R-:W-:Y:S01]  /*33960*/  STS.U8 [R2+UR9+0xf880], R77 ;  /* 0x00f8804d02007988 */ /* 0x000fe20008000009 */
[----:B------:R-:W-:-:S03]  /*33970*/  IMAD.X R87, R6, 0x1, R87, P3 ;  /* 0x0000000106577824 */ /* 0x000fc600018e0657 */
[----:B------:R3:W-:Y:S04]  /*33980*/  STS.U8 [R2+UR9+0xfc80], R79 ;  /* 0x00fc804f02007988 */ /* 0x0007e80008000009 */
[----:B-1----:R-:W4:Y:S04]  /*33990*/  LDL.LU R0, [R1+0x28c] ;  /* 0x00028c0001007983 */ /* 0x002f280000300800 */
[----:B------:R-:W-:Y:S04]  /*339a0*/  STS.U8 [R85+UR9+0x8100], R54 ;  /* 0x0081003655007988 */ /* 0x000fe80008000009 */
[----:B---3--:R-:W3:Y:S04]  /*339b0*/  LDL.LU R2, [R1+0x294] ;  /* 0x0002940001027983 */ /* 0x008ee80000300800 */
[----:B------:R-:W-:Y:S01]  /*339c0*/  STS.U8 [R85+UR9+0x8500], R51 ;  /* 0x0085003355007988 */ /* 0x000fe20008000009 */
[----:B------:R-:W-:-:S03]  /*339d0*/  PRMT R3, RZ, 0x7610, R3 ;  /* 0x00007610ff037816 */ /* 0x000fc60000000003 */
[----:B------:R-:W3:Y:S04]  /*339e0*/  LDL.LU R93, [R1+0x29c] ;  /* 0x00029c00015d7983 */ /* 0x000ee80000300800 */
[----:B------:R-:W-:Y:S04]  /*339f0*/  STS.U8 [R85+UR9+0x8900], R50 ;  /* 0x0089003255007988 */ /* 0x000fe80008000009 */
[----:B------:R-:W-:Y:S04]  /*33a00*/  STS.U8 [R85+UR9+0x8d00], R45 ;  /* 0x008d002d55007988 */ /* 0x000fe80008000009 */
[----:B------:R0:W-:Y:S04]  /*33a10*/  STL [R1+0x27c], R8 ;  /* 0x00027c0801007387 */ /* 0x0001e80000100800 */
[----:B------:R-:W-:Y:S04]  /*33a20*/  STS.U8 [R85+UR9+0x9100], R7 ;  /* 0x0091000755007988 */ /* 0x000fe80008000009 */
[----:B------:R-:W-:Y:S01]  /*33a30*/  STL [R1+0x284], R86 ;  /* 0x0002845601007387 */ /* 0x000fe20000100800 */
[----:B0-----:R-:W-:-:S03]  /*33a40*/  @!P1 IMAD.MOV.U32 R8, RZ, RZ, R86 ;  /* 0x000000ffff089224 */ /* 0x001fc600078e0056 */
[----:B------:R-:W-:Y:S04]  /*33a50*/  STS.U8 [R85+UR9+0x9500], R92 ;  /* 0x0095005c55007988 */ /* 0x000fe80008000009 */
[----:B------:R0:W-:Y:S04]  /*33a60*/  STL [R1+0x278], R9 ;  /* 0x0002780901007387 */ /* 0x0001e80000100800 */
[----:B------:R1:W-:Y:S01]  /*33a70*/  STS.U8 [R85+UR9+0x9900], R46 ;  /* 0x0099002e55007988 */ /* 0x0003e20008000009 */
[----:B0-----:R-:W-:-:S03]  /*33a80*/  IMAD.MOV.U32 R9, RZ, RZ, R87 ;  /* 0x000000ffff097224 */ /* 0x001fc600078e0057 */
[----:B-1----:R-:W3:Y:S04]  /*33a90*/  LDL.LU R85, [R1+0x290] ;  /* 0x0002900001557983 */ /* 0x002ee80000300800 */
[----:B------:R0:W3:Y:S04]  /*33aa0*/  @!P1 LDG.E.U8 R3, desc[UR18][R8.64] ;  /* 0x0000001208039981 */ /* 0x0000e8000c1e1100 */
[----:B--2---:R1:W-:Y:S04]  /*33ab0*/  STL [R1+0x18c], R4 ;  /* 0x00018c0401007387 */ /* 0x0043e80000100800 */
[----:B-1----:R-:W2:Y:S04]  /*33ac0*/  LDL.LU R4, [R1+0x1418] ;  /* 0x0014180001047983 */ /* 0x002ea80000300800 */
[----:B------:R1:W-:Y:S04]  /*33ad0*/  STL [R1+0x280], R87 ;  /* 0x0002805701007387 */ /* 0x0003e80000100800 */
[----:B-1----:R-:W2:Y:S04]  /*33ae0*/  LDL.LU R87, [R1+0x298] ;  /* 0x0002980001577983 */ /* 0x002ea80000300800 */
[----:B------:R-:W2:Y:S01]  /*33af0*/  LDL.LU R8, [R1+0x288] ;  /* 0x0002880001087983 */ /* 0x000ea20000300800 */
[----:B------:R-:W-:-:S02]  /*33b00*/  PRMT R47, RZ, 0x7610, R47 ;  /* 0x00007610ff2f7816 */ /* 0x000fc4000000002f */
[----:B----4-:R-:W-:-:S05]  /*33b10*/  IADD3 R0, P3, PT, R5, R0, RZ ;  /* 0x0000000005007210 */ /* 0x010fca0007f7e0ff */
[----:B0-----:R-:W-:Y:S01]  /*33b20*/  IMAD.MOV.U32 R9, RZ, RZ, R0 ;  /* 0x000000ffff097224 */ /* 0x001fe200078e0000 */
[----:B------:R0:W-:Y:S01]  /*33b30*/  STL [R1+0x28c], R0 ;  /* 0x00028c0001007387 */ /* 0x0001e20000100800 */
[----:B---3--:R-:W-:-:S03]  /*33b40*/  IADD3 R2, P4, PT, R5, R2, RZ ;  /* 0x0000000205027210 */ /* 0x008fc60007f9e0ff */
[----:B0-----:R-:W3:Y:S04]  /*33b50*/  LDL.LU R0, [R1+0x2bc] ;  /* 0x0002bc0001007983 */ /* 0x001ee80000300800 */
[----:B------:R0:W-:Y:S04]  /*33b60*/  STL [R1+0x188], R3 ;  /* 0x0001880301007387 */ /* 0x0001e80000100800 */
[----:B0-----:R-:W4:Y:S04]  /*33b70*/  LDL.LU R3, [R1+0x2c4] ;  /* 0x0002c40001037983 */ /* 0x001f280000300800 */
[----:B------:R-:W3:Y:S04]  /*33b80*/  LDL.LU R86, [R1+0x2cc] ;  /* 0x0002cc0001567983 */ /* 0x000ee80000300800 */
[----:B------:R-:W-:Y:S01]  /*33b90*/  STL [R1+0x294], R2 ;  /* 0x0002940201007387 */ /* 0x000fe20000100800 */
[----:B--2---:R-:W-:-:S05]  /*33ba0*/  IMAD.X R8, R6, 0x1, R8, P3 ;  /* 0x0000000106087824 */ /* 0x004fca00018e0608 */
[-C--:B------:R-:W-:Y:S01]  /*33bb0*/  @!P1 LOP3.LUT R9, R9, R8.reuse, RZ, 0x3c, !PT ;  /* 0x0000000809099212 */ /* 0x080fe200078e3cff */
[----:B------:R0:W-:Y:S03]  /*33bc0*/  STL [R1+0x288], R8 ;  /* 0x0002880801007387 */ /* 0x0001e60000100800 */
[----:B0-----:R-:W-:-:S04]  /*33bd0*/  @!P1 LOP3.LUT R8, R9, R8, RZ, 0x3c, !PT ;  /* 0x0000000809089212 */ /* 0x001fc800078e3cff */
[----:B------:R-:W-:-:S05]  /*33be0*/  @!P1 LOP3.LUT R9, R9, R8, RZ, 0x3c, !PT ;  /* 0x0000000809099212 */ /* 0x000fca00078e3cff */
[----:B------:R0:W2:Y:S01]  /*33bf0*/  @!P1 LDG.E.U8 R47, desc[UR18][R8.64] ;  /* 0x00000012082f9981 */ /* 0x0000a2000c1e1100 */
[----:B------:R-:W-:Y:S01]  /*33c00*/  IMAD.X R85, R6, 0x1, R85, P4 ;  /* 0x0000000106557824 */ /* 0x000fe200020e0655 */
[----:B------:R-:W-:-:S03]  /*33c10*/  IADD3 R93, P3, PT, R5, R93, RZ ;  /* 0x0000005d055d7210 */ /* 0x000fc60007f7e0ff */
[----:B0-----:R-:W-:Y:S02]  /*33c20*/  IMAD.MOV.U32 R8, RZ, RZ, R85 ;  /* 0x000000ffff087224 */ /* 0x001fe400078e0055 */
[----:B------:R-:W-:-:S05]  /*33c30*/  IMAD.MOV.U32 R9, RZ, RZ, R2 ;  /* 0x000000ffff097224 */ /* 0x000fca00078e0002 */
[----:B------:R-:W-:-:S04]  /*33c40*/  @!P1 LOP3.LUT R9, R9, R8, RZ, 0x3c, !PT ;  /* 0x0000000809099212 */ /* 0x000fc800078e3cff */
[C---:B------:R-:W-:Y:S01]  /*33c50*/  @!P1 LOP3.LUT R8, R9.reuse, R8, RZ, 0x3c, !PT ;  /* 0x0000000809089212 */ /* 0x040fe200078e3cff */
[----:B------:R-:W-:Y:S01]  /*33c60*/  STL [R1+0x29c], R93 ;  /* 0x00029c5d01007387 */ /* 0x000fe20000100800 */
[----:B------:R-:W-:Y:S02]  /*33c70*/  PRMT R4, RZ, 0x7610, R4 ;  /* 0x00007610ff047816 */ /* 0x000fe40000000004 */
[----:B------:R-:W-:-:S05]  /*33c80*/  @!P1 LOP3.LUT R9, R9, R8, RZ, 0x3c, !PT ;  /* 0x0000000809099212 */ /* 0x000fca00078e3cff */
[----:B------:R0:W3:Y:S04]  /*33c90*/  @!P1 LDG.E.U8 R4, desc[UR18][R8.64] ;  /* 0x0000001208049981 */ /* 0x0000e8000c1e1100 */
[----:B--2---:R1:W-:Y:S04]  /*33ca0*/  STL [R1+0x184], R47 ;  /* 0x0001842f01007387 */ /* 0x0043e80000100800 */
[----:B-1----:R-:W2:Y:S01]  /*33cb0*/  LDL.LU R47, [R1+0x1414] ;  /* 0x00141400012f7983 */ /* 0x002ea20000300800 */
[----:B------:R-:W-:Y:S02]  /*33cc0*/  IMAD.X R87, R6, 0x1, R87, P3 ;  /* 0x0000000106577824 */ /* 0x000fe400018e0657 */
[----:B0-----:R-:W-:Y:S01]  /*33cd0*/  @!P1 IMAD.MOV.U32 R8, RZ, RZ, R93 ;  /* 0x000000ffff089224 */ /* 0x001fe200078e005d */
[----:B------:R0:W-:Y:S01]  /*33ce0*/  STL [R1+0x290], R85 ;  /* 0x0002905501007387 */ /* 0x0001e20000100800 */
[----:B------:R-:W-:-:S03]  /*33cf0*/  IMAD.MOV.U32 R9, RZ, RZ, R87 ;  /* 0x000000ffff097224 */ /* 0x000fc600078e0057 */
[----:B0-----:R-:W4:Y:S04]  /*33d00*/  LDL.LU R85, [R1+0x1410] ;  /* 0x0014100001557983 */ /* 0x001f280000300800 */
[----:B------:R-:W4:Y:S04]  /*33d10*/  LDL.LU R2, [R1+0x2c0] ;  /* 0x0002c00001027983 */ /* 0x000f280000300800 */
[----:B---3--:R0:W-:Y:S04]  /*33d20*/  STL [R1+0x180], R4 ;  /* 0x0001800401007387 */ /* 0x0081e80000100800 */
[----:B0-----:R-:W3:Y:S04]  /*33d30*/  LDL.LU R4, [R1+0x140c] ;  /* 0x00140c0001047983 */ /* 0x001ee80000300800 */
[----:B------:R0:W-:Y:S04]  /*33d40*/  STL [R1+0x298], R87 ;  /* 0x0002985701007387 */ /* 0x0001e80000100800 */
[----:B0-----:R-:W3:Y:S01]  /*33d50*/  LDL.LU R87, [R1+0x2c8] ;  /* 0x0002c80001577983 */ /* 0x001ee20000300800 */
[----:B--2---:R-:W-:-:S06]  /*33d60*/  PRMT R47, RZ, 0x7610, R47 ;  /* 0x00007610ff2f7816 */ /* 0x004fcc000000002f */
[----:B------:R0:W2:Y:S04]  /*33d70*/  @!P1 LDG.E.U8 R47, desc[UR18][R8.64] ;  /* 0x00000012082f9981 */ /* 0x0000a8000c1e1100 */
[----:B------:R-:W3:Y:S01]  /*33d80*/  LDL.LU R8, [R1+0x2b8] ;  /* 0x0002b80001087983 */ /* 0x000ee20000300800 */
[C---:B------:R-:W-:Y:S02]  /*33d90*/  IADD3 R0, P3, PT, R5.reuse, R0, RZ ;  /* 0x0000000005007210 */ /* 0x040fe40007f7e0ff */
[----:B----4-:R-:W-:-:S03]  /*33da0*/  IADD3 R3, P4, PT, R5, R3, RZ ;  /* 0x0000000305037210 */ /* 0x010fc60007f9e0ff */
[----:B0-----:R-:W-:Y:S01]  /*33db0*/  IMAD.MOV.U32 R9, RZ, RZ, R0 ;  /* 0x000000ffff097224 */ /* 0x001fe200078e0000 */
[----:B------:R0:W-:Y:S01]  /*33dc0*/  STL [R1+0x2bc], R0 ;  /* 0x0002bc0001007387 */ /* 0x0001e20000100800 */
[----:B------:R-:W-:-:S03]  /*33dd0*/  PRMT R85, RZ, 0x7610, R85 ;  /* 0x00007610ff557816 */ /* 0x000fc60000000055 */
[----:B0-----:R-:W4:Y:S04]  /*33de0*/  LDL.LU R0, [R1+0x2d4] ;  /* 0x0002d40001007983 */ /* 0x001f280000300800 */
[----:B--2---:R0:W-:Y:S01]  /*33df0*/  STL [R1+0x17c], R47 ;  /* 0x00017c2f01007387 */ /* 0x0041e20000100800 */
[----:B---3--:R-:W-:-:S03]  /*33e00*/  IMAD.X R8, R6, 0x1, R8, P3 ;  /* 0x0000000106087824 */ /* 0x008fc600018e0608 */
[----:B0-----:R-:W2:Y:S02]  /*33e10*/  LDL.LU R47, [R1+0x2dc] ;  /* 0x0002dc00012f7983 */ /* 0x001ea40000300800 */
[-C--:B------:R-:W-:Y:S02]  /*33e20*/  @!P1 LOP3.LUT R9, R9, R8.reuse, RZ, 0x3c, !PT ;  /* 0x0000000809099212 */ /* 0x080fe400078e3cff */
[----:B------:R-:W3:Y:S04]  /*33e30*/  LDL.LU R93, [R1+0x2fc] ;  /* 0x0002fc00015d7983 */ /* 0x000ee80000300800 */
[----:B------:R-:W-:Y:S04]  /*33e40*/  STL [R1+0x2c4], R3 ;  /* 0x0002c40301007387 */ /* 0x000fe80000100800 */
[----:B------:R0:W-:Y:S02]  /*33e50*/  STL [R1+0x2b8], R8 ;  /* 0x0002b80801007387 */ /* 0x0001e40000100800 */
        /* <DEDUP_REMOVED lines=28> */
[C---:B----4-:R-:W-:Y:S02]  /*34020*/  IADD3 R0, P3, PT, R5.reuse, R0, RZ ;  /* 0x0000000005007210 */ /* 0x050fe40007f7e0ff */
[----:B------:R-:W-:-:S03]  /*34030*/  IADD3 R47, P4, PT, R5, R47, RZ ;  /* 0x0000002f052f7210 */ /* 0x000fc60007f9e0ff */
        /* <DEDUP_REMOVED lines=247> */
[----:B------:R-:W-:Y:S01]  /*34fb0*/  STL [R1+0x3e4], R0 ;  /* 0x0003e40001007387 */ /* 0x000fe20000100800 */
[----:B------:R-:W-:-:S03]  /*34fc0*/  PRMT R47, RZ, 0x7610, R47 ;  /* 0x00007610ff2f7816 */ /* 0x000fc6000000002f */
[----:B--2---:R0:W-:Y:S01]  /*34fd0*/  STL [R1+0x128], R3 ;  /* 0x0001280301007387 */ /* 0x0041e20000100800 */
[----:B---3--:R-:W-:-:S03]  /*34fe0*/  IMAD.X R8, R6, 0x1, R8, P3 ;  /* 0x0000000106087824 */ /* 0x008fc600018e0608 */
[----:B0-----:R-:W2:Y:S04]  /*34ff0*/  LDL.LU R3, [R1+0x3fc] ;  /* 0x0003fc0001037983 */ /* 0x001ea80000300800 */
[----:B------:R-:W3:Y:S01]  /*35000*/  LDL.LU R0, [R1+0x41c] ;  /* 0x00041c0001007983 */ /* 0x000ee20000300800 */
[----:B------:R-:W-:-:S03]  /*35010*/  @!P1 LOP3.LUT R9, R9, R8, RZ, 0x3c, !PT ;  /* 0x0000000809099212 */ /* 0x000fc600078e3cff */
[----:B------:R-:W4:Y:S04]  /*35020*/  LDL.LU R86, [R1+0x424] ;  /* 0x0004240001567983 */ /* 0x000f280000300800 */
        /* <DEDUP_REMOVED lines=31> */
[----:B------:R-:W-:-:S03]  /*35220*/  IADD3 R0, P4, PT, R5, R0, RZ ;  /* 0x0000000005007210 */ /* 0x000fc60007f9e0ff */
[----:B0-----:R-:W-:Y:S01]  /*35230*/  IMAD.MOV.U32 R9, RZ, RZ, R3 ;  /* 0x000000ffff097224 */ /* 0x001fe200078e0003 */
[----:B------:R-:W-:Y:S01]  /*35240*/  STL [R1+0x3fc], R3 ;  /* 0x0003fc0301007387 */ /* 0x000fe20000100800 */
[----:B----4-:R-:W-:-:S03]  /*35250*/  PRMT R85, RZ, 0x7610, R85 ;  /* 0x00007610ff557816 */ /* 0x010fc60000000055 */
        /* <DEDUP_REMOVED lines=35> */
[----:B------:R-:W2:Y:S01]  /*35490*/  LDL.LU R8, [R1+0x428] ;  /* 0x0004280001087983 */ /* 0x000ea20000300800 */
[C---:B------:R-:W-:Y:S02]  /*354a0*/  IADD3 R47, P3, PT, R5.reuse, R47, RZ ;  /* 0x0000002f052f7210 */ /* 0x040fe40007f7e0ff */
[----:B------:R-:W-:-:S03]  /*354b0*/  IADD3 R93, P4, PT, R5, R93, RZ ;  /* 0x0000005d055d7210 */ /* 0x000fc60007f9e0ff */
[----:B0-----:R-:W-:Y:S01]  /*354c0*/  IMAD.MOV.U32 R9, RZ, RZ, R47 ;  /* 0x000000ffff097224 */ /* 0x001fe200078e002f */
[----:B------:R-:W-:Y:S04]  /*354d0*/  STL [R1+0x42c], R47 ;  /* 0x00042c2f01007387 */ /* 0x000fe80000100800 */
[----:B------:R-:W2:Y:S01]  /*354e0*/  LDL.LU R86, [R1+0x454] ;  /* 0x0004540001567983 */ /* 0x000ea20000300800 */
[C---:B----4-:R-:W-:Y:S01]  /*354f0*/  IMAD.X R0, R6.reuse, 0x1, R0, P4 ;  /* 0x0000000106007824 */ /* 0x050fe200020e0600 */
[----:B---3--:R-:W-:Y:S02]  /*35500*/  PRMT R4, RZ, 0x7610, R4 ;  /* 0x00007610ff047816 */ /* 0x008fe40000000004 */
[----:B------:R-:W-:Y:S01]  /*35510*/  PRMT R30, RZ, 0x7610, R30 ;  /* 0x00007610ff1e7816 */ /* 0x000fe2000000001e */
[----:B--2---:R0:W-:Y:S01]  /*35520*/  STL [R1+0x110], R85 ;  /* 0x0001105501007387 */ /* 0x0041e20000100800 */
[----:B------:R-:W-:-:S03]  /*35530*/  IMAD.X R8, R6, 0x1, R8, P3 ;  /* 0x0000000106087824 */ /* 0x000fc600018e0608 */
[----:B0-----:R-:W2:Y:S02]  /*35540*/  LDL.LU R85, [R1+0x45c] ;  /* 0x00045c0001557983 */ /* 0x001ea40000300800 */
[-C--:B------:R-:W-:Y:S02]  /*35550*/  @!P1 LOP3.LUT R9, R9, R8.reuse, RZ, 0x3c, !PT ;  /* 0x0000000809099212 */ /* 0x080fe400078e3cff */
[----:B------:R-:W3:Y:S04]  /*35560*/  LDL.LU R47, [R1+0x464] ;  /* 0x00046400012f7983 */ /* 0x000ee80000300800 */
[----:B------:R-:W-:Y:S04]  /*35570*/  STL [R1+0x434], R93 ;  /* 0x0004345d01007387 */ /* 0x000fe80000100800 */
[----:B------:R0:W-:Y:S02]  /*35580*/  STL [R1+0x428], R8 ;  /* 0x0004280801007387 */ /* 0x0001e40000100800 */
[----:B0-----:R-:W-:-:S04]  /*35590*/  @!P1 LOP3.LUT R8, R9, R8, RZ, 0x3c, !PT ;  /* 0x0000000809089212 */ /* 0x001fc800078e3cff */
[----:B------:R-:W-:-:S05]  /*355a0*/  @!P1 LOP3.LUT R9, R9, R8, RZ, 0x3c, !PT ;  /* 0x0000000809099212 */ /* 0x000fca00078e3cff */
[----:B------:R0:W4:Y:S02]  /*355b0*/  @!P1 LDG.E.U8 R4, desc[UR18][R8.64] ;  /* 0x0000001208049981 */ /* 0x000124000c1e1100 */
[----:B0-----:R-:W-:Y:S02]  /*355c0*/  IMAD.MOV.U32 R8, RZ, RZ, R0 ;  /* 0x000000ffff087224 */ /* 0x001fe400078e0000 */
[----:B------:R-:W-:-:S05]  /*355d0*/  IMAD.MOV.U32 R9, RZ, RZ, R93 ;  /* 0x000000ffff097224 */ /* 0x000fca00078e005d */
[----:B------:R-:W-:-:S04]  /*355e0*/  @!P1 LOP3.LUT R9, R9, R8, RZ, 0x3c, !PT ;  /* 0x0000000809099212 */ /* 0x000fc800078e3cff */
[----:B------:R-:W-:-:S04]  /*355f0*/  @!P1 LOP3.LUT R8, R9, R8, RZ, 0x3c, !PT ;  /* 0x0000000809089212 */ /* 0x000fc800078e3cff */
[----:B------:R-:W-:-:S05]  /*35600*/  @!P1 LOP3.LUT R9, R9, R8, RZ, 0x3c, !PT ;  /* 0x0000000809099212 */ /* 0x000fca00078e3cff */
[----:B------:R0:W2:Y:S01]  /*35610*/  @!P1 LDG.E.U8 R30, desc[UR18][R8.64] ;  /* 0x00000012081e9981 */ /* 0x0000a2000c1e1100 */
[----:B------:R-:W-:Y:S02]  /*35620*/  IADD3 R3, P3, PT, R5, R3, RZ ;  /* 0x0000000305037210 */ /* 0x000fe40007f7e0ff */
[----:B------:R-:W-:-:S03]  /*35630*/  PRMT R2, RZ, 0x7610, R2 ;  /* 0x00007610ff027816 */ /* 0x000fc60000000002 */
[----:B------:R-:W-:Y:S01]  /*35640*/  IMAD.X R87, R6, 0x1, R87, P3 ;  /* 0x0000000106577824 */ /* 0x000fe200018e0657 */
[----:B------:R-:W-:Y:S01]  /*35650*/  STL [R1+0x43c], R3 ;  /* 0x00043c0301007387 */ /* 0x000fe20000100800 */
[----:B0-----:R-:W-:Y:S02]  /*35660*/  @!P1 IMAD.MOV.U32 R8, RZ, RZ, R3 ;  /* 0x000000ffff089224 */ /* 0x001fe400078e0003 */
[----:B------:R-:W-:-:S05]  /*35670*/  @!P1 IMAD.MOV.U32 R9, RZ, RZ, R87 ;  /* 0x000000ffff099224 */ /* 0x000fca00078e0057 */
[----:B------:R-:W3:Y:S04]  /*35680*/  @!P1 LDG.E.U8 R2, desc[UR18][R8.64] ;  /* 0x0000001208029981 */ /* 0x000ee8000c1e1100 */
[----:B----4-:R0:W-:Y:S04]  /*35690*/  STL [R1+0x10c], R4 ;  /* 0x00010c0401007387 */ /* 0x0101e80000100800 */
[----:B0-----:R-:W4:Y:S04]  /*356a0*/  LDL.LU R4, [R1+0x139c] ;  /* 0x00139c0001047983 */ /* 0x001f280000300800 */
[----:B------:R0:W-:Y:S04]  /*356b0*/  STL [R1+0x430], R0 ;  /* 0x0004300001007387 */ /* 0x0001e80000100800 */
[----:B0-----:R-:W4:Y:S04]  /*356c0*/  LDL.LU R0, [R1+0x1398] ;  /* 0x0013980001007983 */ /* 0x001f280000300800 */
[----:B------:R-:W4:Y:S04]  /*356d0*/  LDL.LU R93, [R1+0x458] ;  /* 0x00045800015d7983 */ /* 0x000f280000300800 */
[----:B------:R-:W-:Y:S04]  /*356e0*/  STL [R1+0x438], R87 ;  /* 0x0004385701007387 */ /* 0x000fe80000100800 */
[----:B--2---:R0:W-:Y:S04]  /*356f0*/  STL [R1+0x108], R30 ;  /* 0x0001081e01007387 */ /* 0x0041e80000100800 */
[----:B0-----:R-:W2:Y:S04]  /*35700*/  LDL.LU R30, [R1+0x460] ;  /* 0x00046000011e7983 */ /* 0x001ea80000300800 */
[----:B------:R-:W2:Y:S01]  /*35710*/  LDL.LU R9, [R1+0x450] ;  /* 0x0004500001097983 */ /* 0x000ea20000300800 */
[----:B------:R-:W-:-:S02]  /*35720*/  IADD3 R86, P3, PT, R5, R86, RZ ;  /* 0x0000005605567210 */ /* 0x000fc40007f7e0ff */
[----:B------:R-:W-:Y:S01]  /*35730*/  IADD3 R85, P4, PT, R5, R85, RZ ;  /* 0x0000005505557210 */ /* 0x000fe20007f9e0ff */
[----:B---3--:R0:W-:Y:S01]  /*35740*/  STL [R1+0x104], R2 ;  /* 0x0001040201007387 */ /* 0x0081e20000100800 */
[----:B------:R-:W-:Y:S01]  /*35750*/  PRMT R45, RZ, 0x7610, R45 ;  /* 0x00007610ff2d7816 */ /* 0x000fe2000000002d */
[----:B------:R-:W-:Y:S02]  /*35760*/  @!P1 IMAD.MOV.U32 R8, RZ, RZ, R86 ;  /* 0x000000ffff089224 */ /* 0x000fe400078e0056 */
[----:B0-----:R-:W3:Y:S04]  /*35770*/  LDL.LU R2, [R1+0x46c] ;  /* 0x00046c0001027983 */ /* 0x001ee80000300800 */
[----:B------:R-:W-:Y:S04]  /*35780*/  STL [R1+0x454], R86 ;  /* 0x0004545601007387 */ /* 0x000fe80000100800 */
[----:B------:R-:W3:Y:S04]  /*35790*/  LDL.LU R3, [R1+0x474] ;  /* 0x0004740001037983 */ /* 0x000ee80000300800 */
[----:B------:R-:W3:Y:S04]  /*357a0*/  LDL.LU R87, [R1+0x47c] ;  /* 0x00047c0001577983 */ /* 0x000ee80000300800 */
[----:B------:R-:W-:Y:S01]  /*357b0*/  STL [R1+0x45c], R85 ;  /* 0x00045c5501007387 */ /* 0x000fe20000100800 */
[C---:B----4-:R-:W-:Y:S01]  /*357c0*/  IMAD.X R93, R6.reuse, 0x1, R93, P4 ;  /* 0x00000001065d7824 */ /* 0x050fe200020e065d */
[----:B------:R-:W-:Y:S01]  /*357d0*/  PRMT R0, RZ, 0x7610, R0 ;  /* 0x00007610ff007816 */ /* 0x000fe20000000000 */
[----:B--2---:R-:W-:-:S05]  /*357e0*/  IMAD.X R9, R6, 0x1, R9, P3 ;  /* 0x0000000106097824 */ /* 0x004fca00018e0609 */
[----:B------:R0:W-:Y:S04]  /*357f0*/  STL [R1+0x450], R9 ;  /* 0x0004500901007387 */ /* 0x0001e80000100800 */
[----:B------:R1:W2:Y:S02]  /*35800*/  @!P1 LDG.E.U8 R45, desc[UR18][R8.64] ;  /* 0x00000012082d9981 */ /* 0x0002a4000c1e1100 */
[----:B-1----:R-:W-:Y:S02]  /*35810*/  IMAD.MOV.U32 R8, RZ, RZ, R93 ;  /* 0x000000ffff087224 */ /* 0x002fe400078e005d */
[----:B0-----:R-:W-:-:S05]  /*35820*/  IMAD.MOV.U32 R9, RZ, RZ, R85 ;  /* 0x000000ffff097224 */ /* 0x001fca00078e0055 */
[----:B------:R-:W-:-:S04]  /*35830*/  @!P1 LOP3.LUT R9, R9, R8, RZ, 0x3c, !PT ;  /* 0x0000000809099212 */ /* 0x000fc800078e3cff */
[----:B------:R-:W-:-:S04]  /*35840*/  @!P1 LOP3.LUT R8, R9, R8, RZ, 0x3c, !PT ;  /* 0x0000000809089212 */ /* 0x000fc800078e3cff */
[----:B------:R-:W-:-:S05]  /*35850*/  @!P1 LOP3.LUT R9, R9, R8, RZ, 0x3c, !PT ;  /* 0x0000000809099212 */ /* 0x000fca00078e3cff */
[----:B------:R0:W4:Y:S01]  /*35860*/  @!P1 LDG.E.U8 R0, desc[UR18][R8.64] ;  /* 0x0000001208009981 */ /* 0x000122000c1e1100 */
[----:B------:R-:W-:Y:S02]  /*35870*/  IADD3 R47, P3, PT, R5, R47, RZ ;  /* 0x0000002f052f7210 */ /* 0x000fe40007f7e0ff */
[----:B------:R-:W-:-:S03]  /*35880*/  PRMT R4, RZ, 0x7610, R4 ;  /* 0x00007610ff047816 */ /* 0x000fc60000000004 */
[----:B------:R-:W-:Y:S01]  /*35890*/  IMAD.X R30, R6, 0x1, R30, P3 ;  /* 0x00000001061e7824 */ /* 0x000fe200018e061e */
[----:B------:R-:W-:Y:S04]  /*358a0*/  STL [R1+0x464], R47 ;  /* 0x0004642f01007387 */ /* 0x000fe80000100800 */
[----:B------:R-:W2:Y:S01]  /*358b0*/  LDL.LU R86, [R1+0x470] ;  /* 0x0004700001567983 */ /* 0x000ea20000300800 */
[----:B0-----:R-:W-:Y:S02]  /*358c0*/  IMAD.MOV.U32 R9, RZ, RZ, R30 ;  /* 0x000000ffff097224 */ /* 0x001fe400078e001e */
[----:B------:R-:W-:Y:S01]  /*358d0*/  @!P1 IMAD.MOV.U32 R8, RZ, RZ, R47 ;  /* 0x000000ffff089224 */ /* 0x000fe200078e002f */
[----:B------:R0:W-:Y:S04]  /*358e0*/  STL [R1+0x458], R93 ;  /* 0x0004585d01007387 */ /* 0x0001e80000100800 */
[----:B------:R1:W2:Y:S04]  /*358f0*/  @!P1 LDG.E.U8 R4, desc[UR18][R8.64] ;  /* 0x0000001208049981 */ /* 0x0002a8000c1e1100 */
[----:B0-----:R-:W2:Y:S04]  /*35900*/  LDL.LU R93, [R1+0x1394] ;  /* 0x00139400015d7983 */ /* 0x001ea80000300800 */
[----:B------:R-:W2:Y:S04]  /*35910*/  LDL.LU R85, [R1+0x1390] ;  /* 0x0013900001557983 */ /* 0x000ea80000300800 */
[----:B----4-:R0:W-:Y:S04]  /*35920*/  STL [R1+0xfc], R0 ;  /* 0x0000fc0001007387 */ /* 0x0101e80000100800 */
[----:B0-----:R-:W4:Y:S04]  /*35930*/  LDL.LU R0, [R1+0x138c] ;  /* 0x00138c0001007983 */ /* 0x001f280000300800 */
[----:B------:R0:W-:Y:S04]  /*35940*/  STL [R1+0x460], R30 ;  /* 0x0004601e01007387 */ /* 0x0001e80000100800 */
[----:B0-----:R-:W4:Y:S04]  /*35950*/  LDL.LU R30, [R1+0x478] ;  /* 0x00047800011e7983 */ /* 0x001f280000300800 */
[----:B------:R-:W4:Y:S01]  /*35960*/  LDL.LU R8, [R1+0x468] ;  /* 0x0004680001087983 */ /* 0x000f220000300800 */
[----:B---3--:R-:W-:-:S02]  /*35970*/  IADD3 R2, P3, PT, R5, R2, RZ ;  /* 0x0000000205027210 */ /* 0x008fc40007f7e0ff */
[----:B------:R-:W-:-:S03]  /*35980*/  IADD3 R3, P4, PT, R5, R3, RZ ;  /* 0x0000000305037210 */ /* 0x000fc60007f9e0ff */
[----:B-1----:R-:W-:Y:S01]  /*35990*/  IMAD.MOV.U32 R9, RZ, RZ, R2 ;  /* 0x000000ffff097224 */ /* 0x002fe200078e0002 */
[----:B------:R0:W-:Y:S01]  /*359a0*/  STL [R1+0x46c], R2 ;  /* 0x00046c0201007387 */ /* 0x0001e20000100800 */
[----:B--2---:R-:W-:-:S03]  /*359b0*/  PRMT R85, RZ, 0x7610, R85 ;  /* 0x00007610ff557816 */ /* 0x004fc60000000055 */
[----:B0-----:R-:W2:Y:S04]  /*359c0*/  LDL.LU R2, [R1+0x494] ;  /* 0x0004940001027983 */ /* 0x001ea80000300800 */
[----:B------:R0:W-:Y:S04]  /*359d0*/  STL [R1+0xf8], R4 ;  /* 0x0000f80401007387 */ /* 0x0001e80000100800 */
[----:B0-----:R-:W3:Y:S04]  /*359e0*/  LDL.LU R4, [R1+0x49c] ;  /* 0x00049c0001047983 */ /* 0x001ee80000300800 */
[----:B------:R-:W2:Y:S04]  /*359f0*/  LDL.LU R47, [R1+0x4a4] ;  /* 0x0004a400012f7983 */ /* 0x000ea80000300800 */
[----:B------:R-:W-:Y:S01]  /*35a00*/  STL [R1+0x474], R3 ;  /* 0x0004740301007387 */ /* 0x000fe20000100800 */
[----:B------:R-:W-:-:S02]  /*35a10*/  IMAD.X R86, R6, 0x1, R86, P4 ;  /* 0x0000000106567824 */ /* 0x000fc400020e0656 */
[----:B----4-:R-:W-:-:S05]  /*35a20*/  IMAD.X R8, R6, 0x1, R8, P3 ;  /* 0x0000000106087824 */ /* 0x010fca00018e0608 */
[-C--:B------:R-:W-:Y:S01]  /*35a30*/  @!P1 LOP3.LUT R9, R9, R8.reuse, RZ, 0x3c, !PT ;  /* 0x0000000809099212 */ /* 0x080fe200078e3cff */
[----:B------:R0:W-:Y:S03]  /*35a40*/  STL [R1+0x468], R8 ;  /* 0x0004680801007387 */ /* 0x0001e60000100800 */
[----:B0-----:R-:W-:-:S04]  /*35a50*/  @!P1 LOP3.LUT R8, R9, R8, RZ, 0x3c, !PT ;  /* 0x0000000809089212 */ /* 0x001fc800078e3cff */
[----:B------:R-:W-:-:S05]  /*35a60*/  @!P1 LOP3.LUT R9, R9, R8, RZ, 0x3c, !PT ;  /* 0x0000000809099212 */ /* 0x000fca00078e3cff */
[----:B------:R0:W4:Y:S02]  /*35a70*/  @!P1 LDG.E.U8 R85, desc[UR18][R8.64] ;  /* 0x0000001208559981 */ /* 0x000124000c1e1100 */
[----:B0-----:R-:W-:Y:S02]  /*35a80*/  IMAD.MOV.U32 R8, RZ, RZ, R86 ;  /* 0x000000ffff087224 */ /* 0x001fe400078e0056 */
[----:B------:R-:W-:-:S05]  /*35a90*/  IMAD.MOV.U32 R9, RZ, RZ, R3 ;  /* 0x000000ffff097224 */ /* 0x000fca00078e0003 */
[----:B------:R-:W-:-:S04]  /*35aa0*/  @!P1 LOP3.LUT R9, R9, R8, RZ, 0x3c, !PT ;  /* 0x0000000809099212 */ /* 0x000fc800078e3cff */
[C---:B------:R-:W-:Y:S02]  /*35ab0*/  @!P1 LOP3.LUT R8, R9.reuse, R8, RZ, 0x3c, !PT ;  /* 0x0000000809089212 */ /* 0x040fe400078e3cff */
[----:B------:R-:W-:Y:S02]  /*35ac0*/  PRMT R0, RZ, 0x7610, R0 ;  /* 0x00007610ff007816 */ /* 0x000fe40000000000 */
[----:B------:R-:W-:-:S05]  /*35ad0*/  @!P1 LOP3.LUT R9, R9, R8, RZ, 0x3c, !PT ;  /* 0x0000000809099212 */ /* 0x000fca00078e3cff */
[----:B------:R0:W2:Y:S01]  /*35ae0*/  @!P1 LDG.E.U8 R0, desc[UR18][R8.64] ;  /* 0x0000001208009981 */ /* 0x0000a2000c1e1100 */
[----:B------:R-:W-:Y:S02]  /*35af0*/  IADD3 R87, P3, PT, R5, R87, RZ ;  /* 0x0000005705577210 */ /* 0x000fe40007f7e0ff */
[----:B------:R-:W-:-:S03]  /*35b00*/  PRMT R42, RZ, 0x7610, R42 ;  /* 0x00007610ff2a7816 */ /* 0x000fc6000000002a */
[----:B------:R-:W-:Y:S01]  /*35b10*/  STL [R1+0x47c], R87 ;  /* 0x00047c5701007387 */ /* 0x000fe20000100800 */
[----:B------:R-:W-:Y:S02]  /*35b20*/  IMAD.X R30, R6, 0x1, R30, P3 ;  /* 0x00000001061e7824 */ /* 0x000fe400018e061e */
[----:B0-----:R-:W-:Y:S02]  /*35b30*/  @!P1 IMAD.MOV.U32 R8, RZ, RZ, R87 ;  /* 0x000000ffff089224 */ /* 0x001fe400078e0057 */
[----:B------:R-:W-:-:S05]  /*35b40*/  IMAD.MOV.U32 R9, RZ, RZ, R30 ;  /* 0x000000ffff097224 */ /* 0x000fca00078e001e */
[----:B------:R0:W3:Y:S04]  /*35b50*/  @!P1 LDG.E.U8 R42, desc[UR18][R8.64] ;  /* 0x00000012082a9981 */ /* 0x0000e8000c1e1100 */
[----:B----4-:R1:W-:Y:S04]  /*35b60*/  STL [R1+0xf4], R85 ;  /* 0x0000f45501007387 */ /* 0x0103e80000100800 */
[----:B-1----:R-:W4:Y:S04]  /*35b70*/  LDL.LU R85, [R1+0x1388] ;  /* 0x0013880001557983 */ /* 0x002f280000300800 */
[----:B------:R1:W-:Y:S04]  /*35b80*/  STL [R1+0x470], R86 ;  /* 0x0004705601007387 */ /* 0x0003e80000100800 */
[----:B-1----:R-:W4:Y:S04]  /*35b90*/  LDL.LU R86, [R1+0x1384] ;  /* 0x0013840001567983 */ /* 0x002f280000300800 */
[----:B------:R-:W4:Y:S04]  /*35ba0*/  LDL.LU R3, [R1+0x498] ;  /* 0x0004980001037983 */ /* 0x000f280000300800 */
[----:B--2---:R1:W-:Y:S04]  /*35bb0*/  STL [R1+0xf0], R0 ;  /* 0x0000f00001007387 */ /* 0x0043e80000100800 */
[----:B-1----:R-:W2:Y:S04]  /*35bc0*/  LDL.LU R0, [R1+0x1380] ;  /* 0x0013800001007983 */ /* 0x002ea80000300800 */
[----:B------:R1:W-:Y:S04]  /*35bd0*/  STL [R1+0x478], R30 ;  /* 0x0004781e01007387 */ /* 0x0003e80000100800 */
[----:B-1----:R-:W2:Y:S04]  /*35be0*/  LDL.LU R30, [R1+0x4a0] ;  /* 0x0004a000011e7983 */ /* 0x002ea80000300800 */
[----:B------:R-:W2:Y:S01]  /*35bf0*/  LDL.LU R8, [R1+0x490] ;  /* 0x0004900001087983 */ /* 0x000ea20000300800 */
[----:B------:R-:W-:-:S02]  /*35c00*/  IADD3 R2, P3, PT, R5, R2, RZ ;  /* 0x0000000205027210 */ /* 0x000fc40007f7e0ff */
[----:B---3--:R-:W-:-:S03]  /*35c10*/  IADD3 R4, P4, PT, R5, R4, RZ ;  /* 0x0000000405047210 */ /* 0x008fc60007f9e0ff */
[----:B0-----:R-:W-:Y:S01]  /*35c20*/  IMAD.MOV.U32 R9, RZ, RZ, R2 ;  /* 0x000000ffff097224 */ /* 0x001fe200078e0002 */
[----:B------:R0:W-:Y:S04]  /*35c30*/  STL [R1+0x494], R2 ;  /* 0x0004940201007387 */ /* 0x0001e80000100800 */
[----:B0-----:R-:W3:Y:S04]  /*35c40*/  LDL.LU R2, [R1+0x4ac] ;  /* 0x0004ac0001027983 */ /* 0x001ee80000300800 */
[----:B------:R-:W3:Y:S04]  /*35c50*/  LDL.LU R87, [R1+0x4b4] ;  /* 0x0004b40001577983 */ /* 0x000ee80000300800 */
[----:B------:R0:W-:Y:S04]  /*35c60*/  STL [R1+0xec], R42 ;  /* 0x0000ec2a01007387 */ /* 0x0001e80000100800 */
[----:B0-----:R-:W3:Y:S04]  /*35c70*/  LDL.LU R42, [R1+0x4bc] ;  /* 0x0004bc00012a7983 */ /* 0x001ee80000300800 */
[----:B------:R-:W-:Y:S01]  /*35c80*/  STL [R1+0x49c], R4 ;  /* 0x00049c0401007387 */ /* 0x000fe20000100800 */
[----:B----4-:R-:W-:Y:S01]  /*35c90*/  PRMT R86, RZ, 0x7610, R86 ;  /* 0x00007610ff567816 */ /* 0x010fe20000000056 */
[----:B------:R-:W-:-:S02]  /*35ca0*/  IMAD.X R3, R6, 0x1, R3, P4 ;  /* 0x0000000106037824 */ /* 0x000fc400020e0603 */
[----:B--2---:R-:W-:-:S05]  /*35cb0*/  IMAD.X R8, R6, 0x1, R8, P3 ;  /* 0x0000000106087824 */ /* 0x004fca00018e0608 */
[-C--:B------:R-:W-:Y:S01]  /*35cc0*/  @!P1 LOP3.LUT R9, R9, R8.reuse, RZ, 0x3c, !PT ;  /* 0x0000000809099212 */ /* 0x080fe200078e3cff */
[----:B------:R0:W-:Y:S03]  /*35cd0*/  STL [R1+0x490], R8 ;  /* 0x0004900801007387 */ /* 0x0001e60000100800 */
[----:B0-----:R-:W-:-:S04]  /*35ce0*/  @!P1 LOP3.LUT R8, R9, R8, RZ, 0x3c, !PT ;  /* 0x0000000809089212 */ /* 0x001fc800078e3cff */
[----:B------:R-:W-:-:S05]  /*35cf0*/  @!P1 LOP3.LUT R9, R9, R8, RZ, 0x3c, !PT ;  /* 0x0000000809099212 */ /* 0x000fca00078e3cff */
[----:B------:R0:W2:Y:S02]  /*35d00*/  @!P1 LDG.E.U8 R86, desc[UR18][R8.64] ;  /* 0x0000001208569981 */ /* 0x0000a4000c1e1100 */
[----:B0-----:R-:W-:Y:S02]  /*35d10*/  IMAD.MOV.U32 R8, RZ, RZ, R3 ;  /* 0x000000ffff087224 */ /* 0x001fe400078e0003 */
[----:B------:R-:W-:-:S05]  /*35d20*/  IMAD.MOV.U32 R9, RZ, RZ, R4 ;  /* 0x000000ffff097224 */ /* 0x000fca00078e0004 */
[----:B------:R-:W-:-:S04]  /*35d30*/  @!P1 LOP3.LUT R9, R9, R8, RZ, 0x3c, !PT ;  /* 0x0000000809099212 */ /* 0x000fc800078e3cff */
[C---:B------:R-:W-:Y:S02]  /*35d40*/  @!P1 LOP3.LUT R8, R9.reuse, R8, RZ, 0x3c, !PT ;  /* 0x0000000809089212 */ /* 0x040fe400078e3cff */
[----:B------:R-:W-:Y:S02]  /*35d50*/  PRMT R0, RZ, 0x7610, R0 ;  /* 0x00007610ff007816 */ /* 0x000fe40000000000 */
[----:B------:R-:W-:-:S05]  /*35d60*/  @!P1 LOP3.LUT R9, R9, R8, RZ, 0x3c, !PT ;  /* 0x0000000809099212 */ /* 0x000fca00078e3cff */
[----:B------:R0:W4:Y:S01]  /*35d70*/  @!P1 LDG.E.U8 R0, desc[UR18][R8.64] ;  /* 0x0000001208009981 */ /* 0x000122000c1e1100 */
[----:B------:R-:W-:Y:S02]  /*35d80*/  IADD3 R47, P3, PT, R5, R47, RZ ;  /* 0x0000002f052f7210 */ /* 0x000fe40007f7e0ff */
[----:B------:R-:W-:-:S03]  /*35d90*/  PRMT R46, RZ, 0x7610, R46 ;  /* 0x00007610ff2e7816 */ /* 0x000fc6000000002e */
[----:B------:R-:W-:Y:S01]  /*35da0*/  STL [R1+0x4a4], R47 ;  /* 0x0004a42f01007387 */ /* 0x000fe20000100800 */
[----:B------:R-:W-:Y:S02]  /*35db0*/  IMAD.X R30, R6, 0x1, R30, P3 ;  /* 0x00000001061e7824 */ /* 0x000fe400018e061e */
[----:B0-----:R-:W-:Y:S02]  /*35dc0*/  @!P1 IMAD.MOV.U32 R8, RZ, RZ, R47 ;  /* 0x000000ffff089224 */ /* 0x001fe400078e002f */
[----:B------:R-:W-:-:S05]  /*35dd0*/  IMAD.MOV.U32 R9, RZ, RZ, R30 ;  /* 0x000000ffff097224 */ /* 0x000fca00078e001e */
[----:B------:R0:W3:Y:S04]  /*35de0*/  @!P1 LDG.E.U8 R46, desc[UR18][R8.64] ;  /* 0x00000012082e9981 */ /* 0x0000e8000c1e1100 */
[----:B--2---:R1:W-:Y:S04]  /*35df0*/  STL [R1+0xe8], R86 ;  /* 0x0000e85601007387 */ /* 0x0043e80000100800 */
[----:B-1----:R-:W2:Y:S04]  /*35e00*/  LDL.LU R86, [R1+0x137c] ;  /* 0x00137c0001567983 */ /* 0x002ea80000300800 */
[----:B------:R1:W-:Y:S04]  /*35e10*/  STL [R1+0x498], R3 ;  /* 0x0004980301007387 */ /* 0x0003e80000100800 */
[----:B-1----:R-:W2:Y:S04]  /*35e20*/  LDL.LU R3, [R1+0x1378] ;  /* 0x0013780001037983 */ /* 0x002ea80000300800 */
[----:B------:R-:W2:Y:S04]  /*35e30*/  LDL.LU R4, [R1+0x4b0] ;  /* 0x0004b00001047983 */ /* 0x000ea80000300800 */
[----:B----4-:R1:W-:Y:S04]  /*35e40*/  STL [R1+0xe4], R0 ;  /* 0x0000e40001007387 */ /* 0x0103e80000100800 */
[----:B-1----:R-:W4:Y:S04]  /*35e50*/  LDL.LU R0, [R1+0x1374] ;  /* 0x0013740001007983 */ /* 0x002f280000300800 */
[----:B------:R1:W-:Y:S04]  /*35e60*/  STL [R1+0x4a0], R30 ;  /* 0x0004a01e01007387 */ /* 0x0003e80000100800 */
[----:B-1----:R-:W4:Y:S04]  /*35e70*/  LDL.LU R30, [R1+0x4b8] ;  /* 0x0004b800011e7983 */ /* 0x002f280000300800 */
[----:B------:R-:W4:Y:S01]  /*35e80*/  LDL.LU R8, [R1+0x4a8] ;  /* 0x0004a80001087983 */ /* 0x000f220000300800 */
[----:B---3--:R-:W-:-:S02]  /*35e90*/  IADD3 R2, P3, PT, R5, R2, RZ ;  /* 0x0000000205027210 */ /* 0x008fc40007f7e0ff */
[----:B------:R-:W-:-:S03]  /*35ea0*/  IADD3 R87, P4, PT, R5, R87, RZ ;  /* 0x0000005705577210 */ /* 0x000fc60007f9e0ff */
[----:B0-----:R-:W-:Y:S01]  /*35eb0*/  IMAD.MOV.U32 R9, RZ, RZ, R2 ;  /* 0x000000ffff097224 */ /* 0x001fe200078e0002 */
[----:B------:R0:W-:Y:S04]  /*35ec0*/  STL [R1+0x4ac], R2 ;  /* 0x0004ac0201007387 */ /* 0x0001e80000100800 */
[----:B0-----:R-:W3:Y:S04]  /*35ed0*/  LDL.LU R2, [R1+0x4d4] ;  /* 0x0004d40001027983 */ /* 0x001ee80000300800 */
[----:B------:R-:W3:Y:S04]  /*35ee0*/  LDL.LU R47, [R1+0x4dc] ;  /* 0x0004dc00012f7983 */ /* 0x000ee80000300800 */
[----:B------:R0:W-:Y:S04]  /*35ef0*/  STL [R1+0xe0], R46 ;  /* 0x0000e02e01007387 */ /* 0x0001e80000100800 */
[----:B0-----:R-:W3:Y:S04]  /*35f00*/  LDL.LU R46, [R1+0x4e4] ;  /* 0x0004e400012e7983 */ /* 0x001ee80000300800 */
[----:B------:R-:W-:Y:S01]  /*35f10*/  STL [R1+0x4b4], R87 ;  /* 0x0004b45701007387 */ /* 0x000fe20000100800 */
[----:B--2---:R-:W-:Y:S01]  /*35f20*/  PRMT R3, RZ, 0x7610, R3 ;  /* 0x00007610ff037816 */ /* 0x004fe20000000003 */
[----:B----4-:R-:W-:-:S05]  /*35f30*/  IMAD.X R8, R6, 0x1, R8, P3 ;  /* 0x0000000106087824 */ /* 0x010fca00018e0608 */
        /* <DEDUP_REMOVED lines=14> */
[----:B------:R0:W4:Y:S04]  /*36020*/  @!P1 LDG.E.U8 R0, desc[UR18][R8.64] ;  /* 0x0000001208009981 */ /* 0x000128000c1e1100 */
[----:B--2---:R1:W-:Y:S04]  /*36030*/  STL [R1+0xdc], R3 ;  /* 0x0000dc0301007387 */ /* 0x0043e80000100800 */
[----:B-1----:R-:W2:Y:S01]  /*36040*/  LDL.LU R3, [R1+0x1370] ;  /* 0x0013700001037983 */ /* 0x002ea20000300800 */
[----:B------:R-:W-:Y:S02]  /*36050*/  IMAD.X R30, R6, 0x1, R30, P3 ;  /* 0x00000001061e7824 */ /* 0x000fe400018e061e */
[----:B0-----:R-:W-:Y:S01]  /*36060*/  @!P1 IMAD.MOV.U32 R8, RZ, RZ, R42 ;  /* 0x000000ffff089224 */ /* 0x001fe200078e002a */
[----:B------:R0:W-:Y:S01]  /*36070*/  STL [R1+0x4b0], R4 ;  /* 0x0004b00401007387 */ /* 0x0001e20000100800 */
[----:B------:R-:W-:-:S03]  /*36080*/  IMAD.MOV.U32 R9, RZ, RZ, R30 ;  /* 0x000000ffff097224 */ /* 0x000fc600078e001e */
[----:B0-----:R-:W3:Y:S04]  /*36090*/  LDL.LU R4, [R1+0x136c] ;  /* 0x00136c0001047983 */ /* 0x001ee80000300800 */
[----:B------:R-:W3:Y:S04]  /*360a0*/  LDL.LU R87, [R1+0x4d8] ;  /* 0x0004d80001577983 */ /* 0x000ee80000300800 */
[----:B----4-:R0:W-:Y:S04]  /*360b0*/  STL [R1+0xd8], R0 ;  /* 0x0000d80001007387 */ /* 0x0101e80000100800 */
[----:B0-----:R-:W4:Y:S04]  /*360c0*/  LDL.LU R0, [R1+0x1368] ;  /* 0x0013680001007983 */ /* 0x001f280000300800 */
[----:B------:R0:W-:Y:S04]  /*360d0*/  STL [R1+0x4b8], R30 ;  /* 0x0004b81e01007387 */ /* 0x0001e80000100800 */
[----:B0-----:R-:W4:Y:S01]  /*360e0*/  LDL.LU R30, [R1+0x4e0] ;  /* 0x0004e000011e7983 */ /* 0x001f220000300800 */
[----:B--2---:R-:W-:-:S06]  /*360f0*/  PRMT R3, RZ, 0x7610, R3 ;  /* 0x00007610ff037816 */ /* 0x004fcc0000000003 */
[----:B------:R0:W2:Y:S04]  /*36100*/  @!P1 LDG.E.U8 R3, desc[UR18][R8.64] ;  /* 0x0000001208039981 */ /* 0x0000a8000c1e1100 */
[----:B------:R-:W4:Y:S01]  /*36110*/  LDL.LU R8, [R1+0x4d0] ;  /* 0x0004d00001087983 */ /* 0x000f220000300800 */
[C---:B---3--:R-:W-:Y:S02]  /*36120*/  IADD3 R2, P3, PT, R5.reuse, R2, RZ ;  /* 0x0000000205027210 */ /* 0x048fe40007f7e0ff */
[----:B------:R-:W-:-:S03]  /*36130*/  IADD3 R47, P4, PT, R5, R47, RZ ;  /* 0x0000002f052f7210 */ /* 0x000fc60007f9e0ff */
[----:B0-----:R-:W-:Y:S01]  /*36140*/  IMAD.MOV.U32 R9, RZ, RZ, R2 ;  /* 0x000000ffff097224 */ /* 0x001fe200078e0002 */
[----:B------:R0:W-:Y:S01]  /*36150*/  STL [R1+0x4d4], R2 ;  /* 0x0004d40201007387 */ /* 0x0001e20000100800 */
[----:B------:R-:W-:-:S03]  /*36160*/  PRMT R4, RZ, 0x7610, R4 ;  /* 0x00007610ff047816 */ /* 0x000fc60000000004 */
[----:B0-----:R-:W3:Y:S04]  /*36170*/  LDL.LU R2, [R1+0x4ec] ;  /* 0x0004ec0001027983 */ /* 0x001ee80000300800 */
[----:B--2---:R0:W-:Y:S01]  /*36180*/  STL [R1+0xd4], R3 ;  /* 0x0000d40301007387 */ /* 0x0041e20000100800 */
[----:B----4-:R-:W-:-:S03]  /*36190*/  IMAD.X R8, R6, 0x1, R8, P3 ;  /* 0x0000000106087824 */ /* 0x010fc600018e0608 */
[----:B0-----:R-:W2:Y:S02]  /*361a0*/  LDL.LU R3, [R1+0x4f4] ;  /* 0x0004f40001037983 */ /* 0x001ea40000300800 */
[-C--:B------:R-:W-:Y:S02]  /*361b0*/  @!P1 LOP3.LUT R9, R9, R8.reuse, RZ, 0x3c, !PT ;  /* 0x0000000809099212 */ /* 0x080fe400078e3cff */
        /* <DEDUP_REMOVED lines=34> */
[----:B------:R-:W-:Y:S01]  /*363e0*/  STL [R1+0x4ec], R2 ;  /* 0x0004ec0201007387 */ /* 0x000fe20000100800 */
[----:B----4-:R-:W-:Y:S01]  /*363f0*/  PRMT R87, RZ, 0x7610, R87 ;  /* 0x00007610ff577816 */ /* 0x010fe20000000057 */
[C---:B------:R-:W-:Y:S01]  /*36400*/  IMAD.X R47, R6.reuse, 0x1, R47, P4 ;  /* 0x00000001062f7824 */ /* 0x040fe200020e062f */
[----:B---3--:R-:W-:Y:S01]  /*36410*/  PRMT R0, RZ, 0x7610, R0 ;  /* 0x00007610ff007816 */ /* 0x008fe20000000000 */
[----:B--2---:R0:W-:Y:S01]  /*36420*/  STL [R1+0xc8], R4 ;  /* 0x0000c80401007387 */ /* 0x0041e20000100800 */
[----:B------:R-:W-:-:S03]  /*36430*/  IMAD.X R8, R6, 0x1, R8, P3 ;  /* 0x0000000106087824 */ /* 0x000fc600018e0608 */
        /* <DEDUP_REMOVED lines=8> */
[----:B------:R0:W2:Y:S02]  /*364c0*/  @!P1 LDG.E.U8 R87, desc[UR18][R8.64] ;  /* 0x0000001208579981 */ /* 0x0000a4000c1e1100 */
[----:B0-----:R-:W-:Y:S02]  /*364d0*/  IMAD.MOV.U32 R8, RZ, RZ, R47 ;  /* 0x000000ffff087224 */ /* 0x001fe400078e002f */
[----:B------:R-:W-:-:S05]  /*364e0*/  IMAD.MOV.U32 R9, RZ, RZ, R3 ;  /* 0x000000ffff097224 */ /* 0x000fca00078e0003 */
[----:B------:R-:W-:-:S04]  /*364f0*/  @!P1 LOP3.LUT R9, R9, R8, RZ, 0x3c, !PT ;  /* 0x0000000809099212 */ /* 0x000fc800078e3cff */
[----:B------:R-:W-:-:S04]  /*36500*/  @!P1 LOP3.LUT R8, R9, R8, RZ, 0x3c, !PT ;  /* 0x0000000809089212 */ /* 0x000fc800078e3cff */
[----:B------:R-:W-:-:S05]  /*36510*/  @!P1 LOP3.LUT R9, R9, R8, RZ, 0x3c, !PT ;  /* 0x0000000809099212 */ /* 0x000fca00078e3cff */
[----:B------:R0:W3:Y:S01]  /*36520*/  @!P1 LDG.E.U8 R0, desc[UR18][R8.64] ;  /* 0x0000001208009981 */ /* 0x0000e2000c1e1100 */
[----:B------:R-:W-:Y:S02]  /*36530*/  IADD3 R42, P3, PT, R5, R42, RZ ;  /* 0x0000002a052a7210 */ /* 0x000fe40007f7e0ff */
[----:B------:R-:W-:-:S03]  /*36540*/  PRMT R17, RZ, 0x7610, R17 ;  /* 0x00007610ff117816 */ /* 0x000fc60000000011 */
[----:B------:R-:W-:Y:S01]  /*36550*/  STL [R1+0x4fc], R42 ;  /* 0x0004fc2a01007387 */ /* 0x000fe20000100800 */
[----:B------:R-:W-:Y:S02]  /*36560*/  IMAD.X R30, R6, 0x1, R30, P3 ;  /* 0x00000001061e7824 */ /* 0x000fe400018e061e */
[----:B0-----:R-:W-:Y:S02]  /*36570*/  @!P1 IMAD.MOV.U32 R8, RZ, RZ, R42 ;  /* 0x000000ffff089224 */ /* 0x001fe400078e002a */
[----:B------:R-:W-:-:S05]  /*36580*/  IMAD.MOV.U32 R9, RZ, RZ, R30 ;  /* 0x000000ffff097224 */ /* 0x000fca00078e001e */
[----:B------:R0:W4:Y:S04]  /*36590*/  @!P1 LDG.E.U8 R17, desc[UR18][R8.64] ;  /* 0x0000001208119981 */ /* 0x000128000c1e1100 */
[----:B--2---:R1:W-:Y:S04]  /*365a0*/  STL [R1+0xc4], R87 ;  /* 0x0000c45701007387 */ /* 0x0043e80000100800 */
[----:B-1----:R-:W2:Y:S04]  /*365b0*/  LDL.LU R87, [R1+0x1358] ;  /* 0x0013580001577983 */ /* 0x002ea80000300800 */
[----:B------:R1:W-:Y:S04]  /*365c0*/  STL [R1+0x4f0], R47 ;  /* 0x0004f02f01007387 */ /* 0x0003e80000100800 */
[----:B-1----:R-:W2:Y:S04]  /*365d0*/  LDL.LU R47, [R1+0x1354] ;  /* 0x00135400012f7983 */ /* 0x002ea80000300800 */
[----:B------:R-:W2:Y:S04]  /*365e0*/  LDL.LU R3, [R1+0x518] ;  /* 0x0005180001037983 */ /* 0x000ea80000300800 */
[----:B---3--:R1:W-:Y:S04]  /*365f0*/  STL [R1+0xc0], R0 ;  /* 0x0000c00001007387 */ /* 0x0083e80000100800 */
[----:B-1----:R-:W3:Y:S04]  /*36600*/  LDL.LU R0, [R1+0x1350] ;  /* 0x0013500001007983 */ /* 0x002ee80000300800 */
[----:B------:R1:W-:Y:S04]  /*36610*/  STL [R1+0x4f8], R30 ;  /* 0x0004f81e01007387 */ /* 0x0003e80000100800 */
[----:B-1----:R-:W3:Y:S04]  /*36620*/  LDL.LU R30, [R1+0x520] ;  /* 0x00052000011e7983 */ /* 0x002ee80000300800 */
[----:B------:R-:W3:Y:S01]  /*36630*/  LDL.LU R8, [R1+0x510] ;  /* 0x0005100001087983 */ /* 0x000ee20000300800 */
[----:B------:R-:W-:-:S02]  /*36640*/  IADD3 R4, P3, PT, R5, R4, RZ ;  /* 0x0000000405047210 */ /* 0x000fc40007f7e0ff */
[----:B------:R-:W-:-:S03]  /*36650*/  IADD3 R2, P4, PT, R5, R2, RZ ;  /* 0x0000000205027210 */ /* 0x000fc60007f9e0ff */
[----:B0-----:R-:W-:Y:S01]  /*36660*/  IMAD.MOV.U32 R9, RZ, RZ, R4 ;  /* 0x000000ffff097224 */ /* 0x001fe200078e0004 */
[----:B------:R-:W-:Y:S04]  /*36670*/  STL [R1+0x514], R4 ;  /* 0x0005140401007387 */ /* 0x000fe80000100800 */
[----:B----4-:R0:W-:Y:S04]  /*36680*/  STL [R1+0xbc], R17 ;  /* 0x0000bc1101007387 */ /* 0x0101e80000100800 */
[----:B0-----:R-:W4:Y:S04]  /*36690*/  LDL.LU R17, [R1+0x52c] ;  /* 0x00052c0001117983 */ /* 0x001f280000300800 */
[----:B------:R-:W4:Y:S04]  /*366a0*/  LDL.LU R4, [R1+0x534] ;  /* 0x0005340001047983 */ /* 0x000f280000300800 */
[----:B------:R-:W4:Y:S04]  /*366b0*/  LDL.LU R42, [R1+0x53c] ;  /* 0x00053c00012a7983 */ /* 0x000f280000300800 */
[----:B------:R-:W-:Y:S01]  /*366c0*/  STL [R1+0x51c], R2 ;  /* 0x00051c0201007387 */ /* 0x000fe20000100800 */
[----:B--2---:R-:W-:Y:S01]  /*366d0*/  PRMT R47, RZ, 0x7610, R47 ;  /* 0x00007610ff2f7816 */ /* 0x004fe2000000002f */
[----:B------:R-:W-:-:S02]  /*366e0*/  IMAD.X R3, R6, 0x1, R3, P4 ;  /* 0x0000000106037824 */ /* 0x000fc400020e0603 */
[----:B---3--:R-:W-:-:S05]  /*366f0*/  IMAD.X R8, R6, 0x1, R8, P3 ;  /* 0x0000000106087824 */ /* 0x008fca00018e0608 */
        /* <DEDUP_REMOVED lines=29> */
[----:B----4-:R-:W-:-:S02]  /*368d0*/  IADD3 R17, P3, PT, R5, R17, RZ ;  /* 0x0000001105117210 */ /* 0x010fc40007f7e0ff */
[----:B------:R-:W-:-:S03]  /*368e0*/  IADD3 R4, P4, PT, R5, R4, RZ ;  /* 0x0000000405047210 */ /* 0x000fc60007f9e0ff */
[----:B0-----:R-:W-:Y:S01]  /*368f0*/  IMAD.MOV.U32 R9, RZ, RZ, R17 ;  /* 0x000000ffff097224 */ /* 0x001fe200078e0011 */
[----:B------:R0:W-:Y:S04]  /*36900*/  STL [R1+0x52c], R17 ;  /* 0x00052c1101007387 */ /* 0x0001e80000100800 */
[----:B0-----:R-:W4:Y:S04]  /*36910*/  LDL.LU R17, [R1+0x554] ;  /* 0x0005540001117983 */ /* 0x001f280000300800 */
[----:B------:R0:W-:Y:S04]  /*36920*/  STL [R1+0xb0], R44 ;  /* 0x0000b02c01007387 */ /* 0x0001e80000100800 */
[----:B0-----:R-:W4:Y:S04]  /*36930*/  LDL.LU R44, [R1+0x55c] ;  /* 0x00055c00012c7983 */ /* 0x001f280000300800 */
        /* <DEDUP_REMOVED lines=37> */
[----:B------:R-:W-:Y:S04]  /*36b90*/  STL [R1+0x554], R17 ;  /* 0x0005541101007387 */ /* 0x000fe80000100800 */
[----:B------:R0:W-:Y:S04]  /*36ba0*/  STL [R1+0xa4], R33 ;  /* 0x0000a42101007387 */ /* 0x0001e80000100800 */
        /* <DEDUP_REMOVED lines=34> */
[----:B-1----:R-:W2:Y:S04]  /*36dd0*/  LDL.LU R30, [R1+0x578] ;  /* 0x00057800011e7983 */ /* 0x002ea80000300800 */
[----:B------:R-:W2:Y:S01]  /*36de0*/  LDL.LU R9, [R1+0x568] ;  /* 0x0005680001097983 */ /* 0x000ea20000300800 */
[----:B----4-:R-:W-:-:S02]  /*36df0*/  IADD3 R33, P3, PT, R5, R33, RZ ;  /* 0x0000002105217210 */ /* 0x010fc40007f7e0ff */
[----:B------:R-:W-:Y:S01]  /*36e00*/  PRMT R47, RZ, 0x7610, R47 ;  /* 0x00007610ff2f7816 */ /* 0x000fe2000000002f */
[----:B------:R-:W4:Y:S02]  /*36e10*/  LDL.LU R46, [R1+0x594] ;  /* 0x00059400012e7983 */ /* 0x000f240000300800 */
[----:B0-----:R-:W-:Y:S02]  /*36e20*/  @!P1 IMAD.MOV.U32 R8, RZ, RZ, R33 ;  /* 0x000000ffff089224 */ /* 0x001fe400078e0021 */
[----:B--2---:R-:W-:-:S05]  /*36e30*/  IMAD.X R9, R6, 0x1, R9, P3 ;  /* 0x0000000106097824 */ /* 0x004fca00018e0609 */
[----:B------:R0:W2:Y:S01]  /*36e40*/  @!P1 LDG.E.U8 R47, desc[UR18][R8.64] ;  /* 0x00000012082f9981 */ /* 0x0000a2000c1e1100 */
[C---:B------:R-:W-:Y:S02]  /*36e50*/  IADD3 R42, P4, PT, R5.reuse, R42, RZ ;  /* 0x0000002a052a7210 */ /* 0x040fe40007f9e0ff */
[----:B------:R-:W-:Y:S01]  /*36e60*/  IADD3 R17, P3, PT, R5, R17, RZ ;  /* 0x0000001105117210 */ /* 0x000fe20007f7e0ff */
[----:B------:R-:W-:Y:S02]  /*36e70*/  STL [R1+0x56c], R33 ;  /* 0x00056c2101007387 */ /* 0x000fe40000100800 */
[----:B------:R-:W-:Y:S02]  /*36e80*/  IMAD.X R44, R6, 0x1, R44, P4 ;  /* 0x00000001062c7824 */ /* 0x000fe400020e062c */
[----:B------:R1:W-:Y:S04]  /*36e90*/  STL [R1+0x98], R43 ;  /* 0x0000982b01007387 */ /* 0x0003e80000100800 */
[----:B-1----:R-:W3:Y:S04]  /*36ea0*/  LDL.LU R43, [R1+0x59c] ;  /* 0x00059c00012b7983 */ /* 0x002ee80000300800 */
[----:B------:R-:W-:Y:S04]  /*36eb0*/  STL [R1+0x574], R42 ;  /* 0x0005742a01007387 */ /* 0x000fe80000100800 */
[----:B------:R1:W-:Y:S04]  /*36ec0*/  STL [R1+0x568], R9 ;  /* 0x0005680901007387 */ /* 0x0003e80000100800 */
[----:B------:R-:W-:Y:S04]  /*36ed0*/  STL [R1+0x57c], R17 ;  /* 0x00057c1101007387 */ /* 0x000fe80000100800 */
[----:B------:R-:W3:Y:S04]  /*36ee0*/  LDL.LU R33, [R1+0x5a4] ;  /* 0x0005a40001217983 */ /* 0x000ee80000300800 */
[----:B------:R-:W-:Y:S01]  /*36ef0*/  STL [R1+0x570], R44 ;  /* 0x0005702c01007387 */ /* 0x000fe20000100800 */
[----:B------:R-:W-:Y:S01]  /*36f00*/  PRMT R41, RZ, 0x7610, R41 ;  /* 0x00007610ff297816 */ /* 0x000fe20000000029 */
[----:B0-----:R-:W-:-:S02]  /*36f10*/  @!P1 IMAD.MOV.U32 R8, RZ, RZ, R42 ;  /* 0x000000ffff089224 */ /* 0x001fc400078e002a */
[----:B-1----:R-:W-:-:S05]  /*36f20*/  @!P1 IMAD.MOV.U32 R9, RZ, RZ, R44 ;  /* 0x000000ffff099224 */ /* 0x002fca00078e002c */
[----:B------:R0:W3:Y:S04]  /*36f30*/  @!P1 LDG.E.U8 R41, desc[UR18][R8.64] ;  /* 0x0000001208299981 */ /* 0x0000e8000c1e1100 */
[----:B--2---:R1:W-:Y:S04]  /*36f40*/  STL [R1+0x94], R47 ;  /* 0x0000942f01007387 */ /* 0x0043e80000100800 */
[----:B-1----:R-:W2:Y:S04]  /*36f50*/  LDL.LU R47, [R1+0x590] ;  /* 0x00059000012f7983 */ /* 0x002ea80000300800 */
[----:B------:R-:W2:Y:S01]  /*36f60*/  LDL.LU R44, [R1+0x598] ;  /* 0x00059800012c7983 */ /* 0x000ea20000300800 */
[----:B------:R-:W-:Y:S01]  /*36f70*/  IMAD.X R30, R6, 0x1, R30, P3 ;  /* 0x00000001061e7824 */ /* 0x000fe200018e061e */
[----:B----4-:R-:W-:Y:S01]  /*36f80*/  IADD3 R46, P3, PT, R5, R46, RZ ;  /* 0x0000002e052e7210 */ /* 0x010fe20007f7e0ff */
[----:B0-----:R-:W-:Y:S01]  /*36f90*/  @!P1 IMAD.MOV.U32 R8, RZ, RZ, R17 ;  /* 0x000000ffff089224 */ /* 0x001fe200078e0011 */
[----:B------:R-:W-:Y:S01]  /*36fa0*/  PRMT R11, RZ, 0x7610, R11 ;  /* 0x00007610ff0b7816 */ /* 0x000fe2000000000b */
[----:B------:R-:W-:Y:S01]  /*36fb0*/  @!P1 IMAD.MOV.U32 R9, RZ, RZ, R30 ;  /* 0x000000ffff099224 */ /* 0x000fe200078e001e */
[----:B------:R-:W-:-:S02]  /*36fc0*/  PRMT R38, RZ, 0x7610, R38 ;  /* 0x00007610ff267816 */ /* 0x000fc40000000026 */
[----:B---3--:R-:W-:Y:S02]  /*36fd0*/  IADD3 R43, P4, PT, R5, R43, RZ ;  /* 0x0000002b052b7210 */ /* 0x008fe40007f9e0ff */
[----:B------:R0:W3:Y:S04]  /*36fe0*/  @!P1 LDG.E.U8 R11, desc[UR18][R8.64] ;  /* 0x00000012080b9981 */ /* 0x0000e8000c1e1100 */
[----:B------:R-:W-:Y:S04]  /*36ff0*/  STL [R1+0x578], R30 ;  /* 0x0005781e01007387 */ /* 0x000fe80000100800 */
[----:B------:R-:W4:Y:S01]  /*37000*/  LDL.LU R42, [R1+0x5a0] ;  /* 0x0005a000012a7983 */ /* 0x000f220000300800 */
[----:B0-----:R-:W-:-:S03]  /*37010*/  @!P1 IMAD.MOV.U32 R8, RZ, RZ, R46 ;  /* 0x000000ffff089224 */ /* 0x001fc600078e002e */
[----:B------:R-:W-:Y:S01]  /*37020*/  STL [R1+0x594], R46 ;  /* 0x0005942e01007387 */ /* 0x000fe20000100800 */
[----:B------:R-:W-:-:S03]  /*37030*/  PRMT R18, RZ, 0x7610, R18 ;  /* 0x00007610ff127816 */ /* 0x000fc60000000012 */
[----:B------:R0:W-:Y:S04]  /*37040*/  STL [R1+0x90], R41 ;  /* 0x0000902901007387 */ /* 0x0001e80000100800 */
[----:B0-----:R-:W4:Y:S04]  /*37050*/  LDL.LU R41, [R1+0x5a8] ;  /* 0x0005a80001297983 */ /* 0x001f280000300800 */
[----:B------:R-:W4:Y:S04]  /*37060*/  LDL.LU R17, [R1+0x5ac] ;  /* 0x0005ac0001117983 */ /* 0x000f280000300800 */
[----:B------:R-:W4:Y:S01]  /*37070*/  LDL.LU R30, [R1+0x5b4] ;  /* 0x0005b400011e7983 */ /* 0x000f220000300800 */
[----:B--2---:R-:W-:-:S04]  /*37080*/  IMAD.X R47, R6, 0x1, R47, P3 ;  /* 0x00000001062f7824 */ /* 0x004fc800018e062f */
[----:B------:R-:W-:Y:S02]  /*37090*/  @!P1 IMAD.MOV.U32 R9, RZ, RZ, R47 ;  /* 0x000000ffff099224 */ /* 0x000fe400078e002f */
[----:B------:R-:W-:-:S03]  /*370a0*/  IMAD.X R44, R6, 0x1, R44, P4 ;  /* 0x00000001062c7824 */ /* 0x000fc600020e062c */
[----:B------:R0:W2:Y:S02]  /*370b0*/  @!P1 LDG.E.U8 R38, desc[UR18][R8.64] ;  /* 0x0000001208269981 */ /* 0x0000a4000c1e1100 */
[----:B0-----:R-:W-:Y:S02]  /*370c0*/  @!P1 IMAD.MOV.U32 R8, RZ, RZ, R43 ;  /* 0x000000ffff089224 */ /* 0x001fe400078e002b */
[----:B------:R-:W-:-:S05]  /*370d0*/  @!P1 IMAD.MOV.U32 R9, RZ, RZ, R44 ;  /* 0x000000ffff099224 */ /* 0x000fca00078e002c */
[----:B------:R0:W2:Y:S01]  /*370e0*/  @!P1 LDG.E.U8 R18, desc[UR18][R8.64] ;  /* 0x0000001208129981 */ /* 0x0000a2000c1e1100 */
[----:B------:R-:W-:-:S03]  /*370f0*/  IADD3 R33, P3, PT, R5, R33, RZ ;  /* 0x0000002105217210 */ /* 0x000fc60007f7e0ff */
[----:B---3--:R1:W-:Y:S02]  /*37100*/  STL [R1+0x8c], R11 ;  /* 0x00008c0b01007387 */ /* 0x0083e40000100800 */
[----:B----4-:R-:W-:Y:S02]  /*37110*/  IMAD.X R42, R6, 0x1, R42, P3 ;  /* 0x00000001062a7824 */ /* 0x010fe400018e062a */
[----:B-1----:R-:W3:Y:S04]  /*37120*/  LDL.LU R11, [R1+0x5bc] ;  /* 0x0005bc00010b7983 */ /* 0x002ee80000300800 */
[----:B------:R-:W-:Y:S04]  /*37130*/  STL [R1+0x59c], R43 ;  /* 0x00059c2b01007387 */ /* 0x000fe80000100800 */
[----:B------:R-:W-:Y:S04]  /*37140*/  STL [R1+0x590], R47 ;  /* 0x0005902f01007387 */ /* 0x000fe80000100800 */
[----:B------:R-:W-:Y:S04]  /*37150*/  STL [R1+0x5a4], R33 ;  /* 0x0005a42101007387 */ /* 0x000fe80000100800 */
[----:B------:R-:W-:Y:S01]  /*37160*/  STL [R1+0x598], R44 ;  /* 0x0005982c01007387 */ /* 0x000fe20000100800 */
[----:B------:R-:W-:Y:S01]  /*37170*/  IADD3 R17, P3, PT, R5, R17, RZ ;  /* 0x0000001105117210 */ /* 0x000fe20007f7e0ff */
[----:B0-----:R-:W-:Y:S01]  /*37180*/  @!P1 IMAD.MOV.U32 R8, RZ, RZ, R33 ;  /* 0x000000ffff089224 */ /* 0x001fe200078e0021 */
[----:B------:R-:W-:Y:S01]  /*37190*/  PRMT R13, RZ, 0x7610, R13 ;  /* 0x00007610ff0d7816 */ /* 0x000fe2000000000d */
[----:B------:R-:W-:-:S02]  /*371a0*/  @!P1 IMAD.MOV.U32 R9, RZ, RZ, R42 ;  /* 0x000000ffff099224 */ /* 0x000fc400078e002a */
[----:B------:R-:W-:Y:S01]  /*371b0*/  IMAD.X R41, R6, 0x1, R41, P3 ;  /* 0x0000000106297824 */ /* 0x000fe200018e0629 */
[----:B------:R-:W-:Y:S02]  /*371c0*/  PRMT R40, RZ, 0x7610, R40 ;  /* 0x00007610ff287816 */ /* 0x000fe40000000028 */
[----:B------:R0:W4:Y:S02]  /*371d0*/  @!P1 LDG.E.U8 R13, desc[UR18][R8.64] ;  /* 0x00000012080d9981 */ /* 0x000124000c1e1100 */
[----:B0-----:R-:W-:Y:S02]  /*371e0*/  @!P1 IMAD.MOV.U32 R8, RZ, RZ, R17 ;  /* 0x000000ffff089224 */ /* 0x001fe400078e0011 */
[----:B------:R-:W-:-:S05]  /*371f0*/  @!P1 IMAD.MOV.U32 R9, RZ, RZ, R41 ;  /* 0x000000ffff099224 */ /* 0x000fca00078e0029 */
[----:B------:R0:W4:Y:S04]  /*37200*/  @!P1 LDG.E.U8 R40, desc[UR18][R8.64] ;  /* 0x0000001208289981 */ /* 0x000128000c1e1100 */
[----:B--2---:R1:W-:Y:S04]  /*37210*/  STL [R1+0x88], R38 ;  /* 0x0000882601007387 */ /* 0x0043e80000100800 */
[----:B-1----:R-:W2:Y:S04]  /*37220*/  LDL.LU R38, [R1+0x5b0] ;  /* 0x0005b00001267983 */ /* 0x002ea80000300800 */
[----:B------:R-:W-:Y:S04]  /*37230*/  STL [R1+0x5a0], R42 ;  /* 0x0005a02a01007387 */ /* 0x000fe80000100800 */
[----:B------:R1:W-:Y:S04]  /*37240*/  STL [R1+0x84], R18 ;  /* 0x0000841201007387 */ /* 0x0003e80000100800 */
[----:B-1----:R-:W2:Y:S01]  /*37250*/  LDL.LU R18, [R1+0x5b8] ;  /* 0x0005b80001127983 */ /* 0x002ea20000300800 */
[----:B------:R-:W-:-:S02]  /*37260*/  IADD3 R30, P4, PT, R5, R30, RZ ;  /* 0x0000001e051e7210 */ /* 0x000fc40007f9e0ff */
[----:B------:R-:W-:Y:S01]  /*37270*/  PRMT R23, RZ, 0x7610, R23 ;  /* 0x00007610ff177816 */ /* 0x000fe20000000017 */
[----:B------:R-:W2:Y:S01]  /*37280*/  LDL.LU R33, [R1+0x5d4] ;  /* 0x0005d40001217983 */ /* 0x000ea20000300800 */
[----:B---3--:R-:W-:Y:S01]  /*37290*/  IADD3 R11, P3, PT, R5, R11, RZ ;  /* 0x0000000b050b7210 */ /* 0x008fe20007f7e0ff */
[----:B0-----:R-:W-:Y:S02]  /*372a0*/  @!P1 IMAD.MOV.U32 R8, RZ, RZ, R30 ;  /* 0x000000ffff089224 */ /* 0x001fe400078e001e */
[----:B------:R-:W-:Y:S01]  /*372b0*/  STL [R1+0x5ac], R17 ;  /* 0x0005ac1101007387 */ /* 0x000fe20000100800 */
[----:B------:R-:W-:-:S03]  /*372c0*/  PRMT R10, RZ, 0x7610, R10 ;  /* 0x00007610ff0a7816 */ /* 0x000fc6000000000a */
[----:B----4-:R0:W-:Y:S04]  /*372d0*/  STL [R1+0x80], R13 ;  /* 0x0000800d01007387 */ /* 0x0101e80000100800 */
[----:B0-----:R-:W3:Y:S04]  /*372e0*/  LDL.LU R13, [R1+0x5dc] ;  /* 0x0005dc00010d7983 */ /* 0x001ee80000300800 */
[----:B------:R-:W-:Y:S04]  /*372f0*/  STL [R1+0x5b4], R30 ;  /* 0x0005b41e01007387 */ /* 0x000fe80000100800 */
[----:B------:R-:W-:Y:S04]  /*37300*/  STL [R1+0x5a8], R41 ;  /* 0x0005a82901007387 */ /* 0x000fe80000100800 */
[----:B------:R-:W-:Y:S04]  /*37310*/  STL [R1+0x5bc], R11 ;  /* 0x0005bc0b01007387 */ /* 0x000fe80000100800 */
[----:B------:R-:W4:Y:S01]  /*37320*/  LDL.LU R17, [R1+0x5e4] ;  /* 0x0005e40001117983 */ /* 0x000f220000300800 */
[----:B--2---:R-:W-:-:S04]  /*37330*/  IMAD.X R38, R6, 0x1, R38, P4 ;  /* 0x0000000106267824 */ /* 0x004fc800020e0626 */
[----:B------:R-:W-:-:S05]  /*37340*/  @!P1 IMAD.MOV.U32 R9, RZ, RZ, R38 ;  /* 0x000000ffff099224 */ /* 0x000fca00078e0026 */
[----:B------:R0:W2:Y:S04]  /*37350*/  @!P1 LDG.E.U8 R23, desc[UR18][R8.64] ;  /* 0x0000001208179981 */ /* 0x0000a8000c1e1100 */
[----:B------:R-:W-:Y:S01]  /*37360*/  STL [R1+0x5b0], R38 ;  /* 0x0005b02601007387 */ /* 0x000fe20000100800 */
[----:B------:R-:W-:Y:S02]  /*37370*/  IMAD.X R18, R6, 0x1, R18, P3 ;  /* 0x0000000106127824 */ /* 0x000fe400018e0612 */
[----:B0-----:R-:W-:Y:S02]  /*37380*/  @!P1 IMAD.MOV.U32 R8, RZ, RZ, R11 ;  /* 0x000000ffff089224 */ /* 0x001fe400078e000b */
[----:B------:R-:W-:Y:S01]  /*37390*/  @!P1 IMAD.MOV.U32 R9, RZ, RZ, R18 ;  /* 0x000000ffff099224 */ /* 0x000fe200078e0012 */
[----:B------:R0:W-:Y:S04]  /*373a0*/  STL [R1+0x7c], R40 ;  /* 0x00007c2801007387 */ /* 0x0001e80000100800 */
[----:B------:R1:W4:Y:S04]  /*373b0*/  @!P1 LDG.E.U8 R10, desc[UR18][R8.64] ;  /* 0x00000012080a9981 */ /* 0x000328000c1e1100 */
[----:B0-----:R-:W4:Y:S04]  /*373c0*/  LDL.LU R40, [R1+0x5d0] ;  /* 0x0005d00001287983 */ /* 0x001f280000300800 */
[----:B------:R-:W4:Y:S01]  /*373d0*/  LDL.LU R38, [R1+0x5d8] ;  /* 0x0005d80001267983 */ /* 0x000f220000300800 */
[----:B------:R-:W-:-:S03]  /*373e0*/  IADD3 R33, P3, PT, R5, R33, RZ ;  /* 0x0000002105217210 */ /* 0x000fc60007f7e0ff */
[----:B------:R-:W-:Y:S01]  /*373f0*/  STL [R1+0x5b8], R18 ;  /* 0x0005b81201007387 */ /* 0x000fe20000100800 */
[----:B------:R-:W-:Y:S01]  /*37400*/  PRMT R39, RZ, 0x7610, R39 ;  /* 0x00007610ff277816 */ /* 0x000fe20000000027 */
[----:B-1----:R-:W-:Y:S01]  /*37410*/  @!P1 IMAD.MOV.U32 R8, RZ, RZ, R33 ;  /* 0x000000ffff089224 */ /* 0x002fe200078e0021 */
[C---:B---3--:R-:W-:Y:S01]  /*37420*/  IADD3 R13, P4, PT, R5.reuse, R13, RZ ;  /* 0x0000000d050d7210 */ /* 0x048fe20007f9e0ff */
[----:B--2---:R0:W-:Y:S04]  /*37430*/  STL [R1+0x78], R23 ;  /* 0x0000781701007387 */ /* 0x0041e80000100800 */
[----:B0-----:R-:W2:Y:S04]  /*37440*/  LDL.LU R23, [R1+0x5e0] ;  /* 0x0005e00001177983 */ /* 0x001ea80000300800 */
[----:B------:R-:W3:Y:S04]  /*37450*/  LDL.LU R30, [R1+0x5e8] ;  /* 0x0005e800011e7983 */ /* 0x000ee80000300800 */
[----:B------:R-:W-:Y:S04]  /*37460*/  STL [R1+0x5d4], R33 ;  /* 0x0005d42101007387 */ /* 0x000fe80000100800 */
[----:B------:R-:W3:Y:S01]  /*37470*/  LDL.LU R11, [R1+0x5ec] ;  /* 0x0005ec00010b7983 */ /* 0x000ee20000300800 */
[----:B----4-:R-:W-:Y:S01]  /*37480*/  IMAD.X R40, R6, 0x1, R40, P3 ;  /* 0x0000000106287824 */ /* 0x010fe200018e0628 */
[----:B------:R-:W-:-:S02]  /*37490*/  IADD3 R17, P3, PT, R5, R17, RZ ;  /* 0x0000001105117210 */ /* 0x000fc40007f7e0ff */
[----:B------:R-:W4:Y:S04]  /*374a0*/  LDL.LU R18, [R1+0x5f4] ;  /* 0x0005f40001127983 */ /* 0x000f280000300800 */
[----:B------:R0:W-:Y:S01]  /*374b0*/  STL [R1+0x74], R10 ;  /* 0x0000740a01007387 */ /* 0x0001e20000100800 */
[----:B------:R-:W-:Y:S02]  /*374c0*/  @!P1 IMAD.MOV.U32 R9, RZ, RZ, R40 ;  /* 0x000000ffff099224 */ /* 0x000fe400078e0028 */
[----:B------:R-:W-:-:S03]  /*374d0*/  IMAD.X R38, R6, 0x1, R38, P4 ;  /* 0x0000000106267824 */ /* 0x000fc600020e0626 */
[----:B------:R1:W4:Y:S04]  /*374e0*/  @!P1 LDG.E.U8 R39, desc[UR18][R8.64] ;  /* 0x0000001208279981 */ /* 0x000328000c1e1100 */
[----:B0-----:R-:W4:Y:S04]  /*374f0*/  LDL.LU R10, [R1+0x5fc] ;  /* 0x0005fc00010a7983 */ /* 0x001f280000300800 */
[----:B------:R0:W-:Y:S04]  /*37500*/  STL [R1+0x5dc], R13 ;  /* 0x0005dc0d01007387 */ /* 0x0001e80000100800 */
[----:B------:R-:W-:Y:S04]  /*37510*/  STL [R1+0x5d0], R40 ;  /* 0x0005d02801007387 */ /* 0x000fe80000100800 */
[----:B------:R-:W-:Y:S04]  /*37520*/  STL [R1+0x5e4], R17 ;  /* 0x0005e41101007387 */ /* 0x000fe80000100800 */
[----:B------:R-:W4:Y:S01]  /*37530*/  LDL.LU R33, [R1+0x5f0] ;  /* 0x0005f00001217983 */ /* 0x000f220000300800 */
[----:B-1----:R-:W-:-:S03]  /*37540*/  @!P1 IMAD.MOV.U32 R8, RZ, RZ, R13 ;  /* 0x000000ffff089224 */ /* 0x002fc600078e000d */
[----:B------:R-:W-:Y:S04]  /*37550*/  STL [R1+0x5d8], R38 ;  /* 0x0005d82601007387 */ /* 0x000fe80000100800 */
[----:B0-----:R-:W4:Y:S01]  /*37560*/  LDL.LU R13, [R1+0x5f8] ;  /* 0x0005f800010d7983 */ /* 0x001f220000300800 */
[----:B------:R-:W-:Y:S01]  /*37570*/  PRMT R37, RZ, 0x7610, R37 ;  /* 0x00007610ff257816 */ /* 0x000fe20000000025 */
[----:B------:R-:W-:Y:S01]  /*37580*/  @!P1 IMAD.MOV.U32 R9, RZ, RZ, R38 ;  /* 0x000000ffff099224 */ /* 0x000fe200078e0026 */
[----:B------:R-:W-:-:S04]  /*37590*/  PRMT R36, RZ, 0x7610, R36 ;  /* 0x00007610ff247816 */ /* 0x000fc80000000024 */
[----:B------:R0:W4:Y:S01]  /*375a0*/  @!P1 LDG.E.U8 R37, desc[UR18][R8.64] ;  /* 0x0000001208259981 */ /* 0x000122000c1e1100 */
[----:B------:R-:W-:Y:S01]  /*375b0*/  PRMT R35, RZ, 0x7610, R35 ;  /* 0x00007610ff237816 */ /* 0x000fe20000000023 */
[----:B0-----:R-:W-:Y:S01]  /*375c0*/  @!P1 IMAD.MOV.U32 R8, RZ, RZ, R17 ;  /* 0x000000ffff089224 */ /* 0x001fe200078e0011 */
[----:B------:R-:W-:Y:S02]  /*375d0*/  PRMT R16, RZ, 0x7610, R16 ;  /* 0x00007610ff107816 */ /* 0x000fe40000000010 */
[----:B------:R-:W-:Y:S01]  /*375e0*/  PRMT R2, RZ, 0x7610, R2 ;  /* 0x00007610ff027816 */ /* 0x000fe20000000002 */
[----:B--2---:R-:W-:-:S04]  /*375f0*/  IMAD.X R23, R6, 0x1, R23, P3 ;  /* 0x0000000106177824 */ /* 0x004fc800018e0617 */
[----:B------:R-:W-:-:S05]  /*37600*/  @!P1 IMAD.MOV.U32 R9, RZ, RZ, R23 ;  /* 0x000000ffff099224 */ /* 0x000fca00078e0017 */
[----:B------:R0:W2:Y:S01]  /*37610*/  @!P1 LDG.E.U8 R36, desc[UR18][R8.64] ;  /* 0x0000001208249981 */ /* 0x0000a2000c1e1100 */
[C---:B---3--:R-:W-:Y:S02]  /*37620*/  IADD3 R11, P3, PT, R5.reuse, R11, RZ ;  /* 0x0000000b050b7210 */ /* 0x048fe40007f7e0ff */
[----:B----4-:R-:W-:-:S03]  /*37630*/  IADD3 R18, P4, PT, R5, R18, RZ ;  /* 0x0000001205127210 */ /* 0x010fc60007f9e0ff */
[----:B------:R-:W-:Y:S02]  /*37640*/  IMAD.X R30, R6, 0x1, R30, P3 ;  /* 0x00000001061e7824 */ /* 0x000fe400018e061e */
[----:B0-----:R-:W-:Y:S02]  /*37650*/  @!P1 IMAD.MOV.U32 R8, RZ, RZ, R11 ;  /* 0x000000ffff089224 */ /* 0x001fe400078e000b */
[----:B------:R-:W-:Y:S01]  /*37660*/  @!P1 IMAD.MOV.U32 R9, RZ, RZ, R30 ;  /* 0x000000ffff099224 */ /* 0x000fe200078e001e */
[----:B------:R0:W-:Y:S04]  /*37670*/  STL [R1+0x5e0], R23 ;  /* 0x0005e01701007387 */ /* 0x0001e80000100800 */
[----:B------:R1:W3:Y:S01]  /*37680*/  @!P1 LDG.E.U8 R35, desc[UR18][R8.64] ;  /* 0x0000001208239981 */ /* 0x0002e2000c1e1100 */
[----:B------:R-:W-:-:S03]  /*37690*/  IADD3 R10, P3, PT, R5, R10, RZ ;  /* 0x0000000a050a7210 */ /* 0x000fc60007f7e0ff */
[----:B0-----:R-:W4:Y:S01]  /*376a0*/  LDL.LU R23, [R1+0x614] ;  /* 0x0006140001177983 */ /* 0x001f220000300800 */
[----:B-1----:R-:W-:-:S03]  /*376b0*/  @!P1 IMAD.MOV.U32 R8, RZ, RZ, R18 ;  /* 0x000000ffff089224 */ /* 0x002fc600078e0012 */
[----:B------:R-:W2:Y:S01]  /*376c0*/  LDL.LU R17, [R1+0x61c] ;  /* 0x00061c0001117983 */ /* 0x000ea20000300800 */
[----:B------:R-:W-:-:S04]  /*376d0*/  IMAD.X R33, R6, 0x1, R33, P4 ;  /* 0x0000000106217824 */ /* 0x000fc800020e0621 */
[----:B------:R-:W-:Y:S01]  /*376e0*/  @!P1 IMAD.MOV.U32 R9, RZ, RZ, R33 ;  /* 0x000000ffff099224 */ /* 0x000fe200078e0021 */
[----:B------:R-:W-:Y:S01]  /*376f0*/  STL [R1+0x5ec], R11 ;  /* 0x0005ec0b01007387 */ /* 0x000fe20000100800 */
[----:B------:R-:W-:-:S03]  /*37700*/  IMAD.X R13, R6, 0x1, R13, P3 ;  /* 0x00000001060d7824 */ /* 0x000fc600018e060d */
[----:B------:R-:W-:Y:S04]  /*37710*/  STL [R1+0x5f4], R18 ;  /* 0x0005f41201007387 */ /* 0x000fe80000100800 */
[----:B------:R0:W3:Y:S04]  /*37720*/  @!P1 LDG.E.U8 R16, desc[UR18][R8.64] ;  /* 0x0000001208109981 */ /* 0x0000e8000c1e1100 */
[----:B------:R1:W-:Y:S04]  /*37730*/  STL [R1+0x5e8], R30 ;  /* 0x0005e81e01007387 */ /* 0x0003e80000100800 */
[----:B------:R-:W-:Y:S01]  /*37740*/  STL [R1+0x5fc], R10 ;  /* 0x0005fc0a01007387 */ /* 0x000fe20000100800 */
[----:B0-----:R-:W-:-:S02]  /*37750*/  @!P1 IMAD.MOV.U32 R8, RZ, RZ, R10 ;  /* 0x000000ffff089224 */ /* 0x001fc400078e000a */
[----:B------:R-:W-:Y:S01]  /*37760*/  @!P1 IMAD.MOV.U32 R9, RZ, RZ, R13 ;  /* 0x000000ffff099224 */ /* 0x000fe200078e000d */
[----:B-1----:R-:W3:Y:S04]  /*37770*/  LDL.LU R30, [R1+0x610] ;  /* 0x00061000011e7983 */ /* 0x002ee80000300800 */
[----:B------:R0:W-:Y:S04]  /*37780*/  STL [R1+0x5f0], R33 ;  /* 0x0005f02101007387 */ /* 0x0001e80000100800 */
[----:B------:R-:W3:Y:S04]  /*37790*/  LDL.LU R11, [R1+0x624] ;  /* 0x00062400010b7983 */ /* 0x000ee80000300800 */
[----:B------:R1:W3:Y:S04]  /*377a0*/  @!P1 LDG.E.U8 R2, desc[UR18][R8.64] ;  /* 0x0000001208029981 */ /* 0x0002e8000c1e1100 */
[----:B0-----:R-:W3:Y:S04]  /*377b0*/  LDL.LU R33, [R1+0x618] ;  /* 0x0006180001217983 */ /* 0x001ee80000300800 */
[----:B------:R-:W-:Y:S04]  /*377c0*/  STL [R1+0x5f8], R13 ;  /* 0x0005f80d01007387 */ /* 0x000fe80000100800 */
[----:B------:R-:W-:Y:S04]  /*377d0*/  STL [R1+0x70], R39 ;  /* 0x0000702701007387 */ /* 0x000fe80000100800 */
[----:B------:R-:W3:Y:S04]  /*377e0*/  LDL.LU R18, [R1+0x620] ;  /* 0x0006200001127983 */ /* 0x000ee80000300800 */
[----:B------:R-:W3:Y:S01]  /*377f0*/  LDL.LU R10, [R1+0x62c] ;  /* 0x00062c00010a7983 */ /* 0x000ee20000300800 */
[----:B------:R-:W-:-:S02]  /*37800*/  PRMT R34, RZ, 0x7610, R34 ;  /* 0x00007610ff227816 */ /* 0x000fc40000000022 */
[----:B------:R-:W-:Y:S02]  /*37810*/  PRMT R26, RZ, 0x7610, R26 ;  /* 0x00007610ff1a7816 */ /* 0x000fe4000000001a */
[----:B----4-:R-:W-:-:S05]  /*37820*/  IADD3 R23, P3, PT, R5, R23, RZ ;  /* 0x0000001705177210 */ /* 0x010fca0007f7e0ff */
[----:B------:R-:W-:Y:S01]  /*37830*/  STL [R1+0x614], R23 ;  /* 0x0006141701007387 */ /* 0x000fe20000100800 */
[----:B--2---:R-:W-:-:S03]  /*37840*/  IADD3 R17, P4, PT, R5, R17, RZ ;  /* 0x0000001105117210 */ /* 0x004fc60007f9e0ff */
[----:B------:R-:W-:Y:S01]  /*37850*/  STL [R1+0x6c], R37 ;  /* 0x00006c2501007387 */ /* 0x000fe20000100800 */
[----:B-1----:R-:W-:-:S03]  /*37860*/  @!P1 IMAD.MOV.U32 R8, RZ, RZ, R23 ;  /* 0x000000ffff089224 */ /* 0x002fc600078e0017 */
[----:B---3--:R0:W-:Y:S04]  /*37870*/  STL [R1+0x60], R16 ;  /* 0x0000601001007387 */ /* 0x0081e80000100800 */
[----:B0-----:R-:W2:Y:S01]  /*37880*/  LDL.LU R16, [R1+0x634] ;  /* 0x0006340001107983 */ /* 0x001ea20000300800 */
[----:B------:R-:W-:-:S03]  /*37890*/  IMAD.X R30, R6, 0x1, R30, P3 ;  /* 0x00000001061e7824 */ /* 0x000fc600018e061e */
[----:B------:R-:W3:Y:S01]  /*378a0*/  LDL.LU R13, [R1+0x63c] ;  /* 0x00063c00010d7983 */ /* 0x000ee20000300800 */
[----:B------:R-:W-:Y:S01]  /*378b0*/  @!P1 IMAD.MOV.U32 R9, RZ, RZ, R30 ;  /* 0x000000ffff099224 */ /* 0x000fe200078e001e */
[----:B------:R-:W-:-:S04]  /*378c0*/  IADD3 R11, P3, PT, R5, R11, RZ ;  /* 0x0000000b050b7210 */ /* 0x000fc80007f7e0ff */
[----:B------:R0:W4:Y:S04]  /*378d0*/  @!P1 LDG.E.U8 R34, desc[UR18][R8.64] ;  /* 0x0000001208229981 */ /* 0x000128000c1e1100 */
[----:B------:R-:W-:Y:S04]  /*378e0*/  STL [R1+0x12f0], R2 ;  /* 0x0012f00201007387 */ /* 0x000fe80000100800 */
[----:B------:R-:W-:Y:S01]  /*378f0*/  STL [R1+0x68], R36 ;  /* 0x0000682401007387 */ /* 0x000fe20000100800 */
[----:B------:R-:W-:-:S03]  /*37900*/  IMAD.X R33, R6, 0x1, R33, P4 ;  /* 0x0000000106217824 */ /* 0x000fc600020e0621 */
[----:B------:R-:W-:Y:S04]  /*37910*/  STL [R1+0x61c], R17 ;  /* 0x00061c1101007387 */ /* 0x000fe80000100800 */
[----:B------:R1:W-:Y:S04]  /*37920*/  STL [R1+0x610], R30 ;  /* 0x0006101e01007387 */ /* 0x0003e80000100800 */
[----:B------:R-:W-:Y:S01]  /*37930*/  STL [R1+0x624], R11 ;  /* 0x0006240b01007387 */ /* 0x000fe20000100800 */
[----:B0-----:R-:W-:-:S03]  /*37940*/  @!P1 IMAD.MOV.U32 R8, RZ, RZ, R17 ;  /* 0x000000ffff089224 */ /* 0x001fc600078e0011 */
[----:B------:R-:W3:Y:S01]  /*37950*/  LDL.LU R23, [R1+0x628] ;  /* 0x0006280001177983 */ /* 0x000ee20000300800 */
[----:B------:R-:W-:-:S03]  /*37960*/  @!P1 IMAD.MOV.U32 R9, RZ, RZ, R33 ;  /* 0x000000ffff099224 */ /* 0x000fc600078e0021 */
[----:B------:R-:W-:Y:S04]  /*37970*/  STL [R1+0x618], R33 ;  /* 0x0006182101007387 */ /* 0x000fe80000100800 */
[----:B-1----:R-:W4:Y:S04]  /*37980*/  LDL.LU R30, [R1+0x630] ;  /* 0x00063000011e7983 */ /* 0x002f280000300800 */
[----:B------:R0:W4:Y:S04]  /*37990*/  @!P1 LDG.E.U8 R26, desc[UR18][R8.64] ;  /* 0x00000012081a9981 */ /* 0x000128000c1e1100 */
[----:B------:R-:W-:Y:S04]  /*379a0*/  STL [R1+0x64], R35 ;  /* 0x0000642301007387 */ /* 0x000fe80000100800 */
[----:B------:R-:W4:Y:S01]  /*379b0*/  LDL.LU R17, [R1+0x638] ;  /* 0x0006380001117983 */ /* 0x000f220000300800 */
[----:B------:R-:W-:Y:S01]  /*379c0*/  IMAD.X R18, R6, 0x1, R18, P3 ;  /* 0x0000000106127824 */ /* 0x000fe200018e0612 */
[----:B------:R-:W-:Y:S01]  /*379d0*/  IADD3 R10, P3, PT, R5, R10, RZ ;  /* 0x0000000a050a7210 */ /* 0x000fe20007f7e0ff */
[----:B0-----:R-:W-:Y:S01]  /*379e0*/  @!P1 IMAD.MOV.U32 R8, RZ, RZ, R11 ;  /* 0x000000ffff089224 */ /* 0x001fe200078e000b */
[----:B------:R-:W-:Y:S01]  /*379f0*/  PRMT R32, RZ, 0x7610, R32 ;  /* 0x00007610ff207816 */ /* 0x000fe20000000020 */
[----:B------:R-:W-:Y:S01]  /*37a00*/  @!P1 IMAD.MOV.U32 R9, RZ, RZ, R18 ;  /* 0x000000ffff099224 */ /* 0x000fe200078e0012 */
[----:B------:R-:W-:-:S04]  /*37a10*/  PRMT R31, RZ, 0x7610, R31 ;  /* 0x00007610ff1f7816 */ /* 0x000fc8000000001f */
[----:B------:R0:W4:Y:S01]  /*37a20*/  @!P1 LDG.E.U8 R32, desc[UR18][R8.64] ;  /* 0x0000001208209981 */ /* 0x000122000c1e1100 */
[----:B------:R-:W-:-:S03]  /*37a30*/  PRMT R24, RZ, 0x7610, R24 ;  /* 0x00007610ff187816 */ /* 0x000fc60000000018 */
[----:B------:R-:W-:Y:S01]  /*37a40*/  STL [R1+0x620], R18 ;  /* 0x0006201201007387 */ /* 0x000fe20000100800 */
[----:B0-----:R-:W-:Y:S01]  /*37a50*/  @!P1 IMAD.MOV.U32 R8, RZ, RZ, R10 ;  /* 0x000000ffff089224 */ /* 0x001fe200078e000a */
[----:B------:R-:W-:Y:S02]  /*37a60*/  PRMT R3, RZ, 0x7610, R3 ;  /* 0x00007610ff037816 */ /* 0x000fe40000000003 */
[C---:B--2---:R-:W-:Y:S01]  /*37a70*/  IADD3 R16, P4, PT, R5.reuse, R16, RZ ;  /* 0x0000001005107210 */ /* 0x044fe20007f9e0ff */
[----:B---3--:R-:W-:Y:S01]  /*37a80*/  IMAD.X R23, R6, 0x1, R23, P3 ;  /* 0x0000000106177824 */ /* 0x008fe200018e0617 */
[----:B------:R-:W-:-:S03]  /*37a90*/  IADD3 R13, P3, PT, R5, R13, RZ ;  /* 0x0000000d050d7210 */ /* 0x000fc60007f7e0ff */
[----:B------:R-:W-:Y:S02]  /*37aa0*/  @!P1 IMAD.MOV.U32 R9, RZ, RZ, R23 ;  /* 0x000000ffff099224 */ /* 0x000fe400078e0017 */
[----:B----4-:R-:W-:-:S03]  /*37ab0*/  IMAD.X R30, R6, 0x1, R30, P4 ;  /* 0x00000001061e7824 */ /* 0x010fc600020e061e */
[----:B------:R0:W2:Y:S04]  /*37ac0*/  @!P1 LDG.E.U8 R31, desc[UR18][R8.64] ;  /* 0x00000012081f9981 */ /* 0x0000a8000c1e1100 */
[----:B------:R1:W-:Y:S01]  /*37ad0*/  STL [R1+0x54], R26 ;  /* 0x0000541a01007387 */ /* 0x0003e20000100800 */
[----:B0-----:R-:W-:Y:S02]  /*37ae0*/  @!P1 IMAD.MOV.U32 R8, RZ, RZ, R16 ;  /* 0x000000ffff089224 */ /* 0x001fe400078e0010 */
[----:B------:R-:W-:Y:S01]  /*37af0*/  @!P1 IMAD.MOV.U32 R9, RZ, RZ, R30 ;  /* 0x000000ffff099224 */ /* 0x000fe200078e001e */
[----:B-1----:R-:W3:Y:S01]  /*37b00*/  LDL.LU R26, [R1+0x650] ;  /* 0x00065000011a7983 */ /* 0x002ee20000300800 */
[----:B------:R-:W-:-:S03]  /*37b10*/  IMAD.X R17, R6, 0x1, R17, P3 ;  /* 0x0000000106117824 */ /* 0x000fc600018e0611 */
[----:B------:R-:W4:Y:S04]  /*37b20*/  LDL.LU R11, [R1+0x654] ;  /* 0x00065400010b7983 */ /* 0x000f280000300800 */
[----:B------:R-:W-:Y:S04]  /*37b30*/  STL [R1+0x62c], R10 ;  /* 0x00062c0a01007387 */ /* 0x000fe80000100800 */
[----:B------:R-:W2:Y:S04]  /*37b40*/  LDL.LU R18, [R1+0x65c] ;  /* 0x00065c0001127983 */ /* 0x000ea80000300800 */
[----:B------:R-:W-:Y:S04]  /*37b50*/  STL [R1+0x634], R16 ;  /* 0x0006341001007387 */ /* 0x000fe80000100800 */
[----:B------:R0:W2:Y:S04]  /*37b60*/  @!P1 LDG.E.U8 R24, desc[UR18][R8.64] ;  /* 0x0000001208189981 */ /* 0x0000a8000c1e1100 */
[----:B------:R1:W-:Y:S04]  /*37b70*/  STL [R1+0x628], R23 ;  /* 0x0006281701007387 */ /* 0x0003e80000100800 */
[----:B------:R-:W-:Y:S01]  /*37b80*/  STL [R1+0x63c], R13 ;  /* 0x00063c0d01007387 */ /* 0x000fe20000100800 */
[----:B0-----:R-:W-:-:S02]  /*37b90*/  @!P1 IMAD.MOV.U32 R8, RZ, RZ, R13 ;  /* 0x000000ffff089224 */ /* 0x001fc400078e000d */
[----:B------:R-:W-:Y:S01]  /*37ba0*/  @!P1 IMAD.MOV.U32 R9, RZ, RZ, R17 ;  /* 0x000000ffff099224 */ /* 0x000fe200078e0011 */
[----:B-1----:R-:W2:Y:S04]  /*37bb0*/  LDL.LU R23, [R1+0x658] ;  /* 0x0006580001177983 */ /* 0x002ea80000300800 */
[----:B------:R-:W-:Y:S04]  /*37bc0*/  STL [R1+0x630], R30 ;  /* 0x0006301e01007387 */ /* 0x000fe80000100800 */
[----:B------:R-:W2:Y:S04]  /*37bd0*/  LDL.LU R10, [R1+0x664] ;  /* 0x00066400010a7983 */ /* 0x000ea80000300800 */
[----:B------:R0:W2:Y:S04]  /*37be0*/  @!P1 LDG.E.U8 R3, desc[UR18][R8.64] ;  /* 0x0000001208039981 */ /* 0x0000a8000c1e1100 */
[----:B------:R-:W-:Y:S04]  /*37bf0*/  STL [R1+0x58], R34 ;  /* 0x0000582201007387 */ /* 0x000fe80000100800 */
[----:B------:R-:W2:Y:S04]  /*37c00*/  LDL.LU R16, [R1+0x660] ;  /* 0x0006600001107983 */ /* 0x000ea80000300800 */
[----:B------:R1:W-:Y:S01]  /*37c10*/  STL [R1+0x638], R17 ;  /* 0x0006381101007387 */ /* 0x0003e20000100800 */
[----:B------:R-:W-:-:S03]  /*37c20*/  PRMT R29, RZ, 0x7610, R29 ;  /* 0x00007610ff1d7816 */ /* 0x000fc6000000001d */
[----:B-1----:R-:W2:Y:S04]  /*37c30*/  LDL.LU R17, [R1+0x668] ;  /* 0x0006680001117983 */ /* 0x002ea80000300800 */
[----:B------:R-:W2:Y:S01]  /*37c40*/  LDL.LU R13, [R1+0x66c] ;  /* 0x00066c00010d7983 */ /* 0x000ea20000300800 */
[----:B------:R-:W-:Y:S02]  /*37c50*/  PRMT R12, RZ, 0x7610, R12 ;  /* 0x00007610ff0c7816 */ /* 0x000fe4000000000c */
[----:B----4-:R-:W-:-:S05]  /*37c60*/  IADD3 R11, P3, PT, R5, R11, RZ ;  /* 0x0000000b050b7210 */ /* 0x010fca0007f7e0ff */
[C---:B---3--:R-:W-:Y:S01]  /*37c70*/  IMAD.X R26, R6.reuse, 0x1, R26, P3 ;  /* 0x00000001061a7824 */ /* 0x048fe200018e061a */
[----:B------:R-:W-:Y:S01]  /*37c80*/  STL [R1+0x654], R11 ;  /* 0x0006540b01007387 */ /* 0x000fe20000100800 */
[----:B--2---:R-:W-:Y:S01]  /*37c90*/  IADD3 R18, P4, PT, R5, R18, RZ ;  /* 0x0000001205127210 */ /* 0x004fe20007f9e0ff */
[----:B0-----:R-:W-:Y:S02]  /*37ca0*/  @!P1 IMAD.MOV.U32 R8, RZ, RZ, R11 ;  /* 0x000000ffff089224 */ /* 0x001fe400078e000b */
[----:B------:R-:W-:Y:S01]  /*37cb0*/  @!P1 IMAD.MOV.U32 R9, RZ, RZ, R26 ;  /* 0x000000ffff099224 */ /* 0x000fe200078e001a */
[----:B------:R0:W-:Y:S04]  /*37cc0*/  STL [R1+0x48], R24 ;  /* 0x0000481801007387 */ /* 0x0001e80000100800 */
[----:B------:R1:W2:Y:S04]  /*37cd0*/  @!P1 LDG.E.U8 R29, desc[UR18][R8.64] ;  /* 0x00000012081d9981 */ /* 0x0002a8000c1e1100 */
[----:B0-----:R-:W3:Y:S01]  /*37ce0*/  LDL.LU R24, [R1+0x674] ;  /* 0x0006740001187983 */ /* 0x001ee20000300800 */
[----:B------:R-:W-:-:S02]  /*37cf0*/  IMAD.X R23, R6, 0x1, R23, P4 ;  /* 0x0000000106177824 */ /* 0x000fc400020e0617 */
[----:B-1----:R-:W-:Y:S01]  /*37d00*/  @!P1 IMAD.MOV.U32 R8, RZ, RZ, R18 ;  /* 0x000000ffff089224 */ /* 0x002fe200078e0012 */
[----:B------:R-:W-:Y:S01]  /*37d10*/  IADD3 R10, P3, PT, R5, R10, RZ ;  /* 0x0000000a050a7210 */ /* 0x000fe20007f7e0ff */
[----:B------:R-:W-:Y:S01]  /*37d20*/  STL [R1+0x12f4], R3 ;  /* 0x0012f40301007387 */ /* 0x000fe20000100800 */
[----:B------:R-:W-:-:S03]  /*37d30*/  @!P1 IMAD.MOV.U32 R9, RZ, RZ, R23 ;  /* 0x000000ffff099224 */ /* 0x000fc600078e0017 */
[----:B------:R-:W-:Y:S04]  /*37d40*/  STL [R1+0x50], R32 ;  /* 0x0000502001007387 */ /* 0x000fe80000100800 */
[----:B------:R-:W-:Y:S04]  /*37d50*/  STL [R1+0x65c], R18 ;  /* 0x00065c1201007387 */ /* 0x000fe80000100800 */
[----:B------:R0:W-:Y:S04]  /*37d60*/  STL [R1+0x650], R26 ;  /* 0x0006501a01007387 */ /* 0x0001e80000100800 */
[----:B------:R-:W-:Y:S04]  /*37d70*/  STL [R1+0x664], R10 ;  /* 0x0006640a01007387 */ /* 0x000fe80000100800 */
[----:B------:R1:W4:Y:S04]  /*37d80*/  @!P1 LDG.E.U8 R12, desc[UR18][R8.64] ;  /* 0x00000012080c9981 */ /* 0x000328000c1e1100 */
[----:B0-----:R-:W2:Y:S04]  /*37d90*/  LDL.LU R26, [R1+0x670] ;  /* 0x00067000011a7983 */ /* 0x001ea80000300800 */
[----:B------:R-:W-:Y:S04]  /*37da0*/  STL [R1+0x658], R23 ;  /* 0x0006581701007387 */ /* 0x000fe80000100800 */
[----:B------:R-:W2:Y:S04]  /*37db0*/  LDL.LU R11, [R1+0x67c] ;  /* 0x00067c00010b7983 */ /* 0x000ea80000300800 */
[----:B------:R-:W-:Y:S04]  /*37dc0*/  STL [R1+0x4c], R31 ;  /* 0x00004c1f01007387 */ /* 0x000fe80000100800 */
[----:B------:R-:W2:Y:S01]  /*37dd0*/  LDL.LU R18, [R1+0x678] ;  /* 0x0006780001127983 */ /* 0x000ea20000300800 */
[----:B------:R-:W-:Y:S01]  /*37de0*/  IMAD.X R16, R6, 0x1, R16, P3 ;  /* 0x0000000106107824 */ /* 0x000fe200018e0610 */
[----:B------:R-:W-:Y:S01]  /*37df0*/  IADD3 R13, P3, PT, R5, R13, RZ ;  /* 0x0000000d050d7210 */ /* 0x000fe20007f7e0ff */
[----:B-1----:R-:W-:Y:S01]  /*37e00*/  @!P1 IMAD.MOV.U32 R8, RZ, RZ, R10 ;  /* 0x000000ffff089224 */ /* 0x002fe200078e000a */
[----:B------:R-:W-:Y:S01]  /*37e10*/  PRMT R28, RZ, 0x7610, R28 ;  /* 0x00007610ff1c7816 */ /* 0x000fe2000000001c */
[----:B------:R-:W-:-:S02]  /*37e20*/  @!P1 IMAD.MOV.U32 R9, RZ, RZ, R16 ;  /* 0x000000ffff099224 */ /* 0x000fc400078e0010 */
[----:B------:R-:W-:Y:S01]  /*37e30*/  IMAD.X R17, R6, 0x1, R17, P3 ;  /* 0x0000000106117824 */ /* 0x000fe200018e0611 */
[----:B------:R-:W-:Y:S02]  /*37e40*/  PRMT R27, RZ, 0x7610, R27 ;  /* 0x00007610ff1b7816 */ /* 0x000fe4000000001b */
[----:B------:R0:W2:Y:S01]  /*37e50*/  @!P1 LDG.E.U8 R28, desc[UR18][R8.64] ;  /* 0x00000012081c9981 */ /* 0x0000a2000c1e1100 */
[----:B------:R-:W-:-:S03]  /*37e60*/  PRMT R19, RZ, 0x7610, R19 ;  /* 0x00007610ff137816 */ /* 0x000fc60000000013 */
[----:B------:R-:W-:Y:S01]  /*37e70*/  STL [R1+0x660], R16 ;  /* 0x0006601001007387 */ /* 0x000fe20000100800 */
[----:B0-----:R-:W-:Y:S02]  /*37e80*/  @!P1 IMAD.MOV.U32 R8, RZ, RZ, R13 ;  /* 0x000000ffff089224 */ /* 0x001fe400078e000d */
[----:B------:R-:W-:-:S05]  /*37e90*/  @!P1 IMAD.MOV.U32 R9, RZ, RZ, R17 ;  /* 0x000000ffff099224 */ /* 0x000fca00078e0011 */
[----:B------:R0:W2:Y:S01]  /*37ea0*/  @!P1 LDG.E.U8 R27, desc[UR18][R8.64] ;  /* 0x00000012081b9981 */ /* 0x0000a2000c1e1100 */
[----:B------:R-:W-:Y:S02]  /*37eb0*/  PRMT R4, RZ, 0x7610, R4 ;  /* 0x00007610ff047816 */ /* 0x000fe40000000004 */
[----:B---3--:R-:W-:-:S05]  /*37ec0*/  IADD3 R24, P4, PT, R5, R24, RZ ;  /* 0x0000001805187210 */ /* 0x008fca0007f9e0ff */
[----:B0-----:R-:W-:Y:S01]  /*37ed0*/  @!P1 IMAD.MOV.U32 R8, RZ, RZ, R24 ;  /* 0x000000ffff089224 */ /* 0x001fe200078e0018 */
[----:B----4-:R0:W-:Y:S01]  /*37ee0*/  STL [R1+0x3c], R12 ;  /* 0x00003c0c01007387 */ /* 0x0101e20000100800 */
[----:B--2---:R-:W-:-:S04]  /*37ef0*/  IMAD.X R26, R6, 0x1, R26, P4 ;  /* 0x00000001061a7824 */ /* 0x004fc800020e061a */
[----:B------:R-:W-:Y:S01]  /*37f00*/  @!P1 IMAD.MOV.U32 R9, RZ, RZ, R26 ;  /* 0x000000ffff099224 */ /* 0x000fe200078e001a */
[----:B0-----:R-:W2:Y:S01]  /*37f10*/  LDL.LU R12, [R1+0x690] ;  /* 0x00069000010c7983 */ /* 0x001ea20000300800 */
[----:B------:R-:W-:-:S03]  /*37f20*/  IADD3 R11, P3, PT, R5, R11, RZ ;  /* 0x0000000b050b7210 */ /* 0x000fc60007f7e0ff */
[----:B------:R-:W3:Y:S04]  /*37f30*/  LDL.LU R10, [R1+0x694] ;  /* 0x00069400010a7983 */ /* 0x000ee80000300800 */
[----:B------:R-:W4:Y:S01]  /*37f40*/  LDL.LU R23, [R1+0x698] ;  /* 0x0006980001177983 */ /* 0x000f220000300800 */
[----:B------:R-:W-:-:S03]  /*37f50*/  IMAD.X R18, R6, 0x1, R18, P3 ;  /* 0x0000000106127824 */ /* 0x000fc600018e0612 */
[----:B------:R-:W-:Y:S04]  /*37f60*/  STL [R1+0x66c], R13 ;  /* 0x00066c0d01007387 */ /* 0x000fe80000100800 */
[----:B------:R-:W4:Y:S04]  /*37f70*/  LDL.LU R16, [R1+0x69c] ;  /* 0x00069c0001107983 */ /* 0x000f280000300800 */
[----:B------:R-:W-:Y:S04]  /*37f80*/  STL [R1+0x674], R24 ;  /* 0x0006741801007387 */ /* 0x000fe80000100800 */
[----:B------:R0:W4:Y:S04]  /*37f90*/  @!P1 LDG.E.U8 R19, desc[UR18][R8.64] ;  /* 0x0000001208139981 */ /* 0x000128000c1e1100 */
[----:B------:R1:W-:Y:S04]  /*37fa0*/  STL [R1+0x668], R17 ;  /* 0x0006681101007387 */ /* 0x0003e80000100800 */
[----:B------:R1:W-:Y:S01]  /*37fb0*/  STL [R1+0x67c], R11 ;  /* 0x00067c0b01007387 */ /* 0x0003e20000100800 */
[----:B0-----:R-:W-:-:S02]  /*37fc0*/  @!P1 IMAD.MOV.U32 R8, RZ, RZ, R11 ;  /* 0x000000ffff089224 */ /* 0x001fc400078e000b */
[----:B------:R-:W-:Y:S01]  /*37fd0*/  @!P1 IMAD.MOV.U32 R9, RZ, RZ, R18 ;  /* 0x000000ffff099224 */ /* 0x000fe200078e0012 */
[----:B-1----:R-:W4:Y:S04]  /*37fe0*/  LDL.LU R17, [R1+0x6a0] ;  /* 0x0006a00001117983 */ /* 0x002f280000300800 */
[----:B------:R-:W-:Y:S04]  /*37ff0*/  STL [R1+0x670], R26 ;  /* 0x0006701a01007387 */ /* 0x000fe80000100800 */
[----:B------:R-:W4:Y:S04]  /*38000*/  LDL.LU R13, [R1+0x6a4] ;  /* 0x0006a400010d7983 */ /* 0x000f280000300800 */
[----:B------:R0:W4:Y:S04]  /*38010*/  @!P1 LDG.E.U8 R4, desc[UR18][R8.64] ;  /* 0x0000001208049981 */ /* 0x000128000c1e1100 */
[----:B------:R-:W-:Y:S04]  /*38020*/  STL [R1+0x40], R29 ;  /* 0x0000401d01007387 */ /* 0x000fe80000100800 */
[----:B------:R1:W-:Y:S04]  /*38030*/  STL [R1+0x678], R18 ;  /* 0x0006781201007387 */ /* 0x0003e80000100800 */
[----:B------:R-:W4:Y:S04]  /*38040*/  LDL.LU R24, [R1+0x6a8] ;  /* 0x0006a80001187983 */ /* 0x000f280000300800 */
[----:B------:R-:W4:Y:S01]  /*38050*/  LDL.LU R11, [R1+0x6ac] ;  /* 0x0006ac00010b7983 */ /* 0x000f220000300800 */
[----:B------:R-:W-:-:S02]  /*38060*/  PRMT R25, RZ, 0x7610, R25 ;  /* 0x00007610ff197816 */ /* 0x000fc40000000019 */
[----:B------:R-:W-:Y:S02]  /*38070*/  PRMT R21, RZ, 0x7610, R21 ;  /* 0x00007610ff157816 */ /* 0x000fe40000000015 */
[----:B---3--:R-:W-:-:S05]  /*38080*/  IADD3 R10, P3, PT, R5, R10, RZ ;  /* 0x0000000a050a7210 */ /* 0x008fca0007f7e0ff */
[----:B------:R3:W-:Y:S01]  /*38090*/  STL [R1+0x694], R10 ;  /* 0x0006940a01007387 */ /* 0x0007e20000100800 */
[----:B--2---:R-:W-:-:S03]  /*380a0*/  IMAD.X R12, R6, 0x1, R12, P3 ;  /* 0x00000001060c7824 */ /* 0x004fc600018e060c */
[----:B-1----:R-:W2:Y:S01]  /*380b0*/  LDL.LU R18, [R1+0x6b0] ;  /* 0x0006b00001127983 */ /* 0x002ea20000300800 */
[----:B----4-:R-:W-:Y:S01]  /*380c0*/  IADD3 R16, P4, PT, R5, R16, RZ ;  /* 0x0000001005107210 */ /* 0x010fe20007f9e0ff */
[----:B0-----:R-:W-:Y:S02]  /*380d0*/  @!P1 IMAD.MOV.U32 R8, RZ, RZ, R10 ;  /* 0x000000ffff089224 */ /* 0x001fe400078e000a */
[----:B------:R-:W-:Y:S02]  /*380e0*/  @!P1 IMAD.MOV.U32 R9, RZ, RZ, R12 ;  /* 0x000000ffff099224 */ /* 0x000fe400078e000c */
[----:B------:R-:W-:-:S03]  /*380f0*/  IMAD.X R23, R6, 0x1, R23, P4 ;  /* 0x0000000106177824 */ /* 0x000fc600020e0617 */
[----:B------:R0:W4:Y:S01]  /*38100*/  @!P1 LDG.E.U8 R25, desc[UR18][R8.64] ;  /* 0x0000001208199981 */ /* 0x000122000c1e1100 */
[----:B------:R-:W-:-:S03]  /*38110*/  IADD3 R13, P3, PT, R5, R13, RZ ;  /* 0x0000000d050d7210 */ /* 0x000fc60007f7e0ff */
[----:B------:R-:W-:Y:S04]  /*38120*/  STL [R1+0x12f8], R4 ;  /* 0x0012f80401007387 */ /* 0x000fe80000100800 */
[----:B------:R-:W-:Y:S04]  /*38130*/  STL [R1+0x38], R28 ;  /* 0x0000381c01007387 */ /* 0x000fe80000100800 */
[----:B------:R-:W-:Y:S04]  /*38140*/  STL [R1+0x69c], R16 ;  /* 0x00069c1001007387 */ /* 0x000fe80000100800 */
[----:B------:R-:W-:Y:S04]  /*38150*/  STL [R1+0x690], R12 ;  /* 0x0006900c01007387 */ /* 0x000fe80000100800 */
[----:B------:R-:W-:Y:S04]  /*38160*/  STL [R1+0x6a4], R13 ;  /* 0x0006a40d01007387 */ /* 0x000fe80000100800 */
[----:B---3--:R-:W3:Y:S01]  /*38170*/  LDL.LU R10, [R1+0x6b4] ;  /* 0x0006b400010a7983 */ /* 0x008ee20000300800 */
[----:B0-----:R-:W-:-:S02]  /*38180*/  @!P1 IMAD.MOV.U32 R8, RZ, RZ, R16 ;  /* 0x000000ffff089224 */ /* 0x001fc400078e0010 */
[----:B------:R-:W-:-:S05]  /*38190*/  @!P1 IMAD.MOV.U32 R9, RZ, RZ, R23 ;  /* 0x000000ffff099224 */ /* 0x000fca00078e0017 */
[----:B------:R0:W4:Y:S01]  /*381a0*/  @!P1 LDG.E.U8 R21, desc[UR18][R8.64] ;  /* 0x0000001208159981 */ /* 0x000122000c1e1100 */
[C---:B------:R-:W-:Y:S01]  /*381b0*/  IMAD.X R17, R6.reuse, 0x1, R17, P3 ;  /* 0x0000000106117824 */ /* 0x040fe200018e0611 */
[----:B------:R-:W-:Y:S02]  /*381c0*/  PRMT R15, RZ, 0x7610, R15 ;  /* 0x00007610ff0f7816 */ /* 0x000fe4000000000f */
[----:B------:R-:W-:Y:S01]  /*381d0*/  IADD3 R11, P3, PT, R5, R11, RZ ;  /* 0x0000000b050b7210 */ /* 0x000fe20007f7e0ff */
[----:B------:R-:W-:Y:S01]  /*381e0*/  STL [R1+0x698], R23 ;  /* 0x0006981701007387 */ /* 0x000fe20000100800 */
[----:B0-----:R-:W-:Y:S02]  /*381f0*/  @!P1 IMAD.MOV.U32 R8, RZ, RZ, R13 ;  /* 0x000000ffff089224 */ /* 0x001fe400078e000d */
[----:B------:R-:W-:Y:S01]  /*38200*/  @!P1 IMAD.MOV.U32 R9, RZ, RZ, R17 ;  /* 0x000000ffff099224 */ /* 0x000fe200078e0011 */
[----:B------:R0:W-:Y:S01]  /*38210*/  STL [R1+0x30], R19 ;  /* 0x0000301301007387 */ /* 0x0001e20000100800 */
[----:B------:R-:W-:Y:S01]  /*38220*/  IMAD.X R24, R6, 0x1, R24, P3 ;  /* 0x0000000106187824 */ /* 0x000fe200018e0618 */
[----:B------:R-:W-:-:S02]  /*38230*/  PRMT R20, RZ, 0x7610, R20 ;  /* 0x00007610ff147816 */ /* 0x000fc40000000014 */
[----:B------:R1:W4:Y:S04]  /*38240*/  @!P1 LDG.E.U8 R15, desc[UR18][R8.64] ;  /* 0x00000012080f9981 */ /* 0x000328000c1e1100 */
[----:B0-----:R-:W4:Y:S04]  /*38250*/  LDL.LU R19, [R1+0x6b8] ;  /* 0x0006b80001137983 */ /* 0x001f280000300800 */
[----:B------:R-:W4:Y:S01]  /*38260*/  LDL.LU R12, [R1+0x6bc] ;  /* 0x0006bc00010c7983 */ /* 0x000f220000300800 */
[----:B-1----:R-:W-:Y:S02]  /*38270*/  @!P1 IMAD.MOV.U32 R8, RZ, RZ, R11 ;  /* 0x000000ffff089224 */ /* 0x002fe400078e000b */
[----:B------:R-:W-:Y:S01]  /*38280*/  @!P1 IMAD.MOV.U32 R9, RZ, RZ, R24 ;  /* 0x000000ffff099224 */ /* 0x000fe200078e0018 */
[----:B------:R-:W-:Y:S01]  /*38290*/  STL [R1+0x34], R27 ;  /* 0x0000341b01007387 */ /* 0x000fe20000100800 */
[----:B------:R-:W-:-:S03]  /*382a0*/  PRMT R3, RZ, 0x7610, R3 ;  /* 0x00007610ff037816 */ /* 0x000fc60000000003 */
[----:B------:R-:W4:Y:S04]  /*382b0*/  LDL.LU R16, [R1+0x6d4] ;  /* 0x0006d40001107983 */ /* 0x000f280000300800 */
[----:B------:R0:W4:Y:S04]  /*382c0*/  @!P1 LDG.E.U8 R20, desc[UR18][R8.64] ;  /* 0x0000001208149981 */ /* 0x000128000c1e1100 */
[----:B------:R1:W-:Y:S04]  /*382d0*/  STL [R1+0x6a0], R17 ;  /* 0x0006a01101007387 */ /* 0x0003e80000100800 */
[----:B------:R-:W4:Y:S04]  /*382e0*/  LDL.LU R23, [R1+0x6d0] ;  /* 0x0006d00001177983 */ /* 0x000f280000300800 */
[----:B-1----:R-:W4:Y:S04]  /*382f0*/  LDL.LU R17, [R1+0x6dc] ;  /* 0x0006dc0001117983 */ /* 0x002f280000300800 */
[----:B------:R-:W-:Y:S04]  /*38300*/  STL [R1+0x6ac], R11 ;  /* 0x0006ac0b01007387 */ /* 0x000fe80000100800 */
[----:B------:R-:W4:Y:S01]  /*38310*/  LDL.LU R13, [R1+0x6e4] ;  /* 0x0006e400010d7983 */ /* 0x000f220000300800 */
[----:B---3--:R-:W-:-:S05]  /*38320*/  IADD3 R10, P4, PT, R5, R10, RZ ;  /* 0x0000000a050a7210 */ /* 0x008fca0007f9e0ff */
[----:B--2---:R-:W-:Y:S02]  /*38330*/  IMAD.X R18, R6, 0x1, R18, P4 ;  /* 0x0000000106127824 */ /* 0x004fe400020e0612 */
[----:B0-----:R-:W-:Y:S02]  /*38340*/  @!P1 IMAD.MOV.U32 R8, RZ, RZ, R10 ;  /* 0x000000ffff089224 */ /* 0x001fe400078e000a */
[----:B------:R-:W-:Y:S01]  /*38350*/  @!P1 IMAD.MOV.U32 R9, RZ, RZ, R18 ;  /* 0x000000ffff099224 */ /* 0x000fe200078e0012 */
[----:B----4-:R0:W-:Y:S04]  /*38360*/  STL [R1+0x24], R21 ;  /* 0x0000241501007387 */ /* 0x0101e80000100800 */
[----:B------:R1:W2:Y:S04]  /*38370*/  @!P1 LDG.E.U8 R3, desc[UR18][R8.64] ;  /* 0x0000001208039981 */ /* 0x0002a8000c1e1100 */
[----:B0-----:R-:W3:Y:S04]  /*38380*/  LDL.LU R21, [R1+0x6d8] ;  /* 0x0006d80001157983 */ /* 0x001ee80000300800 */
[----:B------:R0:W-:Y:S01]  /*38390*/  STL [R1+0x20], R15 ;  /* 0x0000200f01007387 */ /* 0x0001e20000100800 */
[----:B------:R-:W-:-:S02]  /*383a0*/  PRMT R0, RZ, 0x7610, R0 ;  /* 0x00007610ff007816 */ /* 0x000fc40000000000 */
[----:B------:R-:W-:Y:S01]  /*383b0*/  IADD3 R12, P3, PT, R5, R12, RZ ;  /* 0x0000000c050c7210 */ /* 0x000fe20007f7e0ff */
[----:B0-----:R-:W4:Y:S04]  /*383c0*/  LDL.LU R15, [R1+0x6e0] ;  /* 0x0006e000010f7983 */ /* 0x001f280000300800 */
[----:B------:R-:W-:Y:S01]  /*383d0*/  STL [R1+0x6b4], R10 ;  /* 0x0006b40a01007387 */ /* 0x000fe20000100800 */
[----:B------:R-:W-:-:S03]  /*383e0*/  IMAD.X R19, R6, 0x1, R19, P3 ;  /* 0x0000000106137824 */ /* 0x000fc600018e0613 */
[----:B------:R-:W-:Y:S01]  /*383f0*/  STL [R1+0x6a8], R24 ;  /* 0x0006a81801007387 */ /* 0x000fe20000100800 */
[----:B------:R-:W-:-:S03]  /*38400*/  IADD3 R16, P3, PT, R5, R16, RZ ;  /* 0x0000001005107210 */ /* 0x000fc60007f7e0ff */
[----:B------:R-:W-:Y:S04]  /*38410*/  STL [R1+0x6bc], R12 ;  /* 0x0006bc0c01007387 */ /* 0x000fe80000100800 */
[----:B------:R-:W4:Y:S01]  /*38420*/  LDL.LU R11, [R1+0x6ec] ;  /* 0x0006ec00010b7983 */ /* 0x000f220000300800 */
[----:B-1----:R-:W-:-:S03]  /*38430*/  @!P1 IMAD.MOV.U32 R8, RZ, RZ, R12 ;  /* 0x000000ffff089224 */ /* 0x002fc600078e000c */
[----:B------:R-:W-:Y:S01]  /*38440*/  STL [R1+0x6b0], R18 ;  /* 0x0006b01201007387 */ /* 0x000fe20000100800 */
[----:B------:R-:W-:-:S03]  /*38450*/  @!P1 IMAD.MOV.U32 R9, RZ, RZ, R19 ;  /* 0x000000ffff099224 */ /* 0x000fc600078e0013 */
[----:B------:R-:W-:Y:S01]  /*38460*/  STL [R1+0x28], R25 ;  /* 0x0000281901007387 */ /* 0x000fe20000100800 */
[----:B------:R-:W-:-:S03]  /*38470*/  IMAD.X R23, R6, 0x1, R23, P3 ;  /* 0x0000000106177824 */ /* 0x000fc600018e0617 */
[----:B------:R0:W-:Y:S01]  /*38480*/  STL [R1+0x1c], R20 ;  /* 0x00001c1401007387 */ /* 0x0001e20000100800 */
[----:B------:R-:W-:Y:S02]  /*38490*/  IADD3 R17, P4, PT, R5, R17, RZ ;  /* 0x0000001105117210 */ /* 0x000fe40007f9e0ff */
[----:B------:R-:W-:Y:S01]  /*384a0*/  PRMT R22, RZ, 0x7610, R22 ;  /* 0x00007610ff167816 */ /* 0x000fe20000000016 */
[----:B------:R1:W4:Y:S04]  /*384b0*/  @!P1 LDG.E.U8 R0, desc[UR18][R8.64] ;  /* 0x0000001208009981 */ /* 0x000328000c1e1100 */
[----:B0-----:R-:W4:Y:S04]  /*384c0*/  LDL.LU R20, [R1+0x6e8] ;  /* 0x0006e80001147983 */ /* 0x001f280000300800 */
[----:B------:R0:W-:Y:S04]  /*384d0*/  STL [R1+0x6b8], R19 ;  /* 0x0006b81301007387 */ /* 0x0001e80000100800 */
[----:B------:R-:W4:Y:S01]  /*384e0*/  LDL.LU R18, [R1+0x6f4] ;  /* 0x0006f40001127983 */ /* 0x000f220000300800 */
[----:B-1----:R-:W-:-:S02]  /*384f0*/  @!P1 IMAD.MOV.U32 R8, RZ, RZ, R16 ;  /* 0x000000ffff089224 */ /* 0x002fc400078e0010 */
[----:B------:R-:W-:Y:S01]  /*38500*/  @!P1 IMAD.MOV.U32 R9, RZ, RZ, R23 ;  /* 0x000000ffff099224 */ /* 0x000fe200078e0017 */
[----:B------:R-:W4:Y:S01]  /*38510*/  LDL.LU R10, [R1+0x6fc] ;  /* 0x0006fc00010a7983 */ /* 0x000f220000300800 */
[----:B------:R-:W-:-:S03]  /*38520*/  PRMT R14, RZ, 0x7610, R14 ;  /* 0x00007610ff0e7816 */ /* 0x000fc6000000000e */
[----:B------:R1:W4:Y:S02]  /*38530*/  @!P1 LDG.E.U8 R22, desc[UR18][R8.64] ;  /* 0x0000001208169981 */ /* 0x000324000c1e1100 */
[----:B-1----:R-:W-:Y:S02]  /*38540*/  @!P1 IMAD.MOV.U32 R8, RZ, RZ, R17 ;  /* 0x000000ffff089224 */ /* 0x002fe400078e0011 */
[----:B--2---:R1:W-:Y:S04]  /*38550*/  STL [R1+0x12fc], R3 ;  /* 0x0012fc0301007387 */ /* 0x0043e80000100800 */
[----:B0-----:R-:W2:Y:S01]  /*38560*/  LDL.LU R19, [R1+0x6f0] ;  /* 0x0006f00001137983 */ /* 0x001ea20000300800 */
[----:B---3--:R-:W-:Y:S01]  /*38570*/  IMAD.X R21, R6, 0x1, R21, P4 ;  /* 0x0000000106157824 */ /* 0x008fe200020e0615 */
[----:B------:R-:W-:-:S02]  /*38580*/  IADD3 R13, P3, PT, R5, R13, RZ ;  /* 0x0000000d050d7210 */ /* 0x000fc40007f7e0ff */
[----:B------:R-:W3:Y:S01]  /*38590*/  LDL.LU R12, [R1+0x6f8] ;  /* 0x0006f800010c7983 */ /* 0x000ee20000300800 */
[----:B------:R-:W-:-:S05]  /*385a0*/  @!P1 IMAD.MOV.U32 R9, RZ, RZ, R21 ;  /* 0x000000ffff099224 */ /* 0x000fca00078e0015 */
[----:B------:R0:W3:Y:S01]  /*385b0*/  @!P1 LDG.E.U8 R14, desc[UR18][R8.64] ;  /* 0x00000012080e9981 */ /* 0x0000e2000c1e1100 */
[----:B-1----:R-:W-:Y:S01]  /*385c0*/  PRMT R3, RZ, 0x7610, R3 ;  /* 0x00007610ff037816 */ /* 0x002fe20000000003 */
[----:B----4-:R-:W-:Y:S02]  /*385d0*/  IMAD.X R15, R6, 0x1, R15, P3 ;  /* 0x00000001060f7824 */ /* 0x010fe400018e060f */
[----:B0-----:R-:W-:Y:S02]  /*385e0*/  @!P1 IMAD.MOV.U32 R8, RZ, RZ, R13 ;  /* 0x000000ffff089224 */ /* 0x001fe400078e000d */
[----:B------:R-:W-:Y:S01]  /*385f0*/  @!P1 IMAD.MOV.U32 R9, RZ, RZ, R15 ;  /* 0x000000ffff099224 */ /* 0x000fe200078e000f */
[----:B------:R-:W-:-:S04]  /*38600*/  PRMT R4, RZ, 0x7610, R4 ;  /* 0x00007610ff047816 */ /* 0x000fc80000000004 */
[----:B------:R0:W4:Y:S01]  /*38610*/  @!P1 LDG.E.U8 R3, desc[UR18][R8.64] ;  /* 0x0000001208039981 */ /* 0x000122000c1e1100 */
[----:B------:R-:W-:-:S03]  /*38620*/  IADD3 R11, P3, PT, R5, R11, RZ ;  /* 0x0000000b050b7210 */ /* 0x000fc60007f7e0ff */
[----:B------:R1:W-:Y:S02]  /*38630*/  STL [R1+0x6d4], R16 ;  /* 0x0006d41001007387 */ /* 0x0003e40000100800 */
[----:B0-----:R-:W-:Y:S01]  /*38640*/  @!P1 IMAD.MOV.U32 R8, RZ, RZ, R11 ;  /* 0x000000ffff089224 */ /* 0x001fe200078e000b */
[----:B------:R-:W-:Y:S01]  /*38650*/  PRMT R2, RZ, 0x7610, R2 ;  /* 0x00007610ff027816 */ /* 0x000fe20000000002 */
[----:B------:R-:W-:-:S04]  /*38660*/  IMAD.X R20, R6, 0x1, R20, P3 ;  /* 0x0000000106147824 */ /* 0x000fc800018e0614 */
[----:B------:R-:W-:Y:S01]  /*38670*/  @!P1 IMAD.MOV.U32 R9, RZ, RZ, R20 ;  /* 0x000000ffff099224 */ /* 0x000fe200078e0014 */
[----:B------:R-:W-:Y:S01]  /*38680*/  IADD3 R18, P4, PT, R5, R18, RZ ;  /* 0x0000001205127210 */ /* 0x000fe20007f9e0ff */
[----:B------:R-:W-:Y:S04]  /*38690*/  STL [R1+0x1300], R0 ;  /* 0x0013000001007387 */ /* 0x000fe80000100800 */
[----:B------:R0:W4:Y:S04]  /*386a0*/  @!P1 LDG.E.U8 R4, desc[UR18][R8.64] ;  /* 0x0000001208049981 */ /* 0x000128000c1e1100 */
[----:B------:R-:W-:Y:S04]  /*386b0*/  STL [R1+0x6dc], R17 ;  /* 0x0006dc1101007387 */ /* 0x000fe80000100800 */
[----:B------:R-:W-:Y:S01]  /*386c0*/  STL [R1+0x6d0], R23 ;  /* 0x0006d01701007387 */ /* 0x000fe20000100800 */
[----:B0-----:R-:W-:-:S03]  /*386d0*/  @!P1 IMAD.MOV.U32 R8, RZ, RZ, R18 ;  /* 0x000000ffff089224 */ /* 0x001fc600078e0012 */
[----:B------:R-:W-:Y:S04]  /*386e0*/  STL [R1+0x6e4], R13 ;  /* 0x0006e40d01007387 */ /* 0x000fe80000100800 */
[----:B-1----:R-:W4:Y:S04]  /*386f0*/  LDL.LU R16, [R1+0x714] ;  /* 0x0007140001107983 */ /* 0x002f280000300800 */
[----:B------:R-:W-:Y:S04]  /*38700*/  STL [R1+0x6d8], R21 ;  /* 0x0006d81501007387 */ /* 0x000fe80000100800 */
[----:B------:R-:W-:Y:S01]  /*38710*/  STL [R1+0x6e0], R15 ;  /* 0x0006e00f01007387 */ /* 0x000fe20000100800 */
[----:B--2---:R-:W-:-:S04]  /*38720*/  IMAD.X R19, R6, 0x1, R19, P4 ;  /* 0x0000000106137824 */ /* 0x004fc800020e0613 */
[----:B------:R-:W-:-:S05]  /*38730*/  @!P1 IMAD.MOV.U32 R9, RZ, RZ, R19 ;  /* 0x000000ffff099224 */ /* 0x000fca00078e0013 */
[----:B------:R0:W2:Y:S04]  /*38740*/  @!P1 LDG.E.U8 R2, desc[UR18][R8.64] ;  /* 0x0000001208029981 */ /* 0x0000a8000c1e1100 */
[----:B---3--:R1:W-:Y:S04]  /*38750*/  STL [R1+0xc], R14 ;  /* 0x00000c0e01007387 */ /* 0x0083e80000100800 */
[----:B-1----:R-:W3:Y:S04]  /*38760*/  LDL.LU R14, [R1+0x71c] ;  /* 0x00071c00010e7983 */ /* 0x002ee80000300800 */
[----:B------:R-:W3:Y:S04]  /*38770*/  LDL.LU R17, [R1+0x710] ;  /* 0x0007100001117983 */ /* 0x000ee80000300800 */
[----:B------:R-:W3:Y:S01]  /*38780*/  LDL.LU R15, [R1+0x718] ;  /* 0x00071800010f7983 */ /* 0x000ee20000300800 */
[----:B------:R-:W-:-:S03]  /*38790*/  IADD3 R10, P3, PT, R5, R10, RZ ;  /* 0x0000000a050a7210 */ /* 0x000fc60007f7e0ff */
[----:B------:R1:W-:Y:S04]  /*387a0*/  STL [R1+0x6ec], R11 ;  /* 0x0006ec0b01007387 */ /* 0x0003e80000100800 */
[----:B------:R-:W3:Y:S04]  /*387b0*/  LDL.LU R13, [R1+0x720] ;  /* 0x00072000010d7983 */ /* 0x000ee80000300800 */
[----:B------:R-:W3:Y:S04]  /*387c0*/  LDL.LU R0, [R1+0x724] ;  /* 0x0007240001007983 */ /* 0x000ee80000300800 */
[----:B----4-:R4:W-:Y:S01]  /*387d0*/  STL [R1+0x1304], R3 ;  /* 0x0013040301007387 */ /* 0x0109e20000100800 */
[----:B------:R-:W-:-:S03]  /*387e0*/  IMAD.X R12, R6, 0x1, R12, P3 ;  /* 0x00000001060c7824 */ /* 0x000fc600018e060c */
[----:B------:R-:W-:Y:S04]  /*387f0*/  STL [R1+0x6f4], R18 ;  /* 0x0006f41201007387 */ /* 0x000fe80000100800 */
[----:B------:R-:W-:Y:S04]  /*38800*/  STL [R1+0x6e8], R20 ;  /* 0x0006e81401007387 */ /* 0x000fe80000100800 */
[----:B------:R-:W-:Y:S04]  /*38810*/  STL [R1+0x6fc], R10 ;  /* 0x0006fc0a01007387 */ /* 0x000fe80000100800 */
[----:B-1----:R-:W3:Y:S04]  /*38820*/  LDL.LU R11, [R1+0x72c] ;  /* 0x00072c00010b7983 */ /* 0x002ee80000300800 */
[----:B------:R-:W-:Y:S04]  /*38830*/  STL [R1+0x6f0], R19 ;  /* 0x0006f01301007387 */ /* 0x000fe80000100800 */
[----:B------:R-:W-:Y:S01]  /*38840*/  STL [R1+0x1308], R4 ;  /* 0x0013080401007387 */ /* 0x000fe20000100800 */
[----:B------:R-:W-:-:S03]  /*38850*/  PRMT R92, RZ, 0x7610, R92 ;  /* 0x00007610ff5c7816 */ /* 0x000fc6000000005c */
[----:B------:R-:W-:Y:S01]  /*38860*/  STL [R1+0x10], R22 ;  /* 0x0000101601007387 */ /* 0x000fe20000100800 */
[----:B0-----:R-:W-:-:S03]  /*38870*/  @!P1 IMAD.MOV.U32 R9, RZ, RZ, R12 ;  /* 0x000000ffff099224 */ /* 0x001fc600078e000c */
[----:B----4-:R-:W4:Y:S01]  /*38880*/  LDL.LU R3, [R1+0x734] ;  /* 0x0007340001037983 */ /* 0x010f220000300800 */
[----:B------:R-:W-:-:S03]  /*38890*/  @!P1 IMAD.MOV.U32 R8, RZ, RZ, R10 ;  /* 0x000000ffff089224 */ /* 0x000fc600078e000a */
[----:B------:R0:W-:Y:S01]  /*388a0*/  STL [R1+0x6f8], R12 ;  /* 0x0006f80c01007387 */ /* 0x0001e20000100800 */
[----:B------:R-:W-:-:S03]  /*388b0*/  IADD3 R16, P3, PT, R5, R16, RZ ;  /* 0x0000001005107210 */ /* 0x000fc60007f7e0ff */
[----:B------:R1:W4:Y:S01]  /*388c0*/  @!P1 LDG.E.U8 R92, desc[UR18][R8.64] ;  /* 0x00000012085c9981 */ /* 0x000322000c1e1100 */
[----:B------:R-:W-:Y:S02]  /*388d0*/  PRMT R90, RZ, 0x7610, R90 ;  /* 0x00007610ff5a7816 */ /* 0x000fe4000000005a */
[----:B------:R-:W-:Y:S01]  /*388e0*/  PRMT R88, RZ, 0x7610, R88 ;  /* 0x00007610ff587816 */ /* 0x000fe20000000058 */
[----:B-1----:R-:W-:Y:S01]  /*388f0*/  @!P1 IMAD.MOV.U32 R8, RZ, RZ, R16 ;  /* 0x000000ffff089224 */ /* 0x002fe200078e0010 */
[----:B--2---:R1:W-:Y:S04]  /*38900*/  STL [R1+0x130c], R2 ;  /* 0x00130c0201007387 */ /* 0x0043e80000100800 */
[----:B0-----:R-:W2:Y:S04]  /*38910*/  LDL.LU R12, [R1+0x728] ;  /* 0x00072800010c7983 */ /* 0x001ea80000300800 */
[----:B------:R-:W2:Y:S01]  /*38920*/  LDL.LU R10, [R1+0x730] ;  /* 0x00073000010a7983 */ /* 0x000ea20000300800 */
[----:B---3--:R-:W-:Y:S01]  /*38930*/  IADD3 R14, P4, PT, R5, R14, RZ ;  /* 0x0000000e050e7210 */ /* 0x008fe20007f9e0ff */
[----:B------:R-:W-:-:S04]  /*38940*/  IMAD.X R17, R6, 0x1, R17, P3 ;  /* 0x0000000106117824 */ /* 0x000fc800018e0611 */
[----:B------:R-:W-:Y:S02]  /*38950*/  @!P1 IMAD.MOV.U32 R9, RZ, RZ, R17 ;  /* 0x000000ffff099224 */ /* 0x000fe400078e0011 */
[----:B------:R-:W-:Y:S01]  /*38960*/  IMAD.X R15, R6, 0x1, R15, P4 ;  /* 0x00000001060f7824 */ /* 0x000fe200020e060f */
[----:B------:R-:W-:Y:S04]  /*38970*/  STL [R1+0x714], R16 ;  /* 0x0007141001007387 */ /* 0x000fe80000100800 */
[----:B------:R0:W3:Y:S04]  /*38980*/  @!P1 LDG.E.U8 R90, desc[UR18][R8.64] ;  /* 0x00000012085a9981 */ /* 0x0000e8000c1e1100 */
[----:B------:R-:W3:Y:S04]  /*38990*/  LDL.LU R4, [R1+0x738] ;  /* 0x0007380001047983 */ /* 0x000ee80000300800 */
[----:B-1----:R-:W3:Y:S01]  /*389a0*/  LDL.LU R2, [R1+0x73c] ;  /* 0x00073c0001027983 */ /* 0x002ee20000300800 */
[----:B0-----:R-:W-:-:S02]  /*389b0*/  @!P1 IMAD.MOV.U32 R8, RZ, RZ, R14 ;  /* 0x000000ffff089224 */ /* 0x001fc400078e000e */
[----:B------:R-:W-:-:S05]  /*389c0*/  @!P1 IMAD.MOV.U32 R9, RZ, RZ, R15 ;  /* 0x000000ffff099224 */ /* 0x000fca00078e000f */
[----:B------:R0:W3:Y:S01]  /*389d0*/  @!P1 LDG.E.U8 R88, desc[UR18][R8.64] ;  /* 0x0000001208589981 */ /* 0x0000e2000c1e1100 */
[----:B------:R-:W-:Y:S02]  /*389e0*/  IADD3 R0, P3, PT, R5, R0, RZ ;  /* 0x0000000005007210 */ /* 0x000fe40007f7e0ff */
[----:B------:R-:W-:-:S03]  /*389f0*/  PRMT R86, RZ, 0x7610, R86 ;  /* 0x00007610ff567816 */ /* 0x000fc60000000056 */
[----:B------:R-:W-:Y:S01]  /*38a00*/  IMAD.X R13, R6, 0x1, R13, P3 ;  /* 0x00000001060d7824 */ /* 0x000fe200018e060d */
[----:B------:R-:W-:Y:S01]  /*38a10*/  IADD3 R11, P3, PT, R5, R11, RZ ;  /* 0x0000000b050b7210 */ /* 0x000fe20007f7e0ff */
[----:B0-----:R-:W-:Y:S02]  /*38a20*/  @!P1 IMAD.MOV.U32 R8, RZ, RZ, R0 ;  /* 0x000000ffff089224 */ /* 0x001fe400078e0000 */
[----:B------:R-:W-:Y:S01]  /*38a30*/  @!P1 IMAD.MOV.U32 R9, RZ, RZ, R13 ;  /* 0x000000ffff099224 */ /* 0x000fe200078e000d */
[----:B------:R-:W-:-:S04]  /*38a40*/  PRMT R84, RZ, 0x7610, R84 ;  /* 0x00007610ff547816 */ /* 0x000fc80000000054 */
[----:B------:R0:W3:Y:S01]  /*38a50*/  @!P1 LDG.E.U8 R86, desc[UR18][R8.64] ;  /* 0x0000001208569981 */ /* 0x0000e2000c1e1100 */
[----:B----4-:R-:W-:Y:S01]  /*38a60*/  IADD3 R3, P4, PT, R5, R3, RZ ;  /* 0x0000000305037210 */ /* 0x010fe20007f9e0ff */
[----:B0-----:R-:W-:Y:S01]  /*38a70*/  @!P1 IMAD.MOV.U32 R8, RZ, RZ, R11 ;  /* 0x000000ffff089224 */ /* 0x001fe200078e000b */
[----:B------:R-:W-:Y:S01]  /*38a80*/  PRMT R82, RZ, 0x7610, R82 ;  /* 0x00007610ff527816 */ /* 0x000fe20000000052 */
[----:B------:R-:W-:Y:S04]  /*38a90*/  STL [R1+0x1310], R92 ;  /* 0x0013105c01007387 */ /* 0x000fe80000100800 */
[----:B------:R-:W-:Y:S04]  /*38aa0*/  STL [R1+0x71c], R14 ;  /* 0x00071c0e01007387 */ /* 0x000fe80000100800 */
[----:B------:R0:W-:Y:S04]  /*38ab0*/  STL [R1+0x710], R17 ;  /* 0x0007101101007387 */ /* 0x0001e80000100800 */
[----:B------:R-:W-:Y:S04]  /*38ac0*/  STL [R1+0x724], R0 ;  /* 0x0007240001007387 */ /* 0x000fe80000100800 */
[----:B0-----:R-:W4:Y:S04]  /*38ad0*/  LDL.LU R17, [R1+0x754] ;  /* 0x0007540001117983 */ /* 0x001f280000300800 */
[----:B------:R0:W-:Y:S01]  /*38ae0*/  STL [R1+0x718], R15 ;  /* 0x0007180f01007387 */ /* 0x0001e20000100800 */
[----:B------:R-:W-:Y:S01]  /*38af0*/  PRMT R80, RZ, 0x7610, R80 ;  /* 0x00007610ff507816 */ /* 0x000fe20000000050 */
[----:B--2---:R-:W-:-:S04]  /*38b00*/  IMAD.X R12, R6, 0x1, R12, P3 ;  /* 0x00000001060c7824 */ /* 0x004fc800018e060c */
[----:B------:R-:W-:Y:S02]  /*38b10*/  @!P1 IMAD.MOV.U32 R9, RZ, RZ, R12 ;  /* 0x000000ffff099224 */ /* 0x000fe400078e000c */
[----:B------:R-:W-:-:S03]  /*38b20*/  IMAD.X R10, R6, 0x1, R10, P4 ;  /* 0x00000001060a7824 */ /* 0x000fc600020e060a */
[----:B------:R1:W2:Y:S02]  /*38b30*/  @!P1 LDG.E.U8 R84, desc[UR18][R8.64] ;  /* 0x0000001208549981 */ /* 0x0002a4000c1e1100 */
[----:B-1----:R-:W-:Y:S02]  /*38b40*/  @!P1 IMAD.MOV.U32 R8, RZ, RZ, R3 ;  /* 0x000000ffff089224 */ /* 0x002fe400078e0003 */
[----:B------:R-:W-:Y:S01]  /*38b50*/  @!P1 IMAD.MOV.U32 R9, RZ, RZ, R10 ;  /* 0x000000ffff099224 */ /* 0x000fe200078e000a */
[----:B---3--:R-:W-:Y:S04]  /*38b60*/  STL [R1+0x1314], R90 ;  /* 0x0013145a01007387 */ /* 0x008fe80000100800 */
[----:B------:R1:W-:Y:S01]  /*38b70*/  STL [R1+0x720], R13 ;  /* 0x0007200d01007387 */ /* 0x0003e20000100800 */
[----:B------:R-:W-:-:S03]  /*38b80*/  IADD3 R2, P3, PT, R5, R2, RZ ;  /* 0x0000000205027210 */ /* 0x000fc60007f7e0ff */
[----:B------:R3:W2:Y:S02]  /*38b90*/  @!P1 LDG.E.U8 R82, desc[UR18][R8.64] ;  /* 0x0000001208529981 */ /* 0x0006a4000c1e1100 */
[----:B------:R-:W-:Y:S02]  /*38ba0*/  IMAD.X R4, R6, 0x1, R4, P3 ;  /* 0x0000000106047824 */ /* 0x000fe400018e0604 */
[----:B------:R-:W-:Y:S04]  /*38bb0*/  STL [R1+0x1318], R88 ;  /* 0x0013185801007387 */ /* 0x000fe80000100800 */
[----:B------:R-:W2:Y:S01]  /*38bc0*/  LDL.LU R19, [R1+0x750] ;  /* 0x0007500001137983 */ /* 0x000ea20000300800 */
[----:B---3--:R-:W-:-:S03]  /*38bd0*/  @!P1 IMAD.MOV.U32 R8, RZ, RZ, R2 ;  /* 0x000000ffff089224 */ /* 0x008fc600078e0002 */
[----:B0-----:R-:W3:Y:S01]  /*38be0*/  LDL.LU R15, [R1+0x758] ;  /* 0x00075800010f7983 */ /* 0x001ee20000300800 */
[----:B------:R-:W-:-:S03]  /*38bf0*/  @!P1 IMAD.MOV.U32 R9, RZ, RZ, R4 ;  /* 0x000000ffff099224 */ /* 0x000fc600078e0004 */
[----:B------:R-:W-:Y:S04]  /*38c00*/  STL [R1+0x72c], R11 ;  /* 0x00072c0b01007387 */ /* 0x000fe80000100800 */
[----:B-1----:R-:W3:Y:S04]  /*38c10*/  LDL.LU R13, [R1+0x75c] ;  /* 0x00075c00010d7983 */ /* 0x002ee80000300800 */
[----:B------:R-:W3:Y:S04]  /*38c20*/  LDL.LU R16, [R1+0x760] ;  /* 0x0007600001107983 */ /* 0x000ee80000300800 */
[----:B------:R-:W3:Y:S04]  /*38c30*/  LDL.LU R0, [R1+0x764] ;  /* 0x0007640001007983 */ /* 0x000ee80000300800 */
[----:B------:R0:W3:Y:S04]  /*38c40*/  @!P1 LDG.E.U8 R80, desc[UR18][R8.64] ;  /* 0x0000001208509981 */ /* 0x0000e8000c1e1100 */
[----:B------:R-:W-:Y:S04]  /*38c50*/  STL [R1+0x131c], R86 ;  /* 0x00131c5601007387 */ /* 0x000fe80000100800 */
[----:B------:R-:W-:Y:S04]  /*38c60*/  STL [R1+0x734], R3 ;  /* 0x0007340301007387 */ /* 0x000fe80000100800 */
[----:B------:R1:W-:Y:S04]  /*38c70*/  STL [R1+0x728], R12 ;  /* 0x0007280c01007387 */ /* 0x0003e80000100800 */
[----:B------:R-:W-:Y:S04]  /*38c80*/  STL [R1+0x73c], R2 ;  /* 0x00073c0201007387 */ /* 0x000fe80000100800 */
[----:B-1----:R-:W3:Y:S04]  /*38c90*/  LDL.LU R12, [R1+0x76c] ;  /* 0x00076c00010c7983 */ /* 0x002ee80000300800 */
[----:B------:R-:W-:Y:S01]  /*38ca0*/  STL [R1+0x730], R10 ;  /* 0x0007300a01007387 */ /* 0x000fe20000100800 */
[----:B----4-:R-:W-:-:S02]  /*38cb0*/  IADD3 R17, P3, PT, R5, R17, RZ ;  /* 0x0000001105117210 */ /* 0x010fc40007f7e0ff */
[----:B------:R-:W-:-:S03]  /*38cc0*/  PRMT R78, RZ, 0x7610, R78 ;  /* 0x00007610ff4e7816 */ /* 0x000fc6000000004e */
[----:B0-----:R-:W-:Y:S01]  /*38cd0*/  @!P1 IMAD.MOV.U32 R8, RZ, RZ, R17 ;  /* 0x000000ffff089224 */ /* 0x001fe200078e0011 */
[----:B--2---:R-:W-:Y:S04]  /*38ce0*/  STL [R1+0x1320], R84 ;  /* 0x0013205401007387 */ /* 0x004fe80000100800 */
[----:B------:R-:W2:Y:S04]  /*38cf0*/  LDL.LU R18, [R1+0x768] ;  /* 0x0007680001127983 */ /* 0x000ea80000300800 */
[----:B------:R0:W-:Y:S04]  /*38d00*/  STL [R1+0x738], R4 ;  /* 0x0007380401007387 */ /* 0x0001e80000100800 */
[----:B------:R-:W4:Y:S04]  /*38d10*/  LDL.LU R11, [R1+0x774] ;  /* 0x00077400010b7983 */ /* 0x000f280000300800 */
[----:B------:R-:W4:Y:S04]  /*38d20*/  LDL.LU R3, [R1+0x77c] ;  /* 0x00077c0001037983 */ /* 0x000f280000300800 */
[----:B------:R-:W-:Y:S04]  /*38d30*/  STL [R1+0x1324], R82 ;  /* 0x0013245201007387 */ /* 0x000fe80000100800 */
[----:B------:R-:W4:Y:S04]  /*38d40*/  LDL.LU R14, [R1+0x770] ;  /* 0x00077000010e7983 */ /* 0x000f280000300800 */
[----:B0-----:R-:W4:Y:S01]  /*38d50*/  LDL.LU R4, [R1+0x778] ;  /* 0x0007780001047983 */ /* 0x001f220000300800 */
[----:B------:R-:W-:-:S03]  /*38d60*/  IMAD.X R19, R6, 0x1, R19, P3 ;  /* 0x0000000106137824 */ /* 0x000fc600018e0613 */
[----:B------:R0:W-:Y:S04]  /*38d70*/  STL [R1+0x754], R17 ;  /* 0x0007541101007387 */ /* 0x0001e80000100800 */
[----:B------:R-:W4:Y:S01]  /*38d80*/  LDL.LU R2, [R1+0x794] ;  /* 0x0007940001027983 */ /* 0x000f220000300800 */
[----:B------:R-:W-:-:S03]  /*38d90*/  @!P1 IMAD.MOV.U32 R9, RZ, RZ, R19 ;  /* 0x000000ffff099224 */ /* 0x000fc600078e0013 */
[----:B------:R-:W4:Y:S01]  /*38da0*/  LDL.LU R10, [R1+0x79c] ;  /* 0x00079c00010a7983 */ /* 0x000f220000300800 */
[----:B---3--:R-:W-:-:S03]  /*38db0*/  IADD3 R13, P4, PT, R5, R13, RZ ;  /* 0x0000000d050d7210 */ /* 0x008fc60007f9e0ff */
[----:B------:R1:W3:Y:S02]  /*38dc0*/  @!P1 LDG.E.U8 R78, desc[UR18][R8.64] ;  /* 0x00000012084e9981 */ /* 0x0002e4000c1e1100 */
[C---:B------:R-:W-:Y:S01]  /*38dd0*/  IMAD.X R15, R6.reuse, 0x1, R15, P4 ;  /* 0x00000001060f7824 */ /* 0x040fe200020e060f */
[----:B------:R-:W-:Y:S01]  /*38de0*/  IADD3 R0, P3, PT, R5, R0, RZ ;  /* 0x0000000005007210 */ /* 0x000fe20007f7e0ff */
[----:B------:R-:W-:Y:S04]  /*38df0*/  STL [R1+0x1328], R80 ;  /* 0x0013285001007387 */ /* 0x000fe80000100800 */
[----:B------:R-:W-:Y:S01]  /*38e00*/  IMAD.X R16, R6, 0x1, R16, P3 ;  /* 0x0000000106107824 */ /* 0x000fe200018e0610 */
[----:B------:R0:W-:Y:S04]  /*38e10*/  STL [R1+0x75c], R13 ;  /* 0x00075c0d01007387 */ /* 0x0001e80000100800 */
[----:B------:R-:W-:Y:S01]  /*38e20*/  STL [R1+0x750], R19 ;  /* 0x0007501301007387 */ /* 0x000fe20000100800 */
[----:B-1----:R-:W-:-:S03]  /*38e30*/  @!P1 IMAD.MOV.U32 R8, RZ, RZ, R13 ;  /* 0x000000ffff089224 */ /* 0x002fc600078e000d */
[----:B------:R-:W-:Y:S04]  /*38e40*/  STL [R1+0x764], R0 ;  /* 0x0007640001007387 */ /* 0x000fe80000100800 */
[----:B------:R1:W-:Y:S04]  /*38e50*/  STL [R1+0x758], R15 ;  /* 0x0007580f01007387 */ /* 0x0003e80000100800 */
[----:B0-----:R-:W3:Y:S04]  /*38e60*/  LDL.LU R17, [R1+0x790] ;  /* 0x0007900001117983 */ /* 0x001ee80000300800 */
[----:B------:R0:W-:Y:S04]  /*38e70*/  STL [R1+0x760], R16 ;  /* 0x0007601001007387 */ /* 0x0001e80000100800 */
[----:B------:R-:W3:Y:S01]  /*38e80*/  LDL.LU R13, [R1+0x798] ;  /* 0x00079800010d7983 */ /* 0x000ee20000300800 */
[----:B------:R-:W-:-:S03]  /*38e90*/  @!P1 IMAD.MOV.U32 R9, RZ, RZ, R15 ;  /* 0x000000ffff099224 */ /* 0x000fc600078e000f */
[----:B-1----:R-:W3:Y:S01]  /*38ea0*/  LDL.LU R15, [R1+0x7a4] ;  /* 0x0007a400010f7983 */ /* 0x002ee20000300800 */
[----:B------:R-:W-:Y:S02]  /*38eb0*/  PRMT R76, RZ, 0x7610, R76 ;  /* 0x00007610ff4c7816 */ /* 0x000fe4000000004c */
[----:B------:R-:W-:Y:S02]  /*38ec0*/  IADD3 R12, P3, PT, R5, R12, RZ ;  /* 0x0000000c050c7210 */ /* 0x000fe40007f7e0ff */
[----:B------:R-:W-:Y:S02]  /*38ed0*/  PRMT R74, RZ, 0x7610, R74 ;  /* 0x00007610ff4a7816 */ /* 0x000fe4000000004a */
[----:B------:R1:W3:Y:S01]  /*38ee0*/  @!P1 LDG.E.U8 R76, desc[UR18][R8.64] ;  /* 0x00000012084c9981 */ /* 0x0002e2000c1e1100 */
[----:B------:R-:W-:Y:S01]  /*38ef0*/  PRMT R72, RZ, 0x7610, R72 ;  /* 0x00007610ff487816 */ /* 0x000fe20000000048 */
[----:B-1----:R-:W-:Y:S02]  /*38f00*/  @!P1 IMAD.MOV.U32 R8, RZ, RZ, R0 ;  /* 0x000000ffff089224 */ /* 0x002fe400078e0000 */
[----:B------:R-:W-:-:S02]  /*38f10*/  @!P1 IMAD.MOV.U32 R9, RZ, RZ, R16 ;  /* 0x000000ffff099224 */ /* 0x000fc400078e0010 */
[----:B0-----:R-:W3:Y:S04]  /*38f20*/  LDL.LU R16, [R1+0x7a0] ;  /* 0x0007a00001107983 */ /* 0x001ee80000300800 */
[----:B------:R0:W3:Y:S04]  /*38f30*/  @!P1 LDG.E.U8 R74, desc[UR18][R8.64] ;  /* 0x00000012084a9981 */ /* 0x0000e8000c1e1100 */
[----:B------:R-:W3:Y:S01]  /*38f40*/  LDL.LU R0, [R1+0x7ac] ;  /* 0x0007ac0001007983 */ /* 0x000ee20000300800 */
[----:B------:R-:W-:-:S03]  /*38f50*/  PRMT R70, RZ, 0x7610, R70 ;  /* 0x00007610ff467816 */ /* 0x000fc60000000046 */
[----:B------:R1:W-:Y:S01]  /*38f60*/  STL [R1+0x76c], R12 ;  /* 0x00076c0c01007387 */ /* 0x0003e20000100800 */
[----:B0-----:R-:W-:Y:S01]  /*38f70*/  @!P1 IMAD.MOV.U32 R8, RZ, RZ, R12 ;  /* 0x000000ffff089224 */ /* 0x001fe200078e000c */
[----:B------:R-:W-:Y:S02]  /*38f80*/  PRMT R68, RZ, 0x7610, R68 ;  /* 0x00007610ff447816 */ /* 0x000fe40000000044 */
[----:B------:R-:W-:Y:S01]  /*38f90*/  PRMT R66, RZ, 0x7610, R66 ;  /* 0x00007610ff427816 */ /* 0x000fe20000000042 */
[----:B--2---:R-:W-:-:S04]  /*38fa0*/  IMAD.X R18, R6, 0x1, R18, P3 ;  /* 0x0000000106127824 */ /* 0x004fc800018e0612 */
[----:B------:R-:W-:Y:S01]  /*38fb0*/  @!P1 IMAD.MOV.U32 R9, RZ, RZ, R18 ;  /* 0x000000ffff099224 */ /* 0x000fe200078e0012 */
[----:B----4-:R-:W-:-:S04]  /*38fc0*/  IADD3 R11, P4, PT, R5, R11, RZ ;  /* 0x0000000b050b7210 */ /* 0x010fc80007f9e0ff */
[----:B------:R0:W2:Y:S01]  /*38fd0*/  @!P1 LDG.E.U8 R72, desc[UR18][R8.64] ;  /* 0x0000001208489981 */ /* 0x0000a2000c1e1100 */
[----:B------:R-:W-:-:S03]  /*38fe0*/  IADD3 R3, P3, PT, R5, R3, RZ ;  /* 0x0000000305037210 */ /* 0x000fc60007f7e0ff */
[----:B------:R-:W-:Y:S04]  /*38ff0*/  STL [R1+0x774], R11 ;  /* 0x0007740b01007387 */ /* 0x000fe80000100800 */
[----:B------:R-:W-:Y:S01]  /*39000*/  STL [R1+0x768], R18 ;  /* 0x0007681201007387 */ /* 0x000fe20000100800 */
[----:B0-----:R-:W-:-:S03]  /*39010*/  @!P1 IMAD.MOV.U32 R8, RZ, RZ, R11 ;  /* 0x000000ffff089224 */ /* 0x001fc600078e000b */
[----:B------:R-:W-:Y:S01]  /*39020*/  STL [R1+0x77c], R3 ;  /* 0x00077c0301007387 */ /* 0x000fe20000100800 */
[----:B------:R-:W-:-:S03]  /*39030*/  IMAD.X R14, R6, 0x1, R14, P4 ;  /* 0x00000001060e7824 */ /* 0x000fc600020e060e */
[----:B-1----:R-:W4:Y:S01]  /*39040*/  LDL.LU R12, [R1+0x7a8] ;  /* 0x0007a800010c7983 */ /* 0x002f220000300800 */
[----:B------:R-:W-:-:S03]  /*39050*/  @!P1 IMAD.MOV.U32 R9, RZ, RZ, R14 ;  /* 0x000000ffff099224 */ /* 0x000fc600078e000e */
[----:B------:R0:W-:Y:S01]  /*39060*/  STL [R1+0x770], R14 ;  /* 0x0007700e01007387 */ /* 0x0001e20000100800 */
[----:B------:R-:W-:-:S03]  /*39070*/  IMAD.X R4, R6, 0x1, R4, P3 ;  /* 0x0000000106047824 */ /* 0x000fc600018e0604 */
[----:B------:R1:W2:Y:S01]  /*39080*/  @!P1 LDG.E.U8 R70, desc[UR18][R8.64] ;  /* 0x0000001208469981 */ /* 0x0002a2000c1e1100 */
[----:B------:R-:W-:-:S03]  /*39090*/  IADD3 R2, P4, PT, R5, R2, RZ ;  /* 0x0000000205027210 */ /* 0x000fc60007f9e0ff */
[----:B0-----:R-:W2:Y:S04]  /*390a0*/  LDL.LU R14, [R1+0x7b0] ;  /* 0x0007b000010e7983 */ /* 0x001ea80000300800 */
[----:B------:R-:W2:Y:S01]  /*390b0*/  LDL.LU R11, [R1+0x7b4] ;  /* 0x0007b400010b7983 */ /* 0x000ea20000300800 */
[----:B-1----:R-:W-:Y:S01]  /*390c0*/  @!P1 IMAD.MOV.U32 R9, RZ, RZ, R4 ;  /* 0x000000ffff099224 */ /* 0x002fe200078e0004 */
[----:B------:R-:W-:Y:S02]  /*390d0*/  IADD3 R10, P3, PT, R5, R10, RZ ;  /* 0x0000000a050a7210 */ /* 0x000fe40007f7e0ff */
[----:B------:R0:W-:Y:S01]  /*390e0*/  STL [R1+0x778], R4 ;  /* 0x0007780401007387 */ /* 0x0001e20000100800 */
[----:B------:R-:W-:-:S05]  /*390f0*/  @!P1 IMAD.MOV.U32 R8, RZ, RZ, R3 ;  /* 0x000000ffff089224 */ /* 0x000fca00078e0003 */
[----:B------:R1:W2:Y:S04]  /*39100*/  @!P1 LDG.E.U8 R68, desc[UR18][R8.64] ;  /* 0x0000001208449981 */ /* 0x0002a8000c1e1100 */
[----:B0-----:R-:W2:Y:S04]  /*39110*/  LDL.LU R4, [R1+0x7b8] ;  /* 0x0007b80001047983 */ /* 0x001ea80000300800 */
[----:B------:R0:W-:Y:S04]  /*39120*/  STL [R1+0x794], R2 ;  /* 0x0007940201007387 */ /* 0x0001e80000100800 */
[----:B------:R-:W2:Y:S01]  /*39130*/  LDL.LU R3, [R1+0x7bc] ;  /* 0x0007bc0001037983 */ /* 0x000ea20000300800 */
[----:B-1----:R-:W-:-:S03]  /*39140*/  @!P1 IMAD.MOV.U32 R8, RZ, RZ, R2 ;  /* 0x000000ffff089224 */ /* 0x002fc600078e0002 */
[----:B------:R1:W-:Y:S01]  /*39150*/  STL [R1+0x79c], R10 ;  /* 0x00079c0a01007387 */ /* 0x0003e20000100800 */
[----:B---3--:R-:W-:-:S04]  /*39160*/  IMAD.X R17, R6, 0x1, R17, P4 ;  /* 0x0000000106117824 */ /* 0x008fc800020e0611 */
[----:B------:R-:W-:Y:S02]  /*39170*/  @!P1 IMAD.MOV.U32 R9, RZ, RZ, R17 ;  /* 0x000000ffff099224 */ /* 0x000fe400078e0011 */
[----:B------:R-:W-:Y:S01]  /*39180*/  IMAD.X R13, R6, 0x1, R13, P3 ;  /* 0x00000001060d7824 */ /* 0x000fe200018e060d */
[----:B------:R-:W-:Y:S01]  /*39190*/  STL [R1+0x790], R17 ;  /* 0x0007901101007387 */ /* 0x000fe20000100800 */
[----:B------:R-:W-:-:S03]  /*391a0*/  IADD3 R15, P3, PT, R5, R15, RZ ;  /* 0x0000000f050f7210 */ /* 0x000fc60007f7e0ff */
[----:B------:R3:W-:Y:S04]  /*391b0*/  STL [R1+0x798], R13 ;  /* 0x0007980d01007387 */ /* 0x0007e80000100800 */
[----:B0-----:R-:W2:Y:S04]  /*391c0*/  LDL.LU R2, [R1+0x7d4] ;  /* 0x0007d40001027983 */ /* 0x001ea80000300800 */
[----:B------:R0:W2:Y:S04]  /*391d0*/  @!P1 LDG.E.U8 R66, desc[UR18][R8.64] ;  /* 0x0000001208429981 */ /* 0x0000a8000c1e1100 */
[----:B------:R3:W-:Y:S01]  /*391e0*/  STL [R1+0x7a4], R15 ;  /* 0x0007a40f01007387 */ /* 0x0007e20000100800 */
[----:B0-----:R-:W-:-:S03]  /*391f0*/  @!P1 IMAD.MOV.U32 R8, RZ, RZ, R10 ;  /* 0x000000ffff089224 */ /* 0x001fc600078e000a */
[----:B-1----:R-:W2:Y:S01]  /*39200*/  LDL.LU R10, [R1+0x7d0] ;  /* 0x0007d000010a7983 */ /* 0x002ea20000300800 */
[----:B------:R-:W-:Y:S01]  /*39210*/  PRMT R64, RZ, 0x7610, R64 ;  /* 0x00007610ff407816 */ /* 0x000fe20000000040 */
[----:B------:R-:W-:Y:S02]  /*39220*/  @!P1 IMAD.MOV.U32 R9, RZ, RZ, R13 ;  /* 0x000000ffff099224 */ /* 0x000fe400078e000d */
[----:B------:R-:W-:Y:S01]  /*39230*/  IMAD.X R16, R6, 0x1, R16, P3 ;  /* 0x0000000106107824 */ /* 0x000fe200018e0610 */
[----:B------:R-:W-:Y:S01]  /*39240*/  PRMT R62, RZ, 0x7610, R62 ;  /* 0x00007610ff3e7816 */ /* 0x000fe2000000003e */
[----:B---3--:R-:W3:Y:S01]  /*39250*/  LDL.LU R13, [R1+0x7dc] ;  /* 0x0007dc00010d7983 */ /* 0x008ee20000300800 */
[----:B------:R-:W-:-:S03]  /*39260*/  IADD3 R0, P3, PT, R5, R0, RZ ;  /* 0x0000000005007210 */ /* 0x000fc60007f7e0ff */
[----:B------:R0:W3:Y:S01]  /*39270*/  @!P1 LDG.E.U8 R64, desc[UR18][R8.64] ;  /* 0x0000001208409981 */ /* 0x0000e2000c1e1100 */
[----:B------:R-:W-:-:S03]  /*39280*/  PRMT R60, RZ, 0x7610, R60 ;  /* 0x00007610ff3c7816 */ /* 0x000fc6000000003c */
[----:B------:R-:W-:Y:S01]  /*39290*/  STL [R1+0x7a0], R16 ;  /* 0x0007a01001007387 */ /* 0x000fe20000100800 */
[----:B0-----:R-:W-:Y:S02]  /*392a0*/  @!P1 IMAD.MOV.U32 R8, RZ, RZ, R15 ;  /* 0x000000ffff089224 */ /* 0x001fe400078e000f */
[----:B------:R-:W-:Y:S01]  /*392b0*/  @!P1 IMAD.MOV.U32 R9, RZ, RZ, R16 ;  /* 0x000000ffff099224 */ /* 0x000fe200078e0010 */
[----:B------:R-:W3:Y:S04]  /*392c0*/  LDL.LU R15, [R1+0x7d8] ;  /* 0x0007d800010f7983 */ /* 0x000ee80000300800 */
[----:B------:R0:W3:Y:S04]  /*392d0*/  @!P1 LDG.E.U8 R62, desc[UR18][R8.64] ;  /* 0x00000012083e9981 */ /* 0x0000e8000c1e1100 */
[----:B------:R-:W-:Y:S01]  /*392e0*/  STL [R1+0x7ac], R0 ;  /* 0x0007ac0001007387 */ /* 0x000fe20000100800 */
[----:B------:R-:W-:Y:S01]  /*392f0*/  PRMT R58, RZ, 0x7610, R58 ;  /* 0x00007610ff3a7816 */ /* 0x000fe2000000003a */
[----:B0-----:R-:W-:Y:S01]  /*39300*/  @!P1 IMAD.MOV.U32 R8, RZ, RZ, R0 ;  /* 0x000000ffff089224 */ /* 0x001fe200078e0000 */
[----:B------:R-:W-:Y:S01]  /*39310*/  PRMT R56, RZ, 0x7610, R56 ;  /* 0x00007610ff387816 */ /* 0x000fe20000000038 */
[----:B----4-:R-:W-:-:S04]  /*39320*/  IMAD.X R12, R6, 0x1, R12, P3 ;  /* 0x00000001060c7824 */ /* 0x010fc800018e060c */
[----:B------:R-:W-:Y:S01]  /*39330*/  @!P1 IMAD.MOV.U32 R9, RZ, RZ, R12 ;  /* 0x000000ffff099224 */ /* 0x000fe200078e000c */
[----:B------:R0:W-:Y:S04]  /*39340*/  STL [R1+0x7a8], R12 ;  /* 0x0007a80c01007387 */ /* 0x0001e80000100800 */
[----:B------:R1:W4:Y:S04]  /*39350*/  @!P1 LDG.E.U8 R60, desc[UR18][R8.64] ;  /* 0x00000012083c9981 */ /* 0x000328000c1e1100 */
        /* <DEDUP_REMOVED lines=8> */
[----:B------:R1:W4:Y:S04]  /*393e0*/  @!P1 LDG.E.U8 R58, desc[UR18][R8.64] ;  /* 0x00000012083a9981 */ /* 0x000328000c1e1100 */
[----:B0-----:R-:W4:Y:S01]  /*393f0*/  LDL.LU R14, [R1+0x7e8] ;  /* 0x0007e800010e7983 */ /* 0x001f220000300800 */
[----:B------:R-:W-:-:S03]  /*39400*/  IADD3 R3, P3, PT, R5, R3, RZ ;  /* 0x0000000305037210 */ /* 0x000fc60007f7e0ff */
[----:B------:R-:W4:Y:S02]  /*39410*/  LDL.LU R11, [R1+0x7ec] ;  /* 0x0007ec00010b7983 */ /* 0x000f240000300800 */
[----:B------:R-:W-:Y:S02]  /*39420*/  IMAD.X R4, R6, 0x1, R4, P3 ;  /* 0x0000000106047824 */ /* 0x000fe400018e0604 */
[----:B------:R-:W-:Y:S01]  /*39430*/  STL [R1+0x7bc], R3 ;  /* 0x0007bc0301007387 */ /* 0x000fe20000100800 */
[----:B-1----:R-:W-:Y:S02]  /*39440*/  @!P1 IMAD.MOV.U32 R8, RZ, RZ, R3 ;  /* 0x000000ffff089224 */ /* 0x002fe400078e0003 */
[----:B------:R-:W-:Y:S01]  /*39450*/  @!P1 IMAD.MOV.U32 R9, RZ, RZ, R4 ;  /* 0x000000ffff099224 */ /* 0x000fe200078e0004 */
[----:B------:R0:W-:Y:S04]  /*39460*/  STL [R1+0x7b8], R4 ;  /* 0x0007b80401007387 */ /* 0x0001e80000100800 */
[----:B------:R1:W4:Y:S04]  /*39470*/  @!P1 LDG.E.U8 R56, desc[UR18][R8.64] ;  /* 0x0000001208389981 */ /* 0x000328000c1e1100 */
[----:B0-----:R-:W4:Y:S04]  /*39480*/  LDL.LU R4, [R1+0x7f0] ;  /* 0x0007f00001047983 */ /* 0x001f280000300800 */
[----:B------:R-:W4:Y:S01]  /*39490*/  LDL.LU R3, [R1+0x7f4] ;  /* 0x0007f40001037983 */ /* 0x000f220000300800 */
[----:B------:R-:W-:-:S05]  /*394a0*/  IADD3 R2, P3, PT, R5, R2, RZ ;  /* 0x0000000205027210 */ /* 0x000fca0007f7e0ff */
[----:B------:R-:W-:Y:S01]  /*394b0*/  STL [R1+0x7d4], R2 ;  /* 0x0007d40201007387 */ /* 0x000fe20000100800 */
[----:B-1----:R-:W-:Y:S02]  /*394c0*/  @!P1 IMAD.MOV.U32 R8, RZ, RZ, R2 ;  /* 0x000000ffff089224 */ /* 0x002fe400078e0002 */
[----:B------:R-:W-:-:S04]  /*394d0*/  IMAD.X R10, R6, 0x1, R10, P3 ;  /* 0x00000001060a7824 */ /* 0x000fc800018e060a */
[----:B------:R-:W-:Y:S01]  /*394e0*/  @!P1 IMAD.MOV.U32 R9, RZ, RZ, R10 ;  /* 0x000000ffff099224 */ /* 0x000fe200078e000a */
[----:B------:R0:W-:Y:S04]  /*394f0*/  STL [R1+0x7d0], R10 ;  /* 0x0007d00a01007387 */ /* 0x0001e80000100800 */
[----:B0-----:R-:W4:Y:S04]  /*39500*/  LDL.LU R10, [R1+0x7f8] ;  /* 0x0007f800010a7983 */ /* 0x001f280000300800 */
[----:B------:R-:W4:Y:S01]  /*39510*/  LDL.LU R2, [R1+0x7fc] ;  /* 0x0007fc0001027983 */ /* 0x000f220000300800 */
[----:B---3--:R-:W-:-:S02]  /*39520*/  IADD3 R13, P3, PT, R5, R13, RZ ;  /* 0x0000000d050d7210 */ /* 0x008fc40007f7e0ff */
[----:B------:R-:W-:-:S03]  /*39530*/  PRMT R54, RZ, 0x7610, R54 ;  /* 0x00007610ff367816 */ /* 0x000fc60000000036 */
[----:B------:R-:W-:Y:S01]  /*39540*/  IMAD.X R15, R6, 0x1, R15, P3 ;  /* 0x00000001060f7824 */ /* 0x000fe200018e060f */
[----:B------:R-:W-:Y:S01]  /*39550*/  PRMT R52, RZ, 0x7610, R52 ;  /* 0x00007610ff347816 */ /* 0x000fe20000000034 */
[----:B------:R0:W-:Y:S04]  /*39560*/  STL [R1+0x7dc], R13 ;  /* 0x0007dc0d01007387 */ /* 0x0001e80000100800 */
[----:B------:R1:W3:Y:S04]  /*39570*/  @!P1 LDG.E.U8 R54, desc[UR18][R8.64] ;  /* 0x0000001208369981 */ /* 0x0002e8000c1e1100 */
[----:B------:R-:W-:Y:S04]  /*39580*/  STL [R1+0x7d8], R15 ;  /* 0x0007d80f01007387 */ /* 0x000fe80000100800 */
[----:B------:R-:W3:Y:S01]  /*39590*/  LDL.LU R16, [R1+0x810] ;  /* 0x0008100001107983 */ /* 0x000ee20000300800 */
[----:B-1----:R-:W-:-:S02]  /*395a0*/  @!P1 IMAD.MOV.U32 R8, RZ, RZ, R13 ;  /* 0x000000ffff089224 */ /* 0x002fc400078e000d */
[----:B------:R-:W-:Y:S01]  /*395b0*/  @!P1 IMAD.MOV.U32 R9, RZ, RZ, R15 ;  /* 0x000000ffff099224 */ /* 0x000fe200078e000f */
[----:B0-----:R-:W3:Y:S01]  /*395c0*/  LDL.LU R13, [R1+0x814] ;  /* 0x00081400010d7983 */ /* 0x001ee20000300800 */
[----:B------:R-:W-:-:S03]  /*395d0*/  PRMT R50, RZ, 0x7610, R50 ;  /* 0x00007610ff327816 */ /* 0x000fc60000000032 */
[----:B------:R0:W3:Y:S01]  /*395e0*/  @!P1 LDG.E.U8 R52, desc[UR18][R8.64] ;  /* 0x0000001208349981 */ /* 0x0000e2000c1e1100 */
[----:B------:R-:W-:Y:S02]  /*395f0*/  PRMT R48, RZ, 0x7610, R48 ;  /* 0x00007610ff307816 */ /* 0x000fe40000000030 */
        /* <DEDUP_REMOVED lines=8> */
[----:B------:R-:W-:-:S03]  /*39680*/  IADD3 R11, P3, PT, R5, R11, RZ ;  /* 0x0000000b050b7210 */ /* 0x000fc60007f7e0ff */
[----:B------:R-:W2:Y:S02]  /*39690*/  LDL.LU R0, [R1+0x81c] ;  /* 0x00081c0001007983 */ /* 0x000ea40000300800 */
[----:B------:R-:W-:Y:S02]  /*396a0*/  IMAD.X R14, R6, 0x1, R14, P3 ;  /* 0x00000001060e7824 */ /* 0x000fe400018e060e */
[----:B------:R-:W-:Y:S01]  /*396b0*/  STL [R1+0x7ec], R11 ;  /* 0x0007ec0b01007387 */ /* 0x000fe20000100800 */
[----:B-1----:R-:W-:Y:S02]  /*396c0*/  @!P1 IMAD.MOV.U32 R8, RZ, RZ, R11 ;  /* 0x000000ffff089224 */ /* 0x002fe400078e000b */
[----:B------:R-:W-:Y:S01]  /*396d0*/  @!P1 IMAD.MOV.U32 R9, RZ, RZ, R14 ;  /* 0x000000ffff099224 */ /* 0x000fe200078e000e */
[----:B------:R0:W-:Y:S04]  /*396e0*/  STL [R1+0x7e8], R14 ;  /* 0x0007e80e01007387 */ /* 0x0001e80000100800 */
[----:B------:R-:W4:Y:S04]  /*396f0*/  LDL.LU R15, [R1+0x820] ;  /* 0x00082000010f7983 */ /* 0x000f280000300800 */
[----:B------:R1:W4:Y:S01]  /*39700*/  @!P1 LDG.E.U8 R48, desc[UR18][R8.64] ;  /* 0x0000001208309981 */ /* 0x000322000c1e1100 */
[----:B------:R-:W-:-:S03]  /*39710*/  IADD3 R3, P3, PT, R5, R3, RZ ;  /* 0x0000000305037210 */ /* 0x000fc60007f7e0ff */
[----:B0-----:R-:W4:Y:S02]  /*39720*/  LDL.LU R14, [R1+0x824] ;  /* 0x00082400010e7983 */ /* 0x001f240000300800 */
[----:B------:R-:W-:Y:S02]  /*39730*/  IMAD.X R4, R6, 0x1, R4, P3 ;  /* 0x0000000106047824 */ /* 0x000fe400018e0604 */
[----:B------:R-:W-:Y:S01]  /*39740*/  STL [R1+0x7f4], R3 ;  /* 0x0007f40301007387 */ /* 0x000fe20000100800 */
[----:B-1----:R-:W-:Y:S02]  /*39750*/  @!P1 IMAD.MOV.U32 R8, RZ, RZ, R3 ;  /* 0x000000ffff089224 */ /* 0x002fe400078e0003 */
[----:B------:R-:W-:Y:S01]  /*39760*/  @!P1 IMAD.MOV.U32 R9, RZ, RZ, R4 ;  /* 0x000000ffff099224 */ /* 0x000fe200078e0004 */
[----:B------:R0:W-:Y:S04]  /*39770*/  STL [R1+0x7f0], R4 ;  /* 0x0007f00401007387 */ /* 0x0001e80000100800 */
[----:B0-----:R-:W4:Y:S04]  /*39780*/  LDL.LU R4, [R1+0x828] ;  /* 0x0008280001047983 */ /* 0x001f280000300800 */
[----:B------:R-:W4:Y:S01]  /*39790*/  LDL.LU R3, [R1+0x82c] ;  /* 0x00082c0001037983 */ /* 0x000f220000300800 */
[----:B------:R-:W-:-:S05]  /*397a0*/  IADD3 R2, P3, PT, R5, R2, RZ ;  /* 0x0000000205027210 */ /* 0x000fca0007f7e0ff */
[----:B------:R-:W-:Y:S01]  /*397b0*/  IMAD.X R10, R6, 0x1, R10, P3 ;  /* 0x00000001060a7824 */ /* 0x000fe200018e060a */
[----:B------:R-:W-:Y:S03]  /*397c0*/  STL [R1+0x7fc], R2 ;  /* 0x0007fc0201007387 */ /* 0x000fe60000100800 */
[----:B------:R-:W-:Y:S01]  /*397d0*/  @!P1 IMAD.MOV.U32 R11, RZ, RZ, R10 ;  /* 0x000000ffff0b9224 */ /* 0x000fe200078e000a */
[----:B------:R0:W-:Y:S04]  /*397e0*/  STL [R1+0x7f8], R10 ;  /* 0x0007f80a01007387 */ /* 0x0001e80000100800 */
[----:B------:R-:W4:Y:S01]  /*397f0*/  LDL.LU R20, [R1+0x830] ;  /* 0x0008300001147983 */ /* 0x000f220000300800 */
[----:B0-----:R-:W-:-:S03]  /*39800*/  @!P1 IMAD.MOV.U32 R10, RZ, RZ, R2 ;  /* 0x000000ffff0a9224 */ /* 0x001fc600078e0002 */
[----:B------:R-:W4:Y:S01]  /*39810*/  LDL.LU R2, [R1+0x834] ;  /* 0x0008340001027983 */ /* 0x000f220000300800 */
[----:B------:R-:W-:Y:S02]  /*39820*/  PRMT R7, RZ, 0x7610, R7 ;  /* 0x00007610ff077816 */ /* 0x000fe40000000007 */
[----:B---3--:R-:W-:-:S04]  /*39830*/  IADD3 R13, P3, PT, R5, R13, RZ ;  /* 0x0000000d050d7210 */ /* 0x008fc80007f7e0ff */
[----:B------:R0:W3:Y:S01]  /*39840*/  @!P1 LDG.E.U8 R7, desc[UR18][R8.64] ;  /* 0x0000001208079981 */ /* 0x0000e2000c1e1100 */
[----:B------:R-:W-:-:S03]  /*39850*/  IMAD.X R16, R6, 0x1, R16, P3 ;  /* 0x0000000106107824 */ /* 0x000fc600018e0610 */
[----:B------:R-:W-:Y:S01]  /*39860*/  STL [R1+0x814], R13 ;  /* 0x0008140d01007387 */ /* 0x000fe20000100800 */
[----:B0-----:R-:W-:-:S03]  /*39870*/  PRMT R8, RZ, 0x7610, R8 ;  /* 0x00007610ff087816 */ /* 0x001fc60000000008 */
[----:B------:R0:W-:Y:S01]  /*39880*/  STL [R1+0x810], R16 ;  /* 0x0008101001007387 */ /* 0x0001e20000100800 */
[----:B------:R-:W-:-:S03]  /*39890*/  PRMT R9, RZ, 0x7610, R9 ;  /* 0x00007610ff097816 */ /* 0x000fc60000000009 */
[----:B------:R-:W3:Y:S04]  /*398a0*/  LDL.LU R17, [R1+0x838] ;  /* 0x0008380001117983 */ /* 0x000ee80000300800 */
[----:B------:R1:W3:Y:S02]  /*398b0*/  @!P1 LDG.E.U8 R8, desc[UR18][R10.64] ;  /* 0x000000120a089981 */ /* 0x0002e4000c1e1100 */
[----:B-1----:R-:W-:Y:S02]  /*398c0*/  @!P1 IMAD.MOV.U32 R11, RZ, RZ, R16 ;  /* 0x000000ffff0b9224 */ /* 0x002fe400078e0010 */
[----:B------:R-:W-:Y:S01]  /*398d0*/  @!P1 IMAD.MOV.U32 R10, RZ, RZ, R13 ;  /* 0x000000ffff0a9224 */ /* 0x000fe200078e000d */
[----:B0-----:R-:W3:Y:S04]  /*398e0*/  LDL.LU R16, [R1+0x83c] ;  /* 0x00083c0001107983 */ /* 0x001ee80000300800 */
[----:B------:R0:W3:Y:S02]  /*398f0*/  @!P1 LDG.E.U8 R9, desc[UR18][R10.64] ;  /* 0x000000120a099981 */ /* 0x0000e4000c1e1100 */
[----:B0-----:R-:W-:-:S02]  /*39900*/  PRMT R10, RZ, 0x7610, R10 ;  /* 0x00007610ff0a7816 */ /* 0x001fc4000000000a */
[----:B------:R-:W-:Y:S02]  /*39910*/  PRMT R11, RZ, 0x7610, R11 ;  /* 0x00007610ff0b7816 */ /* 0x000fe4000000000b */
[----:B--2---:R-:W-:-:S05]  /*39920*/  IADD3 R0, P3, PT, R5, R0, RZ ;  /* 0x0000000005007210 */ /* 0x004fca0007f7e0ff */
[----:B----4-:R-:W-:Y:S01]  /*39930*/  IMAD.X R12, R6, 0x1, R12, P3 ;  /* 0x00000001060c7824 */ /* 0x010fe200018e060c */
[----:B------:R-:W-:Y:S03]  /*39940*/  STL [R1+0x81c], R0 ;  /* 0x00081c0001007387 */ /* 0x000fe60000100800 */
[----:B------:R-:W-:Y:S01]  /*39950*/  @!P1 IMAD.MOV.U32 R13, RZ, RZ, R12 ;  /* 0x000000ffff0d9224 */ /* 0x000fe200078e000c */
[----:B------:R0:W-:Y:S04]  /*39960*/  STL [R1+0x818], R12 ;  /* 0x0008180c01007387 */ /* 0x0001e80000100800 */
[----:B------:R-:W2:Y:S01]  /*39970*/  LDL.LU R21, [R1+0x850] ;  /* 0x0008500001157983 */ /* 0x000ea20000300800 */
[----:B------:R-:W-:Y:S01]  /*39980*/  IADD3 R14, P3, PT, R5, R14, RZ ;  /* 0x0000000e050e7210 */ /* 0x000fe20007f7e0ff */
[----:B0-----:R-:W-:-:S02]  /*39990*/  @!P1 IMAD.MOV.U32 R12, RZ, RZ, R0 ;  /* 0x000000ffff0c9224 */ /* 0x001fc400078e0000 */
[----:B------:R-:W4:Y:S02]  /*399a0*/  LDL.LU R0, [R1+0x854] ;  /* 0x0008540001007983 */ /* 0x000f240000300800 */
[----:B------:R-:W-:Y:S02]  /*399b0*/  IMAD.X R15, R6, 0x1, R15, P3 ;  /* 0x00000001060f7824 */ /* 0x000fe400018e060f */
[----:B------:R-:W-:Y:S04]  /*399c0*/  STL [R1+0x824], R14 ;  /* 0x0008240e01007387 */ /* 0x000fe80000100800 */
[----:B------:R0:W-:Y:S04]  /*399d0*/  STL [R1+0x820], R15 ;  /* 0x0008200f01007387 */ /* 0x0001e80000100800 */
[----:B------:R-:W2:Y:S04]  /*399e0*/  LDL.LU R19, [R1+0x858] ;  /* 0x0008580001137983 */ /* 0x000ea80000300800 */
[----:B------:R1:W2:Y:S01]  /*399f0*/  @!P1 LDG.E.U8 R10, desc[UR18][R12.64] ;  /* 0x000000120c0a9981 */ /* 0x0002a2000c1e1100 */
[----:B------:R-:W-:-:S03]  /*39a00*/  IADD3 R3, P3, PT, R5, R3, RZ ;  /* 0x0000000305037210 */ /* 0x000fc60007f7e0ff */
[----:B------:R-:W2:Y:S02]  /*39a10*/  LDL.LU R18, [R1+0x85c] ;  /* 0x00085c0001127983 */ /* 0x000ea40000300800 */
[----:B------:R-:W-:Y:S02]  /*39a20*/  IMAD.X R4, R6, 0x1, R4, P3 ;  /* 0x0000000106047824 */ /* 0x000fe400018e0604 */
[----:B-1----:R-:W-:Y:S02]  /*39a30*/  @!P1 IMAD.MOV.U32 R12, RZ, RZ, R14 ;  /* 0x000000ffff0c9224 */ /* 0x002fe400078e000e */
[----:B------:R-:W-:Y:S01]  /*39a40*/  @!P1 IMAD.MOV.U32 R13, RZ, RZ, R15 ;  /* 0x000000ffff0d9224 */ /* 0x000fe200078e000f */
[----:B------:R-:W-:Y:S01]  /*39a50*/  STL [R1+0x82c], R3 ;  /* 0x00082c0301007387 */ /* 0x000fe20000100800 */
[----:B0-----:R-:W-:Y:S02]  /*39a60*/  @!P1 IMAD.MOV.U32 R15, RZ, RZ, R4 ;  /* 0x000000ffff0f9224 */ /* 0x001fe400078e0004 */
[----:B------:R-:W-:Y:S01]  /*39a70*/  @!P1 IMAD.MOV.U32 R14, RZ, RZ, R3 ;  /* 0x000000ffff0e9224 */ /* 0x000fe200078e0003 */
[----:B------:R0:W-:Y:S04]  /*39a80*/  STL [R1+0x828], R4 ;  /* 0x0008280401007387 */ /* 0x0001e80000100800 */
[----:B------:R1:W2:Y:S04]  /*39a90*/  @!P1 LDG.E.U8 R11, desc[UR18][R12.64] ;  /* 0x000000120c0b9981 */ /* 0x0002a8000c1e1100 */
[----:B0-----:R-:W2:Y:S04]  /*39aa0*/  LDL.LU R4, [R1+0x860] ;  /* 0x0008600001047983 */ /* 0x001ea80000300800 */
[----:B------:R-:W2:Y:S01]  /*39ab0*/  LDL.LU R3, [R1+0x864] ;  /* 0x0008640001037983 */ /* 0x000ea20000300800 */
[----:B-1----:R-:W-:-:S06]  /*39ac0*/  PRMT R12, RZ, 0x7610, R12 ;  /* 0x00007610ff0c7816 */ /* 0x002fcc000000000c */
[----:B------:R0:W2:Y:S01]  /*39ad0*/  @!P1 LDG.E.U8 R12, desc[UR18][R14.64] ;  /* 0x000000120e0c9981 */ /* 0x0000a2000c1e1100 */
[----:B------:R-:W-:-:S05]  /*39ae0*/  IADD3 R2, P3, PT, R5, R2, RZ ;  /* 0x0000000205027210 */ /* 0x000fca0007f7e0ff */
[----:B------:R-:W-:Y:S01]  /*39af0*/  IMAD.X R20, R6, 0x1, R20, P3 ;  /* 0x0000000106147824 */ /* 0x000fe200018e0614 */
[----:B------:R-:W-:Y:S01]  /*39b00*/  STL [R1+0x834], R2 ;  /* 0x0008340201007387 */ /* 0x000fe20000100800 */
[----:B0-----:R-:W-:-:S03]  /*39b10*/  @!P1 IMAD.MOV.U32 R14, RZ, RZ, R2 ;  /* 0x000000ffff0e9224 */ /* 0x001fc600078e0002 */
[----:B------:R0:W-:Y:S01]  /*39b20*/  STL [R1+0x830], R20 ;  /* 0x0008301401007387 */ /* 0x0001e20000100800 */
[----:B------:R-:W-:-:S03]  /*39b30*/  @!P1 IMAD.MOV.U32 R15, RZ, RZ, R20 ;  /* 0x000000ffff0f9224 */ /* 0x000fc600078e0014 */
[----:B0-----:R-:W2:Y:S04]  /*39b40*/  LDL.LU R20, [R1+0x868] ;  /* 0x0008680001147983 */ /* 0x001ea80000300800 */
[----:B------:R-:W2:Y:S01]  /*39b50*/  LDL.LU R2, [R1+0x86c] ;  /* 0x00086c0001027983 */ /* 0x000ea20000300800 */
[----:B------:R-:W-:-:S06]  /*39b60*/  PRMT R13, RZ, 0x7610, R13 ;  /* 0x00007610ff0d7816 */ /* 0x000fcc000000000d */
[----:B------:R0:W2:Y:S01]  /*39b70*/  @!P1 LDG.E.U8 R13, desc[UR18][R14.64] ;  /* 0x000000120e0d9981 */ /* 0x0000a2000c1e1100 */
[----:B---3--:R-:W-:Y:S02]  /*39b80*/  IADD3 R16, P3, PT, R5, R16, RZ ;  /* 0x0000001005107210 */ /* 0x008fe40007f7e0ff */
[----:B0-----:R-:W-:-:S03]  /*39b90*/  PRMT R14, RZ, 0x7610, R14 ;  /* 0x00007610ff0e7816 */ /* 0x001fc6000000000e */
[----:B------:R-:W-:Y:S01]  /*39ba0*/  IMAD.X R17, R6, 0x1, R17, P3 ;  /* 0x0000000106117824 */ /* 0x000fe200018e0611 */
[----:B------:R0:W-:Y:S04]  /*39bb0*/  STL [R1+0x83c], R16 ;  /* 0x00083c1001007387 */ /* 0x0001e80000100800 */
[----:B------:R1:W-:Y:S01]  /*39bc0*/  STL [R1+0x838], R17 ;  /* 0x0008381101007387 */ /* 0x0003e20000100800 */
[----:B------:R-:W-:-:S03]  /*39bd0*/  PRMT R15, RZ, 0x7610, R15 ;  /* 0x00007610ff0f7816 */ /* 0x000fc6000000000f */
[----:B------:R-:W3:Y:S04]  /*39be0*/  LDL.LU R26, [R1+0x870] ;  /* 0x00087000011a7983 */ /* 0x000ee80000300800 */
[----:B------:R-:W3:Y:S04]  /*39bf0*/  LDL.LU R23, [R1+0x874] ;  /* 0x0008740001177983 */ /* 0x000ee80000300800 */
[----:B------:R0:W3:Y:S01]  /*39c00*/  @!P1 LDG.E.U8 R14, desc[UR18][R16.64] ;  /* 0x00000012100e9981 */ /* 0x0000e2000c1e1100 */
[----:B----4-:R-:W-:-:S05]  /*39c10*/  IADD3 R0, P3, PT, R5, R0, RZ ;  /* 0x0000000005007210 */ /* 0x010fca0007f7e0ff */
[----:B--2---:R-:W-:Y:S01]  /*39c20*/  IMAD.X R21, R6, 0x1, R21, P3 ;  /* 0x0000000106157824 */ /* 0x004fe200018e0615 */
[----:B------:R2:W-:Y:S01]  /*39c30*/  STL [R1+0x854], R0 ;  /* 0x0008540001007387 */ /* 0x0005e20000100800 */
[----:B0-----:R-:W-:Y:S02]  /*39c40*/  @!P1 IMAD.MOV.U32 R16, RZ, RZ, R0 ;  /* 0x000000ffff109224 */ /* 0x001fe400078e0000 */
[----:B-1----:R-:W-:Y:S01]  /*39c50*/  @!P1 IMAD.MOV.U32 R17, RZ, RZ, R21 ;  /* 0x000000ffff119224 */ /* 0x002fe200078e0015 */
[----:B------:R-:W-:Y:S04]  /*39c60*/  STL [R1+0x850], R21 ;  /* 0x0008501501007387 */ /* 0x000fe80000100800 */
[----:B------:R-:W4:Y:S04]  /*39c70*/  LDL.LU R22, [R1+0x878] ;  /* 0x0008780001167983 */ /* 0x000f280000300800 */
[----:B--2---:R-:W2:Y:S01]  /*39c80*/  LDL.LU R0, [R1+0x87c] ;  /* 0x00087c0001007983 */ /* 0x004ea20000300800 */
[----:B------:R-:W-:-:S03]  /*39c90*/  IADD3 R18, P3, PT, R5, R18, RZ ;  /* 0x0000001205127210 */ /* 0x000fc60007f7e0ff */
[----:B------:R0:W4:Y:S02]  /*39ca0*/  @!P1 LDG.E.U8 R15, desc[UR18][R16.64] ;  /* 0x00000012100f9981 */ /* 0x000124000c1e1100 */
[----:B------:R-:W-:Y:S02]  /*39cb0*/  IMAD.X R19, R6, 0x1, R19, P3 ;  /* 0x0000000106137824 */ /* 0x000fe400018e0613 */
[----:B------:R1:W-:Y:S04]  /*39cc0*/  STL [R1+0x85c], R18 ;  /* 0x00085c1201007387 */ /* 0x0003e80000100800 */
[----:B------:R1:W-:Y:S01]  /*39cd0*/  STL [R1+0x858], R19 ;  /* 0x0008581301007387 */ /* 0x0003e20000100800 */
[----:B0-----:R-:W-:-:S03]  /*39ce0*/  PRMT R16, RZ, 0x7610, R16 ;  /* 0x00007610ff107816 */ /* 0x001fc60000000010 */
[----:B------:R-:W4:Y:S04]  /*39cf0*/  LDL.LU R25, [R1+0x890] ;  /* 0x0008900001197983 */ /* 0x000f280000300800 */
[----:B------:R-:W4:Y:S04]  /*39d00*/  LDL.LU R24, [R1+0x894] ;  /* 0x0008940001187983 */ /* 0x000f280000300800 */
[----:B------:R1:W4:Y:S01]  /*39d10*/  @!P1 LDG.E.U8 R16, desc[UR18][R18.64] ;  /* 0x0000001212109981 */ /* 0x000322000c1e1100 */
[----:B------:R-:W-:-:S05]  /*39d20*/  IADD3 R3, P3, PT, R5, R3, RZ ;  /* 0x0000000305037210 */ /* 0x000fca0007f7e0ff */
[----:B------:R-:W-:Y:S01]  /*39d30*/  IMAD.X R4, R6, 0x1, R4, P3 ;  /* 0x0000000106047824 */ /* 0x000fe200018e0604 */
        /* <DEDUP_REMOVED lines=14> */
[----:B------:R-:W-:-:S06]  /*39e20*/  PRMT R17, RZ, 0x7610, R17 ;  /* 0x00007610ff117816 */ /* 0x000fcc0000000011 */
[----:B------:R0:W4:Y:S01]  /*39e30*/  @!P1 LDG.E.U8 R17, desc[UR18][R18.64] ;  /* 0x0000001212119981 */ /* 0x000122000c1e1100 */
[----:B---3--:R-:W-:-:S05]  /*39e40*/  IADD3 R23, P3, PT, R5, R23, RZ ;  /* 0x0000001705177210 */ /* 0x008fca0007f7e0ff */
[----:B------:R-:W-:Y:S01]  /*39e50*/  IMAD.X R26, R6, 0x1, R26, P3 ;  /* 0x00000001061a7824 */ /* 0x000fe200018e061a */
[----:B0-----:R-:W-:Y:S01]  /*39e60*/  PRMT R18, RZ, 0x7610, R18 ;  /* 0x00007610ff127816 */ /* 0x001fe20000000012 */
[----:B------:R-:W-:Y:S01]  /*39e70*/  STL [R1+0x874], R23 ;  /* 0x0008741701007387 */ /* 0x000fe20000100800 */
[----:B------:R-:W-:-:S03]  /*39e80*/  PRMT R19, RZ, 0x7610, R19 ;  /* 0x00007610ff137816 */ /* 0x000fc60000000013 */
[----:B------:R0:W-:Y:S04]  /*39e90*/  STL [R1+0x870], R26 ;  /* 0x0008701a01007387 */ /* 0x0001e80000100800 */
[----:B------:R1:W3:Y:S04]  /*39ea0*/  @!P1 LDG.E.U8 R18, desc[UR18][R20.64] ;  /* 0x0000001214129981 */ /* 0x0002e8000c1e1100 */
[----:B------:R-:W3:Y:S01]  /*39eb0*/  LDL.LU R27, [R1+0x8a8] ;  /* 0x0008a800011b7983 */ /* 0x000ee20000300800 */
        /* <DEDUP_REMOVED lines=16> */
[----:B------:R0:W-:Y:S04]  /*39fc0*/  STL [R1+0x894], R24 ;  /* 0x0008941801007387 */ /* 0x0001e80000100800 */
[----:B------:R1:W-:Y:S04]  /*39fd0*/  STL [R1+0x890], R25 ;  /* 0x0008901901007387 */ /* 0x0003e80000100800 */
[----:B------:R-:W2:Y:S04]  /*39fe0*/  LDL.LU R29, [R1+0x8b8] ;  /* 0x0008b800011d7983 */ /* 0x000ea80000300800 */
[----:B------:R0:W2:Y:S04]  /*39ff0*/  @!P1 LDG.E.U8 R20, desc[UR18][R22.64] ;  /* 0x0000001216149981 */ /* 0x0000a8000c1e1100 */
[----:B------:R-:W2:Y:S01]  /*3a000*/  LDL.LU R28, [R1+0x8bc] ;  /* 0x0008bc00011c7983 */ /* 0x000ea20000300800 */
[----:B------:R-:W-:Y:S01]  /*3a010*/  IADD3 R3, P3, PT, R5, R3, RZ ;  /* 0x0000000305037210 */ /* 0x000fe20007f7e0ff */
[----:B0-----:R-:W-:-:S02]  /*3a020*/  @!P1 IMAD.MOV.U32 R22, RZ, RZ, R24 ;  /* 0x000000ffff169224 */ /* 0x001fc400078e0018 */
[----:B------:R-:W-:Y:S02]  /*3a030*/  @!P1 IMAD.MOV.U32 R23, RZ, RZ, R25 ;  /* 0x000000ffff179224 */ /* 0x000fe400078e0019 */
[----:B------:R-:W-:Y:S01]  /*3a040*/  IMAD.X R4, R6, 0x1, R4, P3 ;  /* 0x0000000106047824 */ /* 0x000fe200018e0604 */
[----:B------:R-:W-:Y:S01]  /*3a050*/  STL [R1+0x89c], R3 ;  /* 0x00089c0301007387 */ /* 0x000fe20000100800 */
[----:B------:R-:W-:Y:S02]  /*3a060*/  @!P1 IMAD.MOV.U32 R24, RZ, RZ, R3 ;  /* 0x000000ffff189224 */ /* 0x000fe400078e0003 */
[----:B-1----:R-:W-:Y:S01]  /*3a070*/  @!P1 IMAD.MOV.U32 R25, RZ, RZ, R4 ;  /* 0x000000ffff199224 */ /* 0x002fe200078e0004 */
[----:B------:R0:W-:Y:S04]  /*3a080*/  STL [R1+0x898], R4 ;  /* 0x0008980401007387 */ /* 0x0001e80000100800 */
[----:B------:R1:W2:Y:S04]  /*3a090*/  @!P1 LDG.E.U8 R21, desc[UR18][R22.64] ;  /* 0x0000001216159981 */ /* 0x0002a8000c1e1100 */
[----:B0-----:R-:W2:Y:S04]  /*3a0a0*/  LDL.LU R4, [R1+0x8d0] ;  /* 0x0008d00001047983 */ /* 0x001ea80000300800 */
[----:B------:R-:W2:Y:S01]  /*3a0b0*/  LDL.LU R3, [R1+0x8d4] ;  /* 0x0008d40001037983 */ /* 0x000ea20000300800 */
[----:B-1----:R-:W-:-:S02]  /*3a0c0*/  PRMT R22, RZ, 0x7610, R22 ;  /* 0x00007610ff167816 */ /* 0x002fc40000000016 */
[----:B------:R-:W-:-:S04]  /*3a0d0*/  IADD3 R2, P3, PT, R5, R2, RZ ;  /* 0x0000000205027210 */ /* 0x000fc80007f7e0ff */
[----:B------:R0:W2:Y:S01]  /*3a0e0*/  @!P1 LDG.E.U8 R22, desc[UR18][R24.64] ;  /* 0x0000001218169981 */ /* 0x0000a2000c1e1100 */
[----:B------:R-:W-:-:S03]  /*3a0f0*/  IMAD.X R30, R6, 0x1, R30, P3 ;  /* 0x00000001061e7824 */ /* 0x000fc600018e061e */
[----:B------:R-:W-:Y:S04]  /*3a100*/  STL [R1+0x8a4], R2 ;  /* 0x0008a40201007387 */ /* 0x000fe80000100800 */
[----:B------:R1:W-:Y:S01]  /*3a110*/  STL [R1+0x8a0], R30 ;  /* 0x0008a01e01007387 */ /* 0x0003e20000100800 */
[----:B0-----:R-:W-:Y:S02]  /*3a120*/  @!P1 IMAD.MOV.U32 R25, RZ, RZ, R30 ;  /* 0x000000ffff199224 */ /* 0x001fe400078e001e */
[----:B------:R-:W-:Y:S01]  /*3a130*/  @!P1 IMAD.MOV.U32 R24, RZ, RZ, R2 ;  /* 0x000000ffff189224 */ /* 0x000fe200078e0002 */
[----:B-1----:R-:W2:Y:S04]  /*3a140*/  LDL.LU R30, [R1+0x8d8] ;  /* 0x0008d800011e7983 */ /* 0x002ea80000300800 */
[----:B------:R-:W2:Y:S01]  /*3a150*/  LDL.LU R2, [R1+0x8dc] ;  /* 0x0008dc0001027983 */ /* 0x000ea20000300800 */
[----:B------:R-:W-:-:S06]  /*3a160*/  PRMT R23, RZ, 0x7610, R23 ;  /* 0x00007610ff177816 */ /* 0x000fcc0000000017 */
[----:B------:R0:W2:Y:S01]  /*3a170*/  @!P1 LDG.E.U8 R23, desc[UR18][R24.64] ;  /* 0x0000001218179981 */ /* 0x0000a2000c1e1100 */
[----:B---3--:R-:W-:Y:S02]  /*3a180*/  IADD3 R26, P3, PT, R5, R26, RZ ;  /* 0x0000001a051a7210 */ /* 0x008fe40007f7e0ff */
[----:B0-----:R-:W-:-:S03]  /*3a190*/  PRMT R24, RZ, 0x7610, R24 ;  /* 0x00007610ff187816 */ /* 0x001fc60000000018 */
[----:B------:R-:W-:Y:S01]  /*3a1a0*/  IMAD.X R27, R6, 0x1, R27, P3 ;  /* 0x00000001061b7824 */ /* 0x000fe200018e061b */
[----:B------:R0:W-:Y:S01]  /*3a1b0*/  STL [R1+0x8ac], R26 ;  /* 0x0008ac1a01007387 */ /* 0x0001e20000100800 */
[----:B------:R-:W-:-:S03]  /*3a1c0*/  PRMT R25, RZ, 0x7610, R25 ;  /* 0x00007610ff197816 */ /* 0x000fc60000000019 */
[----:B------:R1:W-:Y:S04]  /*3a1d0*/  STL [R1+0x8a8], R27 ;  /* 0x0008a81b01007387 */ /* 0x0003e80000100800 */
[----:B------:R0:W3:Y:S04]  /*3a1e0*/  @!P1 LDG.E.U8 R24, desc[UR18][R26.64] ;  /* 0x000000121a189981 */ /* 0x0000e8000c1e1100 */
[----:B------:R-:W3:Y:S04]  /*3a1f0*/  LDL.LU R35, [R1+0x8e0] ;  /* 0x0008e00001237983 */ /* 0x000ee80000300800 */
[----:B------:R-:W3:Y:S01]  /*3a200*/  LDL.LU R33, [R1+0x8e4] ;  /* 0x0008e40001217983 */ /* 0x000ee20000300800 */
[----:B----4-:R-:W-:-:S05]  /*3a210*/  IADD3 R0, P3, PT, R5, R0, RZ ;  /* 0x0000000005007210 */ /* 0x010fca0007f7e0ff */
[----:B--2---:R-:W-:Y:S02]  /*3a220*/  IMAD.X R31, R6, 0x1, R31, P3 ;  /* 0x00000001061f7824 */ /* 0x004fe400018e061f */
[----:B0-----:R-:W-:Y:S02]  /*3a230*/  @!P1 IMAD.MOV.U32 R26, RZ, RZ, R0 ;  /* 0x000000ffff1a9224 */ /* 0x001fe400078e0000 */
[----:B-1----:R-:W-:Y:S01]  /*3a240*/  @!P1 IMAD.MOV.U32 R27, RZ, RZ, R31 ;  /* 0x000000ffff1b9224 */ /* 0x002fe200078e001f */
[----:B------:R0:W-:Y:S01]  /*3a250*/  STL [R1+0x8b4], R0 ;  /* 0x0008b40001007387 */ /* 0x0001e20000100800 */
[----:B------:R-:W-:-:S03]  /*3a260*/  IADD3 R28, P3, PT, R5, R28, RZ ;  /* 0x0000001c051c7210 */ /* 0x000fc60007f7e0ff */
[----:B------:R-:W-:Y:S02]  /*3a270*/  STL [R1+0x8b0], R31 ;  /* 0x0008b01f01007387 */ /* 0x000fe40000100800 */
[----:B------:R-:W-:Y:S02]  /*3a280*/  IMAD.X R29, R6, 0x1, R29, P3 ;  /* 0x00000001061d7824 */ /* 0x000fe400018e061d */
[----:B------:R1:W2:Y:S04]  /*3a290*/  @!P1 LDG.E.U8 R25, desc[UR18][R26.64] ;  /* 0x000000121a199981 */ /* 0x0002a8000c1e1100 */
[----:B------:R-:W4:Y:S04]  /*3a2a0*/  LDL.LU R32, [R1+0x8e8] ;  /* 0x0008e80001207983 */ /* 0x000f280000300800 */
[----:B0-----:R-:W2:Y:S01]  /*3a2b0*/  LDL.LU R0, [R1+0x8ec] ;  /* 0x0008ec0001007983 */ /* 0x001ea20000300800 */
[----:B-1----:R-:W-:-:S03]  /*3a2c0*/  PRMT R26, RZ, 0x7610, R26 ;  /* 0x00007610ff1a7816 */ /* 0x002fc6000000001a */
[----:B------:R-:W-:Y:S04]  /*3a2d0*/  STL [R1+0x8bc], R28 ;  /* 0x0008bc1c01007387 */ /* 0x000fe80000100800 */
[----:B------:R0:W-:Y:S04]  /*3a2e0*/  STL [R1+0x8b8], R29 ;  /* 0x0008b81d01007387 */ /* 0x0001e80000100800 */
[----:B------:R-:W4:Y:S04]  /*3a2f0*/  LDL.LU R34, [R1+0x8f0] ;  /* 0x0008f00001227983 */ /* 0x000f280000300800 */
[----:B------:R0:W4:Y:S01]  /*3a300*/  @!P1 LDG.E.U8 R26, desc[UR18][R28.64] ;  /* 0x000000121c1a9981 */ /* 0x000122000c1e1100 */
[----:B------:R-:W-:-:S05]  /*3a310*/  IADD3 R3, P3, PT, R5, R3, RZ ;  /* 0x0000000305037210 */ /* 0x000fca0007f7e0ff */
[----:B------:R-:W-:Y:S01]  /*3a320*/  IMAD.X R4, R6, 0x1, R4, P3 ;  /* 0x0000000106047824 */ /* 0x000fe200018e0604 */
[----:B------:R-:W-:Y:S03]  /*3a330*/  STL [R1+0x8d4], R3 ;  /* 0x0008d40301007387 */ /* 0x000fe60000100800 */
[----:B0-----:R-:W-:Y:S01]  /*3a340*/  @!P1 IMAD.MOV.U32 R29, RZ, RZ, R4 ;  /* 0x000000ffff1d9224 */ /* 0x001fe200078e0004 */
[----:B------:R0:W-:Y:S01]  /*3a350*/  STL [R1+0x8d0], R4 ;  /* 0x0008d00401007387 */ /* 0x0001e20000100800 */
[----:B------:R-:W-:-:S03]  /*3a360*/  @!P1 IMAD.MOV.U32 R28, RZ, RZ, R3 ;  /* 0x000000ffff1c9224 */ /* 0x000fc600078e0003 */
[----:B0-----:R-:W4:Y:S04]  /*3a370*/  LDL.LU R4, [R1+0x8f4] ;  /* 0x0008f40001047983 */ /* 0x001f280000300800 */
[----:B------:R-:W4:Y:S01]  /*3a380*/  LDL.LU R3, [R1+0x8f8] ;  /* 0x0008f80001037983 */ /* 0x000f220000300800 */
[----:B------:R-:W-:-:S05]  /*3a390*/  IADD3 R2, P3, PT, R5, R2, RZ ;  /* 0x0000000205027210 */ /* 0x000fca0007f7e0ff */
[----:B------:R-:W-:Y:S01]  /*3a3a0*/  IMAD.X R30, R6, 0x1, R30, P3 ;  /* 0x00000001061e7824 */ /* 0x000fe200018e061e */
[----:B------:R-:W-:Y:S03]  /*3a3b0*/  STL [R1+0x8dc], R2 ;  /* 0x0008dc0201007387 */ /* 0x000fe60000100800 */
[----:B------:R-:W-:Y:S01]  /*3a3c0*/  @!P1 IMAD.MOV.U32 R31, RZ, RZ, R30 ;  /* 0x000000ffff1f9224 */ /* 0x000fe200078e001e */
[----:B------:R0:W-:Y:S02]  /*3a3d0*/  STL [R1+0x8d8], R30 ;  /* 0x0008d81e01007387 */ /* 0x0001e40000100800 */
[----:B0-----:R-:W-:Y:S02]  /*3a3e0*/  @!P1 IMAD.MOV.U32 R30, RZ, RZ, R2 ;  /* 0x000000ffff1e9224 */ /* 0x001fe400078e0002 */
[----:B------:R-:W4:Y:S01]  /*3a3f0*/  LDL.LU R2, [R1+0x8fc] ;  /* 0x0008fc0001027983 */ /* 0x000f220000300800 */
[----:B------:R-:W-:-:S06]  /*3a400*/  PRMT R27, RZ, 0x7610, R27 ;  /* 0x00007610ff1b7816 */ /* 0x000fcc000000001b */
[----:B------:R0:W4:Y:S01]  /*3a410*/  @!P1 LDG.E.U8 R27, desc[UR18][R28.64] ;  /* 0x000000121c1b9981 */ /* 0x000122000c1e1100 */
[----:B---3--:R-:W-:Y:S02]  /*3a420*/  IADD3 R33, P3, PT, R5, R33, RZ ;  /* 0x0000002105217210 */ /* 0x008fe40007f7e0ff */
[----:B0-----:R-:W-:-:S03]  /*3a430*/  PRMT R28, RZ, 0x7610, R28 ;  /* 0x00007610ff1c7816 */ /* 0x001fc6000000001c */
[----:B------:R-:W-:Y:S01]  /*3a440*/  IMAD.X R35, R6, 0x1, R35, P3 ;  /* 0x0000000106237824 */ /* 0x000fe200018e0623 */
[----:B------:R0:W-:Y:S01]  /*3a450*/  STL [R1+0x8e4], R33 ;  /* 0x0008e42101007387 */ /* 0x0001e20000100800 */
[----:B------:R-:W-:-:S03]  /*3a460*/  PRMT R29, RZ, 0x7610, R29 ;  /* 0x00007610ff1d7816 */ /* 0x000fc6000000001d */
[----:B------:R1:W3:Y:S04]  /*3a470*/  @!P1 LDG.E.U8 R28, desc[UR18][R30.64] ;  /* 0x000000121e1c9981 */ /* 0x0002e8000c1e1100 */
[----:B------:R-:W-:Y:S04]  /*3a480*/  STL [R1+0x8e0], R35 ;  /* 0x0008e02301007387 */ /* 0x000fe80000100800 */
[----:B------:R-:W3:Y:S01]  /*3a490*/  LDL.LU R39, [R1+0x910] ;  /* 0x0009100001277983 */ /* 0x000ee20000300800 */
[----:B-1----:R-:W-:Y:S02]  /*3a4a0*/  @!P1 IMAD.MOV.U32 R30, RZ, RZ, R33 ;  /* 0x000000ffff1e9224 */ /* 0x002fe400078e0021 */
[----:B------:R-:W-:Y:S01]  /*3a4b0*/  @!P1 IMAD.MOV.U32 R31, RZ, RZ, R35 ;  /* 0x000000ffff1f9224 */ /* 0x000fe200078e0023 */
[----:B------:R-:W3:Y:S04]  /*3a4c0*/  LDL.LU R37, [R1+0x914] ;  /* 0x0009140001257983 */ /* 0x000ee80000300800 */
[----:B------:R1:W3:Y:S02]  /*3a4d0*/  @!P1 LDG.E.U8 R29, desc[UR18][R30.64] ;  /* 0x000000121e1d9981 */ /* 0x0002e4000c1e1100 */
[----:B-1----:R-:W-:-:S02]  /*3a4e0*/  PRMT R30, RZ, 0x7610, R30 ;  /* 0x00007610ff1e7816 */ /* 0x002fc4000000001e */
[----:B--2---:R-:W-:-:S05]  /*3a4f0*/  IADD3 R0, P3, PT, R5, R0, RZ ;  /* 0x0000000005007210 */ /* 0x004fca0007f7e0ff */
[----:B----4-:R-:W-:Y:S01]  /*3a500*/  IMAD.X R32, R6, 0x1, R32, P3 ;  /* 0x0000000106207824 */ /* 0x010fe200018e0620 */
[----:B------:R-:W-:Y:S03]  /*3a510*/  STL [R1+0x8ec], R0 ;  /* 0x0008ec0001007387 */ /* 0x000fe60000100800 */
[----:B0-----:R-:W-:Y:S01]  /*3a520*/  @!P1 IMAD.MOV.U32 R33, RZ, RZ, R32 ;  /* 0x000000ffff219224 */ /* 0x001fe200078e0020 */
[----:B------:R0:W-:Y:S04]  /*3a530*/  STL [R1+0x8e8], R32 ;  /* 0x0008e82001007387 */ /* 0x0001e80000100800 */
[----:B------:R-:W2:Y:S01]  /*3a540*/  LDL.LU R36, [R1+0x918] ;  /* 0x0009180001247983 */ /* 0x000ea20000300800 */
[----:B0-----:R-:W-:-:S03]  /*3a550*/  @!P1 IMAD.MOV.U32 R32, RZ, RZ, R0 ;  /* 0x000000ffff209224 */ /* 0x001fc600078e0000 */
[----:B------:R-:W4:Y:S04]  /*3a560*/  LDL.LU R0, [R1+0x91c] ;  /* 0x00091c0001007983 */ /* 0x000f280000300800 */
[----:B------:R0:W2:Y:S01]  /*3a570*/  @!P1 LDG.E.U8 R30, desc[UR18][R32.64] ;  /* 0x00000012201e9981 */ /* 0x0000a2000c1e1100 */
[----:B------:R-:W-:-:S05]  /*3a580*/  IADD3 R4, P3, PT, R5, R4, RZ ;  /* 0x0000000405047210 */ /* 0x000fca0007f7e0ff */
[----:B------:R-:W-:Y:S01]  /*3a590*/  IMAD.X R34, R6, 0x1, R34, P3 ;  /* 0x0000000106227824 */ /* 0x000fe200018e0622 */
[----:B------:R1:W-:Y:S01]  /*3a5a0*/  STL [R1+0x8f4], R4 ;  /* 0x0008f40401007387 */ /* 0x0003e20000100800 */
[----:B0-----:R-:W-:-:S03]  /*3a5b0*/  @!P1 IMAD.MOV.U32 R32, RZ, RZ, R4 ;  /* 0x000000ffff209224 */ /* 0x001fc600078e0004 */
[----:B------:R0:W-:Y:S04]  /*3a5c0*/  STL [R1+0x8f0], R34 ;  /* 0x0008f02201007387 */ /* 0x0001e80000100800 */
[----:B------:R-:W2:Y:S04]  /*3a5d0*/  LDL.LU R38, [R1+0x920] ;  /* 0x0009200001267983 */ /* 0x000ea80000300800 */
[----:B-1----:R-:W2:Y:S01]  /*3a5e0*/  LDL.LU R4, [R1+0x924] ;  /* 0x0009240001047983 */ /* 0x002ea20000300800 */
[----:B------:R-:W-:Y:S01]  /*3a5f0*/  @!P1 IMAD.MOV.U32 R33, RZ, RZ, R34 ;  /* 0x000000ffff219224 */ /* 0x000fe200078e0022 */
[----:B------:R-:W-:-:S05]  /*3a600*/  IADD3 R2, P3, PT, R5, R2, RZ ;  /* 0x0000000205027210 */ /* 0x000fca0007f7e0ff */
[----:B------:R-:W-:Y:S01]  /*3a610*/  IMAD.X R3, R6, 0x1, R3, P3 ;  /* 0x0000000106037824 */ /* 0x000fe200018e0603 */
[----:B------:R-:W-:Y:S01]  /*3a620*/  STL [R1+0x8fc], R2 ;  /* 0x0008fc0201007387 */ /* 0x000fe20000100800 */
[----:B0-----:R-:W-:Y:S02]  /*3a630*/  @!P1 IMAD.MOV.U32 R34, RZ, RZ, R2 ;  /* 0x000000ffff229224 */ /* 0x001fe400078e0002 */
[----:B------:R-:W-:Y:S01]  /*3a640*/  @!P1 IMAD.MOV.U32 R35, RZ, RZ, R3 ;  /* 0x000000ffff239224 */ /* 0x000fe200078e0003 */
[----:B------:R0:W-:Y:S04]  /*3a650*/  STL [R1+0x8f8], R3 ;  /* 0x0008f80301007387 */ /* 0x0001e80000100800 */
[----:B0-----:R-:W2:Y:S04]  /*3a660*/  LDL.LU R3, [R1+0x928] ;  /* 0x0009280001037983 */ /* 0x001ea80000300800 */
[----:B------:R-:W2:Y:S01]  /*3a670*/  LDL.LU R2, [R1+0x92c] ;  /* 0x00092c0001027983 */ /* 0x000ea20000300800 */
[----:B------:R-:W-:-:S06]  /*3a680*/  PRMT R31, RZ, 0x7610, R31 ;  /* 0x00007610ff1f7816 */ /* 0x000fcc000000001f */
[----:B------:R0:W2:Y:S01]  /*3a690*/  @!P1 LDG.E.U8 R31, desc[UR18][R32.64] ;  /* 0x00000012201f9981 */ /* 0x0000a2000c1e1100 */
[----:B---3--:R-:W-:Y:S02]  /*3a6a0*/  IADD3 R37, P3, PT, R5, R37, RZ ;  /* 0x0000002505257210 */ /* 0x008fe40007f7e0ff */
[----:B0-----:R-:W-:-:S03]  /*3a6b0*/  PRMT R32, RZ, 0x7610, R32 ;  /* 0x00007610ff207816 */ /* 0x001fc60000000020 */
[----:B------:R-:W-:Y:S01]  /*3a6c0*/  IMAD.X R39, R6, 0x1, R39, P3 ;  /* 0x0000000106277824 */ /* 0x000fe200018e0627 */
[----:B------:R-:W-:Y:S02]  /*3a6d0*/  PRMT R33, RZ, 0x7610, R33 ;  /* 0x00007610ff217816 */ /* 0x000fe40000000021 */
[----:B------:R0:W3:Y:S04]  /*3a6e0*/  @!P1 LDG.E.U8 R32, desc[UR18][R34.64] ;  /* 0x0000001222209981 */ /* 0x0000e8000c1e1100 */
[----:B------:R1:W-:Y:S01]  /*3a6f0*/  STL [R1+0x914], R37 ;  /* 0x0009142501007387 */ /* 0x0003e20000100800 */
[----:B0-----:R-:W-:Y:S02]  /*3a700*/  @!P1 IMAD.MOV.U32 R34, RZ, RZ, R37 ;  /* 0x000000ffff229224 */ /* 0x001fe400078e0025 */
[----:B------:R-:W-:Y:S01]  /*3a710*/  @!P1 IMAD.MOV.U32 R35, RZ, RZ, R39 ;  /* 0x000000ffff239224 */ /* 0x000fe200078e0027 */
[----:B------:R-:W-:Y:S04]  /*3a720*/  STL [R1+0x910], R39 ;  /* 0x0009102701007387 */ /* 0x000fe80000100800 */
[----:B------:R-:W3:Y:S04]  /*3a730*/  LDL.LU R41, [R1+0x930] ;  /* 0x0009300001297983 */ /* 0x000ee80000300800 */
[----:B------:R0:W3:Y:S02]  /*3a740*/  @!P1 LDG.E.U8 R33, desc[UR18][R34.64] ;  /* 0x0000001222219981 */ /* 0x0000e4000c1e1100 */
[----:B0-----:R-:W-:-:S02]  /*3a750*/  PRMT R34, RZ, 0x7610, R34 ;  /* 0x00007610ff227816 */ /* 0x001fc40000000022 */
[----:B----4-:R-:W-:-:S05]  /*3a760*/  IADD3 R0, P3, PT, R5, R0, RZ ;  /* 0x0000000005007210 */ /* 0x010fca0007f7e0ff */
[----:B--2---:R-:W-:Y:S01]  /*3a770*/  IMAD.X R36, R6, 0x1, R36, P3 ;  /* 0x0000000106247824 */ /* 0x004fe200018e0624 */
[----:B------:R-:W-:Y:S03]  /*3a780*/  STL [R1+0x91c], R0 ;  /* 0x00091c0001007387 */ /* 0x000fe60000100800 */
[----:B-1----:R-:W-:Y:S01]  /*3a790*/  @!P1 IMAD.MOV.U32 R37, RZ, RZ, R36 ;  /* 0x000000ffff259224 */ /* 0x002fe200078e0024 */
[----:B------:R0:W-:Y:S02]  /*3a7a0*/  STL [R1+0x918], R36 ;  /* 0x0009182401007387 */ /* 0x0001e40000100800 */
[----:B0-----:R-:W-:Y:S02]  /*3a7b0*/  @!P1 IMAD.MOV.U32 R36, RZ, RZ, R0 ;  /* 0x000000ffff249224 */ /* 0x001fe400078e0000 */
[----:B------:R-:W2:Y:S04]  /*3a7c0*/  LDL.LU R0, [R1+0x934] ;  /* 0x0009340001007983 */ /* 0x000ea80000300800 */
[----:B------:R-:W4:Y:S04]  /*3a7d0*/  LDL.LU R40, [R1+0x938] ;  /* 0x0009380001287983 */ /* 0x000f280000300800 */
[----:B------:R0:W4:Y:S01]  /*3a7e0*/  @!P1 LDG.E.U8 R34, desc[UR18][R36.64] ;  /* 0x0000001224229981 */ /* 0x000122000c1e1100 */
[----:B------:R-:W-:-:S05]  /*3a7f0*/  IADD3 R4, P3, PT, R5, R4, RZ ;  /* 0x0000000405047210 */ /* 0x000fca0007f7e0ff */
[----:B------:R-:W-:Y:S01]  /*3a800*/  IMAD.X R38, R6, 0x1, R38, P3 ;  /* 0x0000000106267824 */ /* 0x000fe200018e0626 */
[----:B------:R1:W-:Y:S01]  /*3a810*/  STL [R1+0x924], R4 ;  /* 0x0009240401007387 */ /* 0x0003e20000100800 */
[----:B0-----:R-:W-:-:S03]  /*3a820*/  @!P1 IMAD.MOV.U32 R36, RZ, RZ, R4 ;  /* 0x000000ffff249224 */ /* 0x001fc600078e0004 */
[----:B------:R0:W-:Y:S04]  /*3a830*/  STL [R1+0x920], R38 ;  /* 0x0009202601007387 */ /* 0x0001e80000100800 */
[----:B-1----:R-:W4:Y:S01]  /*3a840*/  LDL.LU R4, [R1+0x93c] ;  /* 0x00093c0001047983 */ /* 0x002f220000300800 */
[----:B------:R-:W-:Y:S01]  /*3a850*/  @!P1 IMAD.MOV.U32 R37, RZ, RZ, R38 ;  /* 0x000000ffff259224 */ /* 0x000fe200078e0026 */
[----:B------:R-:W-:-:S05]  /*3a860*/  IADD3 R2, P3, PT, R5, R2, RZ ;  /* 0x0000000205027210 */ /* 0x000fca0007f7e0ff */
[----:B------:R-:W-:Y:S01]  /*3a870*/  IMAD.X R3, R6, 0x1, R3, P3 ;  /* 0x0000000106037824 */ /* 0x000fe200018e0603 */
[----:B------:R-:W-:Y:S01]  /*3a880*/  STL [R1+0x92c], R2 ;  /* 0x00092c0201007387 */ /* 0x000fe20000100800 */
[----:B0-----:R-:W-:Y:S02]  /*3a890*/  @!P1 IMAD.MOV.U32 R38, RZ, RZ, R2 ;  /* 0x000000ffff269224 */ /* 0x001fe400078e0002 */
[----:B------:R-:W-:Y:S01]  /*3a8a0*/  @!P1 IMAD.MOV.U32 R39, RZ, RZ, R3 ;  /* 0x000000ffff279224 */ /* 0x000fe200078e0003 */
[----:B------:R0:W-:Y:S04]  /*3a8b0*/  STL [R1+0x928], R3 ;  /* 0x0009280301007387 */ /* 0x0001e80000100800 */
[----:B0-----:R-:W4:Y:S04]  /*3a8c0*/  LDL.LU R3, [R1+0x950] ;  /* 0x0009500001037983 */ /* 0x001f280000300800 */
[----:B------:R-:W4:Y:S01]  /*3a8d0*/  LDL.LU R2, [R1+0x954] ;  /* 0x0009540001027983 */ /* 0x000f220000300800 */
[----:B------:R-:W-:-:S06]  /*3a8e0*/  PRMT R35, RZ, 0x7610, R35 ;  /* 0x00007610ff237816 */ /* 0x000fcc0000000023 */
[----:B------:R0:W4:Y:S02]  /*3a8f0*/  @!P1 LDG.E.U8 R35, desc[UR18][R36.64] ;  /* 0x0000001224239981 */ /* 0x000124000c1e1100 */
[----:B0-----:R-:W-:Y:S02]  /*3a900*/  PRMT R36, RZ, 0x7610, R36 ;  /* 0x00007610ff247816 */ /* 0x001fe40000000024 */
[----:B------:R-:W-:-:S04]  /*3a910*/  PRMT R37, RZ, 0x7610, R37 ;  /* 0x00007610ff257816 */ /* 0x000fc80000000025 */
[----:B------:R0:W4:Y:S01]  /*3a920*/  @!P1 LDG.E.U8 R36, desc[UR18][R38.64] ;  /* 0x0000001226249981 */ /* 0x000122000c1e1100 */
[----:B--2---:R-:W-:-:S05]  /*3a930*/  IADD3 R0, P3, PT, R5, R0, RZ ;  /* 0x0000000005007210 */ /* 0x004fca0007f7e0ff */
[----:B---3--:R-:W-:Y:S01]  /*3a940*/  IMAD.X R41, R6, 0x1, R41, P3 ;  /* 0x0000000106297824 */ /* 0x008fe200018e0629 */
[----:B------:R1:W-:Y:S01]  /*3a950*/  STL [R1+0x934], R0 ;  /* 0x0009340001007387 */ /* 0x0003e20000100800 */
[----:B0-----:R-:W-:-:S03]  /*3a960*/  @!P1 IMAD.MOV.U32 R38, RZ, RZ, R0 ;  /* 0x000000ffff269224 */ /* 0x001fc600078e0000 */
[----:B------:R0:W-:Y:S04]  /*3a970*/  STL [R1+0x930], R41 ;  /* 0x0009302901007387 */ /* 0x0001e80000100800 */
[----:B------:R-:W2:Y:S01]  /*3a980*/  LDL.LU R42, [R1+0x958] ;  /* 0x00095800012a7983 */ /* 0x000ea20000300800 */
[----:B------:R-:W-:-:S03]  /*3a990*/  @!P1 IMAD.MOV.U32 R39, RZ, RZ, R41 ;  /* 0x000000ffff279224 */ /* 0x000fc600078e0029 */
[----:B-1----:R-:W3:Y:S04]  /*3a9a0*/  LDL.LU R0, [R1+0x95c] ;  /* 0x00095c0001007983 */ /* 0x002ee80000300800 */
[----:B------:R1:W2:Y:S01]  /*3a9b0*/  @!P1 LDG.E.U8 R37, desc[UR18][R38.64] ;  /* 0x0000001226259981 */ /* 0x0002a2000c1e1100 */
[----:B----4-:R-:W-:-:S05]  /*3a9c0*/  IADD3 R4, P3, PT, R5, R4, RZ ;  /* 0x0000000405047210 */ /* 0x010fca0007f7e0ff */
[----:B------:R-:W-:Y:S01]  /*3a9d0*/  IMAD.X R40, R6, 0x1, R40, P3 ;  /* 0x0000000106287824 */ /* 0x000fe200018e0628 */
[----:B------:R-:W-:Y:S03]  /*3a9e0*/  STL [R1+0x93c], R4 ;  /* 0x00093c0401007387 */ /* 0x000fe60000100800 */
[----:B0-----:R-:W-:Y:S01]  /*3a9f0*/  @!P1 IMAD.MOV.U32 R41, RZ, RZ, R40 ;  /* 0x000000ffff299224 */ /* 0x001fe200078e0028 */
[----:B------:R0:W-:Y:S04]  /*3aa00*/  STL [R1+0x938], R40 ;  /* 0x0009382801007387 */ /* 0x0001e80000100800 */
[----:B------:R-:W4:Y:S01]  /*3aa10*/  LDL.LU R44, [R1+0x960] ;  /* 0x00096000012c7983 */ /* 0x000f220000300800 */
[----:B-1----:R-:W-:Y:S01]  /*3aa20*/  PRMT R38, RZ, 0x7610, R38 ;  /* 0x00007610ff267816 */ /* 0x002fe20000000026 */
[----:B0-----:R-:W-:-:S02]  /*3aa30*/  @!P1 IMAD.MOV.U32 R40, RZ, RZ, R4 ;  /* 0x000000ffff289224 */ /* 0x001fc400078e0004 */
[----:B------:R-:W4:Y:S04]  /*3aa40*/  LDL.LU R4, [R1+0x964] ;  /* 0x0009640001047983 */ /* 0x000f280000300800 */
[----:B------:R0:W4:Y:S01]  /*3aa50*/  @!P1 LDG.E.U8 R38, desc[UR18][R40.64] ;  /* 0x0000001228269981 */ /* 0x000122000c1e1100 */
        /* <DEDUP_REMOVED lines=11> */
[----:B---3--:R-:W-:-:S05]  /*3ab10*/  IADD3 R0, P3, PT, R5, R0, RZ ;  /* 0x0000000005007210 */ /* 0x008fca0007f7e0ff */
[----:B--2---:R-:W-:Y:S01]  /*3ab20*/  IMAD.X R42, R6, 0x1, R42, P3 ;  /* 0x00000001062a7824 */ /* 0x004fe200018e062a */
[----:B------:R-:W-:Y:S03]  /*3ab30*/  STL [R1+0x95c], R0 ;  /* 0x00095c0001007387 */ /* 0x000fe60000100800 */
[----:B------:R-:W-:Y:S01]  /*3ab40*/  @!P1 IMAD.MOV.U32 R43, RZ, RZ, R42 ;  /* 0x000000ffff2b9224 */ /* 0x000fe200078e002a */
[----:B------:R0:W-:Y:S04]  /*3ab50*/  STL [R1+0x958], R42 ;  /* 0x0009582a01007387 */ /* 0x0001e80000100800 */
[----:B------:R-:W2:Y:S04]  /*3ab60*/  LDL.LU R80, [R1+0x970] ;  /* 0x0009700001507983 */ /* 0x000ea80000300800 */
[----:B------:R-:W3:Y:S01]  /*3ab70*/  LDL.LU R47, [R1+0x974] ;  /* 0x00097400012f7983 */ /* 0x000ee20000300800 */
[----:B0-----:R-:W-:-:S05]  /*3ab80*/  @!P1 IMAD.MOV.U32 R42, RZ, RZ, R0 ;  /* 0x000000ffff2a9224 */ /* 0x001fca00078e0000 */
[----:B------:R0:W2:Y:S01]  /*3ab90*/  @!P1 LDG.E.U8 R40, desc[UR18][R42.64] ;  /* 0x000000122a289981 */ /* 0x0000a2000c1e1100 */
[----:B----4-:R-:W-:-:S05]  /*3aba0*/  IADD3 R4, P3, PT, R5, R4, RZ ;  /* 0x0000000405047210 */ /* 0x010fca0007f7e0ff */
[----:B------:R-:W-:Y:S01]  /*3abb0*/  IMAD.X R44, R6, 0x1, R44, P3 ;  /* 0x00000001062c7824 */ /* 0x000fe200018e062c */
[----:B------:R1:W-:Y:S01]  /*3abc0*/  STL [R1+0x964], R4 ;  /* 0x0009640401007387 */ /* 0x0003e20000100800 */
[----:B0-----:R-:W-:-:S03]  /*3abd0*/  @!P1 IMAD.MOV.U32 R42, RZ, RZ, R4 ;  /* 0x000000ffff2a9224 */ /* 0x001fc600078e0004 */
[----:B------:R0:W-:Y:S04]  /*3abe0*/  STL [R1+0x960], R44 ;  /* 0x0009602c01007387 */ /* 0x0001e80000100800 */
[----:B------:R-:W4:Y:S04]  /*3abf0*/  LDL.LU R46, [R1+0x978] ;  /* 0x00097800012e7983 */ /* 0x000f280000300800 */
[----:B-1----:R-:W4:Y:S01]  /*3ac00*/  LDL.LU R4, [R1+0x97c] ;  /* 0x00097c0001047983 */ /* 0x002f220000300800 */
[----:B------:R-:W-:Y:S02]  /*3ac10*/  IMAD.MOV.U32 R0, RZ, RZ, R45 ;  /* 0x000000ffff007224 */ /* 0x000fe400078e002d */
        /* <DEDUP_REMOVED lines=14> */
[----:B---3--:R-:W-:-:S05]  /*3ad00*/  IADD3 R47, P3, PT, R5, R47, RZ ;  /* 0x0000002f052f7210 */ /* 0x008fca0007f7e0ff */
[----:B--2---:R-:W-:Y:S01]  /*3ad10*/  IMAD.X R80, R6, 0x1, R80, P3 ;  /* 0x0000000106507824 */ /* 0x004fe200018e0650 */
[----:B------:R1:W-:Y:S04]  /*3ad20*/  STL [R1+0x974], R47 ;  /* 0x0009742f01007387 */ /* 0x0003e80000100800 */
[----:B------:R2:W-:Y:S04]  /*3ad30*/  STL [R1+0x970], R80 ;  /* 0x0009705001007387 */ /* 0x0005e80000100800 */
[----:B------:R-:W3:Y:S01]  /*3ad40*/  LDL.LU R84, [R1+0x998] ;  /* 0x0009980001547983 */ /* 0x000ee20000300800 */
[----:B0-----:R-:W-:-:S03]  /*3ad50*/  @!P1 IMAD.MOV.U32 R44, RZ, RZ, R47 ;  /* 0x000000ffff2c9224 */ /* 0x001fc600078e002f */
[----:B------:R-:W3:Y:S01]  /*3ad60*/  LDL.LU R82, [R1+0x99c] ;  /* 0x00099c0001527983 */ /* 0x000ee20000300800 */
[----:B------:R-:W-:-:S05]  /*3ad70*/  @!P1 IMAD.MOV.U32 R45, RZ, RZ, R80 ;  /* 0x000000ffff2d9224 */ /* 0x000fca00078e0050 */
[----:B------:R0:W3:Y:S01]  /*3ad80*/  @!P1 LDG.E.U8 R43, desc[UR18][R44.64] ;  /* 0x000000122c2b9981 */ /* 0x0000e2000c1e1100 */
[----:B----4-:R-:W-:-:S05]  /*3ad90*/  IADD3 R4, P3, PT, R5, R4, RZ ;  /* 0x0000000405047210 */ /* 0x010fca0007f7e0ff */
[----:B------:R-:W-:Y:S01]  /*3ada0*/  IMAD.X R46, R6, 0x1, R46, P3 ;  /* 0x00000001062e7824 */ /* 0x000fe200018e062e */
[----:B------:R-:W-:Y:S03]  /*3adb0*/  STL [R1+0x97c], R4 ;  /* 0x00097c0401007387 */ /* 0x000fe60000100800 */
[----:B-1----:R-:W-:Y:S01]  /*3adc0*/  @!P1 IMAD.MOV.U32 R47, RZ, RZ, R46 ;  /* 0x000000ffff2f9224 */ /* 0x002fe200078e002e */
[----:B------:R1:W-:Y:S04]  /*3add0*/  STL [R1+0x978], R46 ;  /* 0x0009782e01007387 */ /* 0x0003e80000100800 */
[----:B--2---:R-:W2:Y:S01]  /*3ade0*/  LDL.LU R80, [R1+0x9a0] ;  /* 0x0009a00001507983 */ /* 0x004ea20000300800 */
[----:B0-----:R-:W-:Y:S01]  /*3adf0*/  PRMT R44, RZ, 0x7610, R44 ;  /* 0x00007610ff2c7816 */ /* 0x001fe2000000002c */
[----:B-1----:R-:W-:-:S02]  /*3ae00*/  @!P1 IMAD.MOV.U32 R46, RZ, RZ, R4 ;  /* 0x000000ffff2e9224 */ /* 0x002fc400078e0004 */
[----:B------:R-:W4:Y:S04]  /*3ae10*/  LDL.LU R4, [R1+0x9a4] ;  /* 0x0009a40001047983 */ /* 0x000f280000300800 */
[----:B------:R0:W2:Y:S01]  /*3ae20*/  @!P1 LDG.E.U8 R44, desc[UR18][R46.64] ;  /* 0x000000122e2c9981 */ /* 0x0000a2000c1e1100 */
        /* <DEDUP_REMOVED lines=8> */
[----:B------:R-:W-:-:S02]  /*3aeb0*/  PRMT R45, RZ, 0x7610, R45 ;  /* 0x00007610ff2d7816 */ /* 0x000fc4000000002d */
[----:B------:R-:W-:-:S04]  /*3aec0*/  PRMT R49, RZ, 0x7610, R49 ;  /* 0x00007610ff317816 */ /* 0x000fc80000000031 */
[----:B------:R0:W2:Y:S01]  /*3aed0*/  @!P1 LDG.E.U8 R45, desc[UR18][R46.64] ;  /* 0x000000122e2d9981 */ /* 0x0000a2000c1e1100 */
[----:B------:R-:W-:Y:S02]  /*3aee0*/  PRMT R51, RZ, 0x7610, R51 ;  /* 0x00007610ff337816 */ /* 0x000fe40000000033 */
[----:B---3--:R-:W-:-:S05]  /*3aef0*/  IADD3 R82, P3, PT, R5, R82, RZ ;  /* 0x0000005205527210 */ /* 0x008fca0007f7e0ff */
[----:B------:R-:W-:Y:S01]  /*3af00*/  IMAD.X R84, R6, 0x1, R84, P3 ;  /* 0x0000000106547824 */ /* 0x000fe200018e0654 */
[----:B------:R-:W-:Y:S01]  /*3af10*/  STL [R1+0x99c], R82 ;  /* 0x00099c5201007387 */ /* 0x000fe20000100800 */
[----:B0-----:R-:W-:Y:S02]  /*3af20*/  @!P1 IMAD.MOV.U32 R46, RZ, RZ, R82 ;  /* 0x000000ffff2e9224 */ /* 0x001fe400078e0052 */
[----:B------:R-:W-:Y:S01]  /*3af30*/  @!P1 IMAD.MOV.U32 R47, RZ, RZ, R84 ;  /* 0x000000ffff2f9224 */ /* 0x000fe200078e0054 */
[----:B------:R0:W-:Y:S04]  /*3af40*/  STL [R1+0x998], R84 ;  /* 0x0009985401007387 */ /* 0x0001e80000100800 */
[----:B------:R1:W3:Y:S04]  /*3af50*/  @!P1 LDG.E.U8 R49, desc[UR18][R46.64] ;  /* 0x000000122e319981 */ /* 0x0002e8000c1e1100 */
[----:B0-----:R-:W3:Y:S04]  /*3af60*/  LDL.LU R84, [R1+0x9b0] ;  /* 0x0009b00001547983 */ /* 0x001ee80000300800 */
[----:B------:R-:W3:Y:S01]  /*3af70*/  LDL.LU R82, [R1+0x9b4] ;  /* 0x0009b40001527983 */ /* 0x000ee20000300800 */
[----:B----4-:R-:W-:-:S05]  /*3af80*/  IADD3 R4, P3, PT, R5, R4, RZ ;  /* 0x0000000405047210 */ /* 0x010fca0007f7e0ff */
[----:B--2---:R-:W-:Y:S01]  /*3af90*/  IMAD.X R80, R6, 0x1, R80, P3 ;  /* 0x0000000106507824 */ /* 0x004fe200018e0650 */
[----:B------:R-:W-:Y:S01]  /*3afa0*/  STL [R1+0x9a4], R4 ;  /* 0x0009a40401007387 */ /* 0x000fe20000100800 */
[----:B-1----:R-:W-:Y:S02]  /*3afb0*/  @!P1 IMAD.MOV.U32 R46, RZ, RZ, R4 ;  /* 0x000000ffff2e9224 */ /* 0x002fe400078e0004 */
[----:B------:R-:W-:Y:S01]  /*3afc0*/  @!P1 IMAD.MOV.U32 R47, RZ, RZ, R80 ;  /* 0x000000ffff2f9224 */ /* 0x000fe200078e0050 */
[----:B------:R0:W-:Y:S04]  /*3afd0*/  STL [R1+0x9a0], R80 ;  /* 0x0009a05001007387 */ /* 0x0001e80000100800 */
[----:B------:R1:W2:Y:S04]  /*3afe0*/  @!P1 LDG.E.U8 R51, desc[UR18][R46.64] ;  /* 0x000000122e339981 */ /* 0x0002a8000c1e1100 */
[----:B0-----:R-:W4:Y:S04]  /*3aff0*/  LDL.LU R80, [R1+0x9b8] ;  /* 0x0009b80001507983 */ /* 0x001f280000300800 */
[----:B------:R-:W2:Y:S01]  /*3b000*/  LDL.LU R4, [R1+0x9bc] ;  /* 0x0009bc0001047983 */ /* 0x000ea20000300800 */
        /* <DEDUP_REMOVED lines=8> */
[----:B------:R-:W-:-:S02]  /*3b090*/  PRMT R53, RZ, 0x7610, R53 ;  /* 0x00007610ff357816 */ /* 0x000fc40000000035 */
[----:B------:R-:W-:-:S04]  /*3b0a0*/  PRMT R55, RZ, 0x7610, R55 ;  /* 0x00007610ff377816 */ /* 0x000fc80000000037 */
[----:B------:R0:W4:Y:S01]  /*3b0b0*/  @!P1 LDG.E.U8 R53, desc[UR18][R46.64] ;  /* 0x000000122e359981 */ /* 0x000122000c1e1100 */
        /* <DEDUP_REMOVED lines=10> */
[----:B--2---:R-:W-:-:S05]  /*3b160*/  IADD3 R4, P3, PT, R5, R4, RZ ;  /* 0x0000000405047210 */ /* 0x004fca0007f7e0ff */
[----:B----4-:R-:W-:Y:S01]  /*3b170*/  IMAD.X R80, R6, 0x1, R80, P3 ;  /* 0x0000000106507824 */ /* 0x010fe200018e0650 */
        /* <DEDUP_REMOVED lines=81> */
[----:B------:R-:W-:Y:S04]  /*3b690*/  STL [R1+0xa1c], R82 ;  /* 0x000a1c5201007387 */ /* 0x000fe80000100800 */
[----:B------:R1:W-:Y:S04]  /*3b6a0*/  STL [R1+0xa18], R84 ;  /* 0x000a185401007387 */ /* 0x0003e80000100800 */
[----:B------:R-:W3:Y:S04]  /*3b6b0*/  LDL.LU R88, [R1+0xa20] ;  /* 0x000a200001587983 */ /* 0x000ee80000300800 */
[----:B------:R-:W3:Y:S01]  /*3b6c0*/  LDL.LU R86, [R1+0xa24] ;  /* 0x000a240001567983 */ /* 0x000ee20000300800 */
[----:B0-----:R-:W-:-:S02]  /*3b6d0*/  @!P1 IMAD.MOV.U32 R46, RZ, RZ, R82 ;  /* 0x000000ffff2e9224 */ /* 0x001fc400078e0052 */
[----:B------:R-:W-:-:S05]  /*3b6e0*/  @!P1 IMAD.MOV.U32 R47, RZ, RZ, R84 ;  /* 0x000000ffff2f9224 */ /* 0x000fca00078e0054 */
[----:B------:R0:W3:Y:S01]  /*3b6f0*/  @!P1 LDG.E.U8 R73, desc[UR18][R46.64] ;  /* 0x000000122e499981 */ /* 0x0000e2000c1e1100 */
[----:B--2---:R-:W-:-:S05]  /*3b700*/  IADD3 R4, P3, PT, R5, R4, RZ ;  /* 0x0000000405047210 */ /* 0x004fca0007f7e0ff */
[----:B----4-:R-:W-:Y:S01]  /*3b710*/  IMAD.X R80, R6, 0x1, R80, P3 ;  /* 0x0000000106507824 */ /* 0x010fe200018e0650 */
[----:B------:R-:W-:Y:S04]  /*3b720*/  STL [R1+0xa54], R4 ;  /* 0x000a540401007387 */ /* 0x000fe80000100800 */
[----:B------:R2:W-:Y:S04]  /*3b730*/  STL [R1+0xa50], R80 ;  /* 0x000a505001007387 */ /* 0x0005e80000100800 */
[----:B-1----:R-:W4:Y:S04]  /*3b740*/  LDL.LU R84, [R1+0xa58] ;  /* 0x000a580001547983 */ /* 0x002f280000300800 */
[----:B------:R-:W4:Y:S01]  /*3b750*/  LDL.LU R82, [R1+0xa5c] ;  /* 0x000a5c0001527983 */ /* 0x000f220000300800 */
[----:B0-----:R-:W-:-:S02]  /*3b760*/  @!P1 IMAD.MOV.U32 R46, RZ, RZ, R4 ;  /* 0x000000ffff2e9224 */ /* 0x001fc400078e0004 */
[----:B------:R-:W-:Y:S02]  /*3b770*/  @!P1 IMAD.MOV.U32 R47, RZ, RZ, R80 ;  /* 0x000000ffff2f9224 */ /* 0x000fe400078e0050 */
[----:B--2---:R-:W2:Y:S04]  /*3b780*/  LDL.LU R80, [R1+0x9f0] ;  /* 0x0009f00001507983 */ /* 0x004ea80000300800 */
[----:B------:R-:W2:Y:S04]  /*3b790*/  LDL.LU R4, [R1+0x9f4] ;  /* 0x0009f40001047983 */ /* 0x000ea80000300800 */
        /* <DEDUP_REMOVED lines=13> */
[----:B------:R-:W-:Y:S02]  /*3b870*/  PRMT R83, RZ, 0x7610, R83 ;  /* 0x00007610ff537816 */ /* 0x000fe40000000053 */
[----:B------:R-:W-:Y:S02]  /*3b880*/  PRMT R85, RZ, 0x7610, R85 ;  /* 0x00007610ff557816 */ /* 0x000fe40000000055 */
[----:B---3--:R-:W-:-:S05]  /*3b890*/  IADD3 R86, P3, PT, R5, R86, RZ ;  /* 0x0000005605567210 */ /* 0x008fca0007f7e0ff */
[----:B------:R-:W-:Y:S02]  /*3b8a0*/  IMAD.X R88, R6, 0x1, R88, P3 ;  /* 0x0000000106587824 */ /* 0x000fe400018e0658 */
[----:B0-----:R-:W-:Y:S02]  /*3b8b0*/  @!P1 IMAD.MOV.U32 R46, RZ, RZ, R86 ;  /* 0x000000ffff2e9224 */ /* 0x001fe400078e0056 */
[----:B------:R-:W-:-:S05]  /*3b8c0*/  @!P1 IMAD.MOV.U32 R47, RZ, RZ, R88 ;  /* 0x000000ffff2f9224 */ /* 0x000fca00078e0058 */
[----:B------:R0:W3:Y:S04]  /*3b8d0*/  @!P1 LDG.E.U8 R79, desc[UR18][R46.64] ;  /* 0x000000122e4f9981 */ /* 0x0000e8000c1e1100 */
[----:B------:R-:W-:Y:S04]  /*3b8e0*/  STL [R1+0xa24], R86 ;  /* 0x000a245601007387 */ /* 0x000fe80000100800 */
[----:B------:R-:W-:Y:S01]  /*3b8f0*/  STL [R1+0xa20], R88 ;  /* 0x000a205801007387 */ /* 0x000fe20000100800 */
[----:B----4-:R-:W-:-:S05]  /*3b900*/  IADD3 R82, P3, PT, R5, R82, RZ ;  /* 0x0000005205527210 */ /* 0x010fca0007f7e0ff */
[C---:B------:R-:W-:Y:S01]  /*3b910*/  IMAD.X R84, R6.reuse, 0x1, R84, P3 ;  /* 0x0000000106547824 */ /* 0x040fe200018e0654 */
[----:B--2---:R-:W-:Y:S01]  /*3b920*/  IADD3 R4, P3, PT, R5, R4, RZ ;  /* 0x0000000405047210 */ /* 0x004fe20007f7e0ff */
[----:B0-----:R-:W-:Y:S02]  /*3b930*/  @!P1 IMAD.MOV.U32 R46, RZ, RZ, R82 ;  /* 0x000000ffff2e9224 */ /* 0x001fe400078e0052 */
[----:B------:R-:W-:Y:S02]  /*3b940*/  @!P1 IMAD.MOV.U32 R47, RZ, RZ, R84 ;  /* 0x000000ffff2f9224 */ /* 0x000fe400078e0054 */
[----:B------:R-:W-:Y:S01]  /*3b950*/  IMAD.X R80, R6, 0x1, R80, P3 ;  /* 0x0000000106507824 */ /* 0x000fe200018e0650 */
[----:B------:R-:W-:Y:S04]  /*3b960*/  STL [R1+0xa5c], R82 ;  /* 0x000a5c5201007387 */ /* 0x000fe80000100800 */
[----:B------:R0:W2:Y:S04]  /*3b970*/  @!P1 LDG.E.U8 R81, desc[UR18][R46.64] ;  /* 0x000000122e519981 */ /* 0x0000a8000c1e1100 */
[----:B------:R-:W-:Y:S01]  /*3b980*/  STL [R1+0xa58], R84 ;  /* 0x000a585401007387 */ /* 0x000fe20000100800 */
[----:B0-----:R-:W-:-:S02]  /*3b990*/  @!P1 IMAD.MOV.U32 R46, RZ, RZ, R4 ;  /* 0x000000ffff2e9224 */ /* 0x001fc400078e0004 */
[----:B------:R-:W-:Y:S01]  /*3b9a0*/  @!P1 IMAD.MOV.U32 R47, RZ, RZ, R80 ;  /* 0x000000ffff2f9224 */ /* 0x000fe200078e0050 */
[----:B------:R-:W-:Y:S04]  /*3b9b0*/  STL [R1+0x9f4], R4 ;  /* 0x0009f40401007387 */ /* 0x000fe80000100800 */
[----:B------:R0:W-:Y:S04]  /*3b9c0*/  STL [R1+0x9f0], R80 ;  /* 0x0009f05001007387 */ /* 0x0001e80000100800 */
[----:B------:R1:W4:Y:S01]  /*3b9d0*/  @!P1 LDG.E.U8 R83, desc[UR18][R46.64] ;  /* 0x000000122e539981 */ /* 0x000322000c1e1100 */
[----:B0-----:R-:W-:Y:S01]  /*3b9e0*/  IMAD.MOV.U32 R80, RZ, RZ, R0 ;  /* 0x000000ffff507224 */ /* 0x001fe200078e0000 */
[----:B------:R-:W-:-:S05]  /*3b9f0*/  IADD3 R2, P3, PT, R5, R2, RZ ;  /* 0x0000000205027210 */ /* 0x000fca0007f7e0ff */
[----:B------:R-:W-:Y:S01]  /*3ba00*/  IMAD.X R3, R6, 0x1, R3, P3 ;  /* 0x0000000106037824 */ /* 0x000fe200018e0603 */
[----:B------:R0:W-:Y:S01]  /*3ba10*/  STL [R1+0xa2c], R2 ;  /* 0x000a2c0201007387 */ /* 0x0001e20000100800 */
[----:B-1----:R-:W-:-:S03]  /*3ba20*/  @!P1 IMAD.MOV.U32 R46, RZ, RZ, R2 ;  /* 0x000000ffff2e9224 */ /* 0x002fc600078e0002 */
[----:B------:R1:W-:Y:S01]  /*3ba30*/  STL [R1+0xa28], R3 ;  /* 0x000a280301007387 */ /* 0x0003e20000100800 */
[----:B------:R-:W-:-:S03]  /*3ba40*/  @!P1 IMAD.MOV.U32 R47, RZ, RZ, R3 ;  /* 0x000000ffff2f9224 */ /* 0x000fc600078e0003 */
        /* <DEDUP_REMOVED lines=9> */
[----:B-1----:R-:W2:Y:S04]  /*3bae0*/  LDL.LU R3, [R1+0x10] ;  /* 0x0000100001037983 */ /* 0x002ea80000300800 */
[----:B------:R0:W2:Y:S04]  /*3baf0*/  @!P1 LDG.E.U8 R85, desc[UR18][R46.64] ;  /* 0x000000122e559981 */ /* 0x0000a8000c1e1100 */
[----:B------:R-:W2:Y:S04]  /*3bb00*/  LDL.LU R46, [R1+0x31c] ;  /* 0x00031c00012e7983 */ /* 0x000ea80000300800 */
[----:B------:R-:W0:Y:S01]  /*3bb10*/  LDL.LU R47, [R1+0x320] ;  /* 0x00032000012f7983 */ /* 0x000e220000300800 */
[----:B------:R-:W-:-:S02]  /*3bb20*/  PRMT R87, RZ, 0x7610, R87 ;  /* 0x00007610ff577816 */ /* 0x000fc40000000057 */
[----:B0-----:R-:W-:-:S05]  /*3bb30*/  IADD3 R47, P3, PT, R5, R47, RZ ;  /* 0x0000002f052f7210 */ /* 0x001fca0007f7e0ff */
[----:B--2---:R-:W-:Y:S01]  /*3bb40*/  IMAD.X R46, R6, 0x1, R46, P3 ;  /* 0x00000001062e7824 */ /* 0x004fe200018e062e */
[----:B------:R0:W-:Y:S04]  /*3bb50*/  STL [R1+0x320], R47 ;  /* 0x0003202f01007387 */ /* 0x0001e80000100800 */
[----:B------:R1:W-:Y:S01]  /*3bb60*/  STL [R1+0x31c], R46 ;  /* 0x00031c2e01007387 */ /* 0x0003e20000100800 */
[----:B0-----:R-:W-:-:S04]  /*3bb70*/  @!P1 LOP3.LUT R47, R47, R46, RZ, 0x3c, !PT ;  /* 0x0000002e2f2f9212 */ /* 0x001fc800078e3cff */
[----:B-1----:R-:W-:-:S04]  /*3bb80*/  @!P1 LOP3.LUT R46, R47, R46, RZ, 0x3c, !PT ;  /* 0x0000002e2f2e9212 */ /* 0x002fc800078e3cff */
[----:B------:R-:W-:-:S05]  /*3bb90*/  @!P1 LOP3.LUT R47, R47, R46, RZ, 0x3c, !PT ;  /* 0x0000002e2f2f9212 */ /* 0x000fca00078e3cff */
[----:B------:R0:W2:Y:S04]  /*3bba0*/  @!P1 LDG.E.U8 R87, desc[UR18][R46.64] ;  /* 0x000000122e579981 */ /* 0x0000a8000c1e1100 */
[----:B------:R-:W2:Y:S04]  /*3bbb0*/  LDL.LU R46, [R1+0x304] ;  /* 0x00030400012e7983 */ /* 0x000ea80000300800 */
[----:B------:R-:W0:Y:S01]  /*3bbc0*/  LDL.LU R47, [R1+0x308] ;  /* 0x00030800012f7983 */ /* 0x000e220000300800 */
[----:B------:R-:W-:Y:S02]  /*3bbd0*/  PRMT R89, RZ, 0x7610, R89 ;  /* 0x00007610ff597816 */ /* 0x000fe40000000059 */
[----:B------:R-:W-:-:S02]  /*3bbe0*/  PRMT R91, RZ, 0x7610, R91 ;  /* 0x00007610ff5b7816 */ /* 0x000fc4000000005b */
[----:B0-----:R-:W-:-:S05]  /*3bbf0*/  IADD3 R47, P3, PT, R5, R47, RZ ;  /* 0x0000002f052f7210 */ /* 0x001fca0007f7e0ff */
[----:B--2---:R-:W-:Y:S01]  /*3bc00*/  IMAD.X R46, R6, 0x1, R46, P3 ;  /* 0x00000001062e7824 */ /* 0x004fe200018e062e */
[----:B------:R0:W-:Y:S01]  /*3bc10*/  STL [R1+0x308], R47 ;  /* 0x0003082f01007387 */ /* 0x0001e20000100800 */
[----:B------:R-:W-:-:S03]  /*3bc20*/  IADD3 R0, P3, PT, R5, R0, RZ ;  /* 0x0000000005007210 */ /* 0x000fc60007f7e0ff */
[----:B------:R1:W-:Y:S01]  /*3bc30*/  STL [R1+0x304], R46 ;  /* 0x0003042e01007387 */ /* 0x0003e20000100800 */
[----:B0-----:R-:W-:-:S04]  /*3bc40*/  @!P1 LOP3.LUT R47, R47, R46, RZ, 0x3c, !PT ;  /* 0x0000002e2f2f9212 */ /* 0x001fc800078e3cff */
[----:B-1----:R-:W-:Y:S01]  /*3bc50*/  @!P1 LOP3.LUT R46, R47, R46, RZ, 0x3c, !PT ;  /* 0x0000002e2f2e9212 */ /* 0x002fe200078e3cff */
[----:B------:R-:W-:-:S03]  /*3bc60*/  IMAD.X R2, R6, 0x1, R2, P3 ;  /* 0x0000000106027824 */ /* 0x000fc600018e0602 */
[----:B------:R-:W-:-:S05]  /*3bc70*/  @!P1 LOP3.LUT R47, R47, R46, RZ, 0x3c, !PT ;  /* 0x0000002e2f2f9212 */ /* 0x000fca00078e3cff */
[----:B------:R0:W2:Y:S04]  /*3bc80*/  @!P1 LDG.E.U8 R89, desc[UR18][R46.64] ;  /* 0x000000122e599981 */ /* 0x0000a8000c1e1100 */
[----:B------:R1:W-:Y:S01]  /*3bc90*/  STL [R1+0x318], R0 ;  /* 0x0003180001007387 */ /* 0x0003e20000100800 */
[----:B0-----:R-:W-:Y:S02]  /*3bca0*/  @!P1 IMAD.MOV.U32 R46, RZ, RZ, R0 ;  /* 0x000000ffff2e9224 */ /* 0x001fe400078e0000 */
[----:B------:R-:W-:Y:S01]  /*3bcb0*/  @!P1 IMAD.MOV.U32 R47, RZ, RZ, R2 ;  /* 0x000000ffff2f9224 */ /* 0x000fe200078e0002 */
[----:B------:R0:W-:Y:S04]  /*3bcc0*/  STL [R1+0x314], R2 ;  /* 0x0003140201007387 */ /* 0x0001e80000100800 */
[----:B------:R0:W2:Y:S04]  /*3bcd0*/  @!P1 LDG.E.U8 R91, desc[UR18][R46.64] ;  /* 0x000000122e5b9981 */ /* 0x0000a8000c1e1100 */
[----:B------:R-:W2:Y:S04]  /*3bce0*/  LDL.LU R46, [R1+0x30c] ;  /* 0x00030c00012e7983 */ /* 0x000ea80000300800 */
[----:B------:R-:W2:Y:S01]  /*3bcf0*/  LDL.LU R47, [R1+0x310] ;  /* 0x00031000012f7983 */ /* 0x000ea20000300800 */
[----:B-1----:R-:W1:Y:S01]  /*3bd00*/  S2R R0, SR_TID.X ;  /* 0x0000000000007919 */ /* 0x002e620000002100 */
[----:B------:R-:W-:-:S02]  /*3bd10*/  PRMT R93, RZ, 0x7610, R93 ;  /* 0x00007610ff5d7816 */ /* 0x000fc4000000005d */
[----:B-1----:R-:W-:-:S04]  /*3bd20*/  LOP3.LUT R0, R0, 0x7f, RZ, 0xc0, !PT ;  /* 0x0000007f00007812 */ /* 0x002fc800078ec0ff */
[----:B0-----:R-:W-:-:S05]  /*3bd30*/  LOP3.LUT R2, R0, 0x20, RZ, 0x3c, !PT ;  /* 0x0000002000027812 */ /* 0x001fca00078e3cff */
[----:B------:R-:W-:Y:S04]  /*3bd40*/  STS.U8 [R2+UR9+0x9d00], R80 ;  /* 0x009d005002007988 */ /* 0x000fe80008000009 */
[----:B------:R-:W-:Y:S04]  /*3bd50*/  STS.U8 [R2+UR9+0xa100], R82 ;  /* 0x00a1005202007988 */ /* 0x000fe80008000009 */
[----:B------:R-:W-:Y:S04]  /*3bd60*/  STS.U8 [R2+UR9+0xa500], R84 ;  /* 0x00a5005402007988 */ /* 0x000fe80008000009 */
[----:B------:R-:W-:Y:S04]  /*3bd70*/  STS.U8 [R2+UR9+0xa900], R86 ;  /* 0x00a9005602007988 */ /* 0x000fe80008000009 */
[----:B------:R-:W-:Y:S04]  /*3bd80*/  STS.U8 [R2+UR9+0xad00], R88 ;  /* 0x00ad005802007988 */ /* 0x000fe80008000009 */
[----:B------:R-:W-:Y:S01]  /*3bd90*/  STS.U8 [R2+UR9+0xb100], R90 ;  /* 0x00b1005a02007988 */ /* 0x000fe20008000009 */
[----:B--2---:R-:W-:-:S05]  /*3bda0*/  IADD3 R47, P3, PT, R5, R47, RZ ;  /* 0x0000002f052f7210 */ /* 0x004fca0007f7e0ff */
[----:B------:R-:W-:Y:S01]  /*3bdb0*/  IMAD.X R46, R6, 0x1, R46, P3 ;  /* 0x00000001062e7824 */ /* 0x000fe200018e062e */
[----:B------:R0:W-:Y:S04]  /*3bdc0*/  STL [R1+0x310], R47 ;  /* 0x0003102f01007387 */ /* 0x0001e80000100800 */
[----:B------:R1:W-:Y:S01]  /*3bdd0*/  STL [R1+0x30c], R46 ;  /* 0x00030c2e01007387 */ /* 0x0003e20000100800 */
[----:B0-----:R-:W-:-:S04]  /*3bde0*/  @!P1 LOP3.LUT R47, R47, R46, RZ, 0x3c, !PT ;  /* 0x0000002e2f2f9212 */ /* 0x001fc800078e3cff */
[----:B-1----:R-:W-:-:S04]  /*3bdf0*/  @!P1 LOP3.LUT R46, R47, R46, RZ, 0x3c, !PT ;  /* 0x0000002e2f2e9212 */ /* 0x002fc800078e3cff */
[----:B------:R-:W-:-:S05]  /*3be00*/  @!P1 LOP3.LUT R47, R47, R46, RZ, 0x3c, !PT ;  /* 0x0000002e2f2f9212 */ /* 0x000fca00078e3cff */
[----:B------:R0:W2:Y:S04]  /*3be10*/  @!P1 LDG.E.U8 R93, desc[UR18][R46.64] ;  /* 0x000000122e5d9981 */ /* 0x0000a8000c1e1100 */
[----:B------:R-:W2:Y:S04]  /*3be20*/  LDL.LU R46, [R1+0x58] ;  /* 0x00005800012e7983 */ /* 0x000ea80000300800 */
[----:B------:R-:W3:Y:S04]  /*3be30*/  LDL.LU R47, [R1+0x40] ;  /* 0x00004000012f7983 */ /* 0x000ee80000300800 */
[----:B------:R-:W4:Y:S04]  /*3be40*/  LDL.LU R80, [R1+0x1328] ;  /* 0x0013280001507983 */ /* 0x000f280000300800 */
[----:B------:R-:W4:Y:S04]  /*3be50*/  LDL.LU R82, [R1+0x1324] ;  /* 0x0013240001527983 */ /* 0x000f280000300800 */
[----:B------:R-:W4:Y:S04]  /*3be60*/  LDL.LU R84, [R1+0x1320] ;  /* 0x0013200001547983 */ /* 0x000f280000300800 */
[----:B------:R-:W4:Y:S04]  /*3be70*/  LDL.LU R86, [R1+0x131c] ;  /* 0x00131c0001567983 */ /* 0x000f280000300800 */
[----:B------:R-:W4:Y:S04]  /*3be80*/  LDL.LU R88, [R1+0x1318] ;  /* 0x0013180001587983 */ /* 0x000f280000300800 */
[----:B------:R-:W4:Y:S04]  /*3be90*/  LDL.LU R90, [R1+0x1314] ;  /* 0x00131400015a7983 */ /* 0x000f280000300800 */
[----:B------:R1:W-:Y:S04]  /*3bea0*/  STS.U8 [R2+UR9+0xb500], R92 ;  /* 0x00b5005c02007988 */ /* 0x0003e80008000009 */
[----:B-1----:R-:W4:Y:S04]  /*3beb0*/  LDL.LU R92, [R1+0x1310] ;  /* 0x00131000015c7983 */ /* 0x002f280000300800 */
[----:B--2---:R-:W-:Y:S04]  /*3bec0*/  STS.U8 [R2+UR9+0xb900], R46 ;  /* 0x00b9002e02007988 */ /* 0x004fe80008000009 */
[----:B---3--:R-:W-:Y:S04]  /*3bed0*/  STS.U8 [R2+UR9+0xbd00], R47 ;  /* 0x00bd002f02007988 */ /* 0x008fe80008000009 */
[----:B------:R1:W-:Y:S04]  /*3bee0*/  STS.U8 [R2+UR9+0xc100], R4 ;  /* 0x00c1000402007988 */ /* 0x0003e80008000009 */
[----:B------:R2:W-:Y:S04]  /*3bef0*/  STS.U8 [R2+UR9+0xc500], R3 ;  /* 0x00c5000302007988 */ /* 0x0005e80008000009 */
[----:B-1----:R-:W3:Y:S04]  /*3bf00*/  LDL.LU R4, [R1+0x18c] ;  /* 0x00018c0001047983 */ /* 0x002ee80000300800 */
[----:B--2---:R-:W2:Y:S04]  /*3bf10*/  LDL.LU R3, [R1+0x178] ;  /* 0x0001780001037983 */ /* 0x004ea80000300800 */
[----:B------:R-:W2:Y:S04]  /*3bf20*/  LDL.LU R46, [R1+0x24] ;  /* 0x00002400012e7983 */ /* 0x000ea80000300800 */
[----:B------:R-:W2:Y:S04]  /*3bf30*/  LDL.LU R47, [R1+0xc] ;  /* 0x00000c00012f7983 */ /* 0x000ea80000300800 */
[----:B----4-:R1:W-:Y:S04]  /*3bf40*/  STS.U8 [R2+UR9+0xc900], R90 ;  /* 0x00c9005a02007988 */ /* 0x0103e80008000009 */
[----:B------:R4:W-:Y:S04]  /*3bf50*/  STS.U8 [R2+UR9+0xcd00], R78 ;  /* 0x00cd004e02007988 */ /* 0x0009e80008000009 */
[----:B------:R0:W-:Y:S04]  /*3bf60*/  STS.U8 [R2+UR9+0xd100], R66 ;  /* 0x00d1004202007988 */ /* 0x0001e80008000009 */
[----:B-1----:R-:W2:Y:S04]  /*3bf70*/  LDL.LU R90, [R1+0x3c] ;  /* 0x00003c00015a7983 */ /* 0x002ea80000300800 */
[----:B----4-:R-:W4:Y:S04]  /*3bf80*/  LDL.LU R78, [R1+0x54] ;  /* 0x00005400014e7983 */ /* 0x010f280000300800 */
[----:B0-----:R-:W4:Y:S04]  /*3bf90*/  LDL.LU R66, [R1+0x6c] ;  /* 0x00006c0001427983 */ /* 0x001f280000300800 */
[----:B------:R0:W-:Y:S04]  /*3bfa0*/  STS.U8 [R2+UR9+0xd500], R54 ;  /* 0x00d5003602007988 */ /* 0x0001e80008000009 */
[----:B------:R1:W-:Y:S04]  /*3bfb0*/  STS.U8 [R2+UR9+0xd900], R9 ;  /* 0x00d9000902007988 */ /* 0x0003e80008000009 */
[----:B------:R1:W-:Y:S04]  /*3bfc0*/  STS.U8 [R2+UR9+0xdd00], R15 ;  /* 0x00dd000f02007988 */ /* 0x0003e80008000009 */
[----:B0-----:R-:W4:Y:S04]  /*3bfd0*/  LDL.LU R54, [R1+0x84] ;  /* 0x0000840001367983 */ /* 0x001f280000300800 */
[----:B-1----:R-:W4:Y:S04]  /*3bfe0*/  LDL.LU R9, [R1+0x9c] ;  /* 0x00009c0001097983 */ /* 0x002f280000300800 */
[----:B------:R-:W4:Y:S04]  /*3bff0*/  LDL.LU R15, [R1+0xb4] ;  /* 0x0000b400010f7983 */ /* 0x000f280000300800 */
        /* <DEDUP_REMOVED lines=14> */
[----:B0-----:R-:W4:Y:S04]  /*3c0e0*/  LDL.LU R61, [R1+0x150] ;  /* 0x00015000013d7983 */ /* 0x001f280000300800 */
[----:B-1----:R-:W4:Y:S04]  /*3c0f0*/  LDL.LU R2, [R1+0x130c] ;  /* 0x00130c0001027983 */ /* 0x002f280000300800 */
[----:B------:R-:W4:Y:S01]  /*3c100*/  LDL.LU R63, [R1+0x164] ;  /* 0x00016400013f7983 */ /* 0x000f220000300800 */
[----:B------:R-:W-:-:S05]  /*3c110*/  LOP3.LUT R0, R0, 0x30, RZ, 0x3c, !PT ;  /* 0x0000003000007812 */ /* 0x000fca00078e3cff */
[----:B---3--:R0:W-:Y:S04]  /*3c120*/  STS.U8 [R0+UR9+0x8180], R4 ;  /* 0x0081800400007988 */ /* 0x0081e80008000009 */
[----:B--2---:R1:W-:Y:S04]  /*3c130*/  STS.U8 [R0+UR9+0x8580], R3 ;  /* 0x0085800300007988 */ /* 0x0043e80008000009 */
[----:B0-----:R-:W2:Y:S04]  /*3c140*/  LDL.LU R4, [R1+0x1308] ;  /* 0x0013080001047983 */ /* 0x001ea80000300800 */
[----:B-1----:R-:W3:Y:S04]  /*3c150*/  LDL.LU R3, [R1+0x1304] ;  /* 0x0013040001037983 */ /* 0x002ee80000300800 */
[----:B----4-:R0:W-:Y:S04]  /*3c160*/  STS.U8 [R0+UR9+0x8980], R63 ;  /* 0x0089803f00007988 */ /* 0x0101e80008000009 */
[----:B------:R1:W-:Y:S04]  /*3c170*/  STS.U8 [R0+UR9+0x8d80], R61 ;  /* 0x008d803d00007988 */ /* 0x0003e80008000009 */
[----:B------:R4:W-:Y:S04]  /*3c180*/  STS.U8 [R0+UR9+0x9180], R59 ;  /* 0x0091803b00007988 */ /* 0x0009e80008000009 */
[----:B0-----:R-:W2:Y:S04]  /*3c190*/  LDL.LU R63, [R1+0x174] ;  /* 0x00017400013f7983 */ /* 0x001ea80000300800 */
[----:B-1----:R-:W2:Y:S04]  /*3c1a0*/  LDL.LU R61, [R1+0x160] ;  /* 0x00016000013d7983 */ /* 0x002ea80000300800 */
[----:B------:R0:W-:Y:S04]  /*3c1b0*/  STS.U8 [R0+UR9+0x9580], R45 ;  /* 0x0095802d00007988 */ /* 0x0001e80008000009 */
[----:B----4-:R-:W4:Y:S04]  /*3c1c0*/  LDL.LU R59, [R1+0x14c] ;  /* 0x00014c00013b7983 */ /* 0x010f280000300800 */
[----:B------:R1:W-:Y:S04]  /*3c1d0*/  STS.U8 [R0+UR9+0x9980], R39 ;  /* 0x0099802700007988 */ /* 0x0003e80008000009 */
[----:B0-----:R-:W2:Y:S04]  /*3c1e0*/  LDL.LU R45, [R1+0x138] ;  /* 0x00013800012d7983 */ /* 0x001ea80000300800 */
[----:B------:R0:W-:Y:S04]  /*3c1f0*/  STS.U8 [R0+UR9+0x9d80], R33 ;  /* 0x009d802100007988 */ /* 0x0001e80008000009 */
[----:B-1----:R-:W2:Y:S04]  /*3c200*/  LDL.LU R39, [R1+0x124] ;  /* 0x0001240001277983 */ /* 0x002ea80000300800 */
        /* <DEDUP_REMOVED lines=22> */
[----:B-1----:R-:W2:Y:S04]  /*3c370*/  LDL.LU R88, [R1+0x188] ;  /* 0x0001880001587983 */ /* 0x002ea80000300800 */
[----:B------:R-:W-:Y:S04]  /*3c380*/  STS.U8 [R0+UR9+0xcd80], R76 ;  /* 0x00cd804c00007988 */ /* 0x000fe80008000009 */
[----:B------:R0:W-:Y:S02]  /*3c390*/  STS.U8 [R0+UR9+0xd180], R64 ;  /* 0x00d1804000007988 */ /* 0x0001e40008000009 */
[----:B0-----:R-:W0:Y:S01]  /*3c3a0*/  S2R R64, SR_TID.X ;  /* 0x0000000000407919 */ /* 0x001e220000002100 */
[----:B------:R-:W1:Y:S01]  /*3c3b0*/  S2R R76, SR_TID.X ;  /* 0x00000000004c7919 */ /* 0x000e620000002100 */
[----:B------:R-:W3:Y:S01]  /*3c3c0*/  LDL.LU R0, [R1+0x1300] ;  /* 0x0013000001007983 */ /* 0x000ee20000300800 */
[----:B0-----:R-:W-:-:S04]  /*3c3d0*/  LOP3.LUT R64, R64, 0x7f, RZ, 0xc0, !PT ;  /* 0x0000007f40407812 */ /* 0x001fc800078ec0ff */
[----:B------:R-:W-:-:S05]  /*3c3e0*/  LOP3.LUT R64, R64, 0x30, RZ, 0x3c, !PT ;  /* 0x0000003040407812 */ /* 0x000fca00078e3cff */
[----:B------:R0:W-:Y:S02]  /*3c3f0*/  STS.U8 [R64+UR9+0xd580], R52 ;  /* 0x00d5803440007988 */ /* 0x0001e40008000009 */
[----:B0-----:R-:W0:Y:S01]  /*3c400*/  S2R R64, SR_TID.X ;  /* 0x0000000000407919 */ /* 0x001e220000002100 */
[----:B-1----:R-:W-:-:S04]  /*3c410*/  LOP3.LUT R76, R76, 0x7f, RZ, 0xc0, !PT ;  /* 0x0000007f4c4c7812 */ /* 0x002fc800078ec0ff */
[----:B------:R-:W-:-:S05]  /*3c420*/  LOP3.LUT R52, R76, 0x30, RZ, 0x3c, !PT ;  /* 0x000000304c347812 */ /* 0x000fca00078e3cff */
[----:B------:R-:W-:Y:S04]  /*3c430*/  STS.U8 [R52+UR9+0xd980], R10 ;  /* 0x00d9800a34007988 */ /* 0x000fe80008000009 */
[----:B------:R-:W-:Y:S04]  /*3c440*/  STS.U8 [R52+UR9+0xdd80], R16 ;  /* 0x00dd801034007988 */ /* 0x000fe80008000009 */
[----:B------:R-:W-:Y:S04]  /*3c450*/  STS.U8 [R52+UR9+0xe180], R22 ;  /* 0x00e1801634007988 */ /* 0x000fe80008000009 */
[----:B------:R-:W-:Y:S04]  /*3c460*/  STS.U8 [R52+UR9+0xe580], R28 ;  /* 0x00e5801c34007988 */ /* 0x000fe80008000009 */
[----:B------:R-:W-:Y:S01]  /*3c470*/  STS.U8 [R52+UR9+0xe980], R34 ;  /* 0x00e9802234007988 */ /* 0x000fe20008000009 */
[----:B0-----:R-:W-:-:S03]  /*3c480*/  LOP3.LUT R64, R64, 0x7f, RZ, 0xc0, !PT ;  /* 0x0000007f40407812 */ /* 0x001fc600078ec0ff */
[----:B------:R-:W-:Y:S01]  /*3c490*/  STS.U8 [R52+UR9+0xed80], R40 ;  /* 0x00ed802834007988 */ /* 0x000fe20008000009 */
[----:B------:R-:W-:-:S03]  /*3c4a0*/  LOP3.LUT R76, R64, 0x40, RZ, 0x3c, !PT ;  /* 0x00000040404c7812 */ /* 0x000fc600078e3cff */
[----:B------:R-:W-:Y:S04]  /*3c4b0*/  STS.U8 [R52+UR9+0xf180], R49 ;  /* 0x00f1803134007988 */ /* 0x000fe80008000009 */
[----:B------:R-:W-:Y:S04]  /*3c4c0*/  STS.U8 [R52+UR9+0xf580], R65 ;  /* 0x00f5804134007988 */ /* 0x000fe80008000009 */
[----:B------:R-:W-:Y:S04]  /*3c4d0*/  STS.U8 [R52+UR9+0xf980], R67 ;  /* 0x00f9804334007988 */ /* 0x000fe80008000009 */
[----:B------:R-:W-:Y:S04]  /*3c4e0*/  STS.U8 [R52+UR9+0xfd80], R69 ;  /* 0x00fd804534007988 */ /* 0x000fe80008000009 */
[----:B--2---:R-:W-:Y:S04]  /*3c4f0*/  STS.U8 [R76+UR9+0x8200], R88 ;  /* 0x008200584c007988 */ /* 0x004fe80008000009 */
        /* <DEDUP_REMOVED lines=84> */
[----:B------:R-:W2:Y:S01]  /*3ca40*/  LDL.LU R63, [R1+0x30] ;  /* 0x00003000013f7983 */ /* 0x000ea20000300800 */
[----:B------:R-:W0:Y:S03]  /*3ca50*/  S2R R47, SR_TID.X ;  /* 0x00000000002f7919 */ /* 0x000e260000002100 */
[----:B------:R-:W-:Y:S04]  /*3ca60*/  STS.U8 [R64+UR9+0xca80], R84 ;  /* 0x00ca805440007988 */ /* 0x000fe80008000009 */
[----:B------:R-:W-:Y:S04]  /*3ca70*/  STS.U8 [R64+UR9+0xce80], R72 ;  /* 0x00ce804840007988 */ /* 0x000fe80008000009 */
        /* <DEDUP_REMOVED lines=16> */
[----:B--2---:R0:W-:Y:S04]  /*3cb80*/  STS.U8 [R61+UR9+0x8b00], R59 ;  /* 0x008b003b3d007988 */ /* 0x0041e80008000009 */
[----:B------:R1:W-:Y:S04]  /*3cb90*/  STS.U8 [R61+UR9+0x8f00], R45 ;  /* 0x008f002d3d007988 */ /* 0x0003e80008000009 */
[----:B------:R2:W-:Y:S04]  /*3cba0*/  STS.U8 [R61+UR9+0x9300], R39 ;  /* 0x009300273d007988 */ /* 0x0005e80008000009 */
[----:B0-----:R-:W3:Y:S04]  /*3cbb0*/  LDL.LU R59, [R1+0x17c] ;  /* 0x00017c00013b7983 */ /* 0x001ee80000300800 */
[----:B------:R0:W-:Y:S04]  /*3cbc0*/  STS.U8 [R61+UR9+0x9700], R33 ;  /* 0x009700213d007988 */ /* 0x0001e80008000009 */
[----:B-1----:R-:W4:Y:S04]  /*3cbd0*/  LDL.LU R45, [R1+0x168] ;  /* 0x00016800012d7983 */ /* 0x002f280000300800 */
[----:B------:R1:W-:Y:S04]  /*3cbe0*/  STS.U8 [R61+UR9+0x9b00], R27 ;  /* 0x009b001b3d007988 */ /* 0x0003e80008000009 */
[----:B--2---:R-:W2:Y:S04]  /*3cbf0*/  LDL.LU R39, [R1+0x154] ;  /* 0x0001540001277983 */ /* 0x004ea80000300800 */
[----:B------:R1:W-:Y:S04]  /*3cc00*/  STS.U8 [R61+UR9+0x9f00], R21 ;  /* 0x009f00153d007988 */ /* 0x0003e80008000009 */
[----:B0-----:R-:W2:Y:S04]  /*3cc10*/  LDL.LU R33, [R1+0x140] ;  /* 0x0001400001217983 */ /* 0x001ea80000300800 */
[----:B------:R0:W-:Y:S04]  /*3cc20*/  STS.U8 [R61+UR9+0xa300], R15 ;  /* 0x00a3000f3d007988 */ /* 0x0001e80008000009 */
[----:B-1----:R-:W2:Y:S04]  /*3cc30*/  LDL.LU R27, [R1+0x12c] ;  /* 0x00012c00011b7983 */ /* 0x002ea80000300800 */
[----:B------:R1:W-:Y:S04]  /*3cc40*/  STS.U8 [R61+UR9+0xa700], R9 ;  /* 0x00a700093d007988 */ /* 0x0003e80008000009 */
[----:B------:R-:W2:Y:S04]  /*3cc50*/  LDL.LU R21, [R1+0x118] ;  /* 0x0001180001157983 */ /* 0x000ea80000300800 */
        /* <DEDUP_REMOVED lines=10> */
[----:B------:R-:W2:Y:S04]  /*3cd00*/  LDL.LU R90, [R1+0x8c] ;  /* 0x00008c00015a7983 */ /* 0x000ea80000300800 */
[----:B------:R-:W-:Y:S04]  /*3cd10*/  STS.U8 [R61+UR9+0xbf00], R63 ;  /* 0x00bf003f3d007988 */ /* 0x000fe80008000009 */
[----:B0-----:R-:W2:Y:S04]  /*3cd20*/  LDL.LU R46, [R1+0x74] ;  /* 0x00007400012e7983 */ /* 0x001ea80000300800 */
[----:B------:R0:W-:Y:S04]  /*3cd30*/  STS.U8 [R61+UR9+0xc300], R3 ;  /* 0x00c300033d007988 */ /* 0x0001e80008000009 */
[----:B------:R1:W-:Y:S04]  /*3cd40*/  STS.U8 [R61+UR9+0xc700], R2 ;  /* 0x00c700023d007988 */ /* 0x0003e80008000009 */
[----:B0-----:R-:W2:Y:S04]  /*3cd50*/  LDL.LU R3, [R1+0x12f4] ;  /* 0x0012f40001037983 */ /* 0x001ea80000300800 */
[----:B-1----:R-:W2:Y:S04]  /*3cd60*/  LDL.LU R2, [R1+0x12f0] ;  /* 0x0012f00001027983 */ /* 0x002ea80000300800 */
        /* <DEDUP_REMOVED lines=31> */
[----:B0-----:R0:W5:Y:S04]  /*3cf60*/  LDL.LU R2, [R1+0x12ec] ;  /* 0x0012ec0001027983 */ /* 0x0011680000300800 */
[----:B-1----:R0:W5:Y:S04]  /*3cf70*/  LDL.LU R3, [R1+0x12e8] ;  /* 0x0012e80001037983 */ /* 0x0021680000300800 */
[----:B--2---:R0:W5:Y:S04]  /*3cf80*/  LDL.LU R4, [R1+0x12e4] ;  /* 0x0012e40001047983 */ /* 0x0041680000300800 */
[----:B------:R1:W-:Y:S04]  /*3cf90*/  STS.U8 [R47+UR9+0xc380], R0 ;  /* 0x00c380002f007988 */ /* 0x0003e80008000009 */
[----:B-1----:R0:W5:Y:S04]  /*3cfa0*/  LDL.LU R0, [R1+0x12e0] ;  /* 0x0012e00001007983 */ /* 0x0021680000300800 */
        /* <DEDUP_REMOVED lines=16> */
[----:B-1----:R-:W1:Y:S01]  /*3d0b0*/  FENCE.VIEW.ASYNC.S ;  /* 0x00000000000073c6 */ /* 0x002e620000000000 */
[----:B------:R-:W-:Y:S01]  /*3d0c0*/  ULEA UR6, UR11, UR9, 0x3 ;  /* 0x000000090b067291 */ /* 0x000fe2000f8e18ff */
[----:B------:R-:W-:-:S03]  /*3d0d0*/  UMOV UR4, UR5 ;  /* 0x0000000500047c82 */ /* 0x000fc60008000000 */
[----:B------:R-:W-:Y:S01]  /*3d0e0*/  UIADD3 UR6, UPT, UPT, UR6, 0x18000, URZ ;  /* 0x0001800006067890 */ /* 0x000fe2000fffe0ff */
[----:B-1----:R-:W-:Y:S06]  /*3d0f0*/  BAR.SYNC.DEFER_BLOCKING 0x0 ;  /* 0x0000000000007b1d */ /* 0x002fec0000010000 */
[----:B0-----:R-:W-:Y:S05]  /*3d100*/  @P0 BRA `(.L_x_9) ;  /* 0x0000000000480947 */ /* 0x001fea0003800000 */
[----:B------:R-:W-:Y:S01]  /*3d110*/  UMOV UR13, 0x40004040 ;  /* 0x40004040000d7882 */ /* 0x000fe20000000000 */
[----:B------:R-:W-:Y:S01]  /*3d120*/  UMOV UR15, 0x40004040 ;  /* 0x40004040000f7882 */ /* 0x000fe20000000000 */
[----:B------:R-:W-:Y:S01]  /*3d130*/  UMOV UR16, 0x0 ;  /* 0x0000000000107882 */ /* 0x000fe20000000000 */
[----:B------:R-:W-:Y:S01]  /*3d140*/  UMOV UR17, 0x8408010 ;  /* 0x0840801000117882 */ /* 0x000fe20000000000 */
[----:B------:R-:W-:Y:S01]  /*3d150*/  UMOV UR32, 0x0 ;  /* 0x0000000000207882 */ /* 0x000fe20000000000 */
[----:B------:R-:W-:Y:S01]  /*3d160*/  UMOV UR33, 0x8408010 ;  /* 0x0840801000217882 */ /* 0x000fe20000000000 */
[----:B------:R-:W-:Y:S01]  /*3d170*/  UMOV UR34, 0x0 ;  /* 0x0000000000227882 */ /* 0x000fe20000000000 */
[----:B------:R-:W-:Y:S01]  /*3d180*/  UMOV UR35, 0x8408010 ;  /* 0x0840801000237882 */ /* 0x000fe20000000000 */
[----:B------:R-:W-:Y:S01]  /*3d190*/  UMOV UR7, URZ ;  /* 0x000000ff00077c82 */ /* 0x000fe20008000000 */
[----:B------:R0:W-:Y:S01]  /*3d1a0*/  UTCQMMA gdesc[UR12], gdesc[UR14], tmem[UR8], tmem[UR16], idesc[UR17], UPT ;  /* 0x00ff100e0c0075ea */ /* 0x0001e2000b800308 */
        /* <DEDUP_REMOVED lines=8> */
.L_x_9:
[----:B------:R-:W2:Y:S04]  /*3d230*/  LDL R8, [R1+0xdd4] ;  /* 0x000dd40001087983 */ /* 0x000ea80000100800 */
[----:B------:R-:W2:Y:S01]  /*3d240*/  LDL.LU R7, [R1+0xdcc] ;  /* 0x000dcc0001077983 */ /* 0x000ea20000300800 */
[----:B------:R-:W-:-:S04]  /*3d250*/  UIADD3 UR11, UPT, UPT, UR11, 0x1, URZ ;  /* 0x000000010b0b7890 */ /* 0x000fc8000fffe0ff */
[----:B------:R-:W-:-:S04]  /*3d260*/  UISETP.GT.AND UP1, UPT, UR11, 0x1, UPT ;  /* 0x000000010b00788c */ /* 0x000fc8000bf24270 */
[----:B0-----:R-:W-:Y:S02]  /*3d270*/  USEL UR5, URZ, 0x1, !UP1 ;  /* 0x00000001ff057887 */ /* 0x001fe4000c800000 */
[----:B------:R-:W-:Y:S02]  /*3d280*/  USEL UR11, UR11, URZ, !UP1 ;  /* 0x000000ff0b0b7287 */ /* 0x000fe4000c800000 */
[----:B------:R-:W-:Y:S01]  /*3d290*/  ULOP3.LUT UR5, UR4, UR5, URZ, 0x3c, !UPT ;  /* 0x0000000504057292 */ /* 0x000fe2000f8e3cff */
[----:B--2---:R-:W-:Y:S02]  /*3d2a0*/  ISETP.NE.U32.AND P1, PT, R7, R8, PT ;  /* 0x000000080700720c */ /* 0x004fe40003f25070 */
[----:B------:R-:W2:Y:S01]  /*3d2b0*/  LDL.LU R8, [R1+0xdd0] ;  /* 0x000dd00001087983 */ /* 0x000ea20000300800 */
[----:B------:R-:W-:-:S03]  /*3d2c0*/  IMAD.U32 R7, RZ, RZ, UR4 ;  /* 0x00000004ff077e24 */ /* 0x000fc6000f8e00ff */
[----:B--2---:R0:W-:Y:S07]  /*3d2d0*/  STL [R1+0xdcc], R8 ;  /* 0x000dcc0801007387 */ /* 0x0041ee0000100800 */
[----:B------:R-:W-:Y:S05]  /*3d2e0*/  @P1 BRA `(.L_x_10) ;  /* 0xfffffeac00081947 */ /* 0x000fea000383ffff */
.L_x_7:
[----:B------:R-:W2:Y:S01]  /*3d2f0*/  LDL.LU R9, [R1+0xf28] ;  /* 0x000f280001097983 */ /* 0x000ea20000300800 */
[----:B------:R-:W1:Y:S01]  /*3d300*/  LDCU UR5, c[0x0][0x3b8] ;  /* 0x00007700ff0577ac */ /* 0x000e620008000800 */
[----:B------:R-:W3:Y:S02]  /*3d310*/  LDC R12, c[0x0][0x3a0] ;  /* 0x0000e800ff0c7b82 */ /* 0x000ee40000000800 */
[----:B------:R-:W4:Y:S01]  /*3d320*/  LDL.LU R11, [R1+0xdd8] ;  /* 0x000dd800010b7983 */ /* 0x000f220000300800 */
[----:B------:R-:W2:Y:S03]  /*3d330*/  LDCU.128 UR12, c[0x0][0x390] ;  /* 0x00007200ff0c77ac */ /* 0x000ea60008000c00 */
[----:B------:R-:W4:Y:S01]  /*3d340*/  LDL.LU R10, [R1+0xf64] ;  /* 0x000f6400010a7983 */ /* 0x000f220000300800 */
[----:B------:R-:W4:Y:S01]  /*3d350*/  LDCU UR20, c[0x0][0x39c] ;  /* 0x00007380ff1477ac */ /* 0x000f220008000800 */
[----:B------:R-:W0:Y:S01]  /*3d360*/  LDCU UR11, c[0x0][0x39c] ;  /* 0x00007380ff0b77ac */ /* 0x000e220008000800 */
[----:B------:R-:W0:Y:S02]  /*3d370*/  LDCU UR7, c[0x0][0x3b4] ;  /* 0x00007680ff0777ac */ /* 0x000e240008000800 */
[----:B01---5:R-:W-:Y:S01]  /*3d380*/  IMAD R8, R0, UR5, RZ ;  /* 0x0000000500087c24 */ /* 0x023fe2000f8e02ff */
[----:B------:R-:W0:Y:S03]  /*3d390*/  LDCU UR16, c[0x0][0x39c] ;  /* 0x00007380ff1077ac */ /* 0x000e260008000800 */
[----:B------:R-:W-:Y:S01]  /*3d3a0*/  VIADD R7, R8, UR5 ;  /* 0x0000000508077c36 */ /* 0x000fe20008000000 */
[----:B------:R-:W1:Y:S01]  /*3d3b0*/  LDCU UR17, c[0x0][0x39c] ;  /* 0x00007380ff1177ac */ /* 0x000e620008000800 */
[----:B---3--:R-:W-:-:S02]  /*3d3c0*/  VIADD R12, R12, 0x7f ;  /* 0x0000007f0c0c7836 */ /* 0x008fc40000000000 */
[----:B------:R-:W-:-:S03]  /*3d3d0*/  VIADD R6, R7, UR5 ;  /* 0x0000000507067c36 */ /* 0x000fc60008000000 */
[----:B------:R-:W-:Y:S01]  /*3d3e0*/  ISETP.GE.AND P4, PT, R12, 0x80, PT ;  /* 0x000000800c00780c */ /* 0x000fe20003f86270 */
[----:B------:R-:W-:-:S04]  /*3d3f0*/  VIADD R5, R6, UR5 ;  /* 0x0000000506057c36 */ /* 0x000fc80008000000 */
[----:B------:R-:W-:-:S04]  /*3d400*/  VIADD R4, R5, UR5 ;  /* 0x0000000505047c36 */ /* 0x000fc80008000000 */
[----:B------:R-:W-:-:S04]  /*3d410*/  VIADD R79, R4, UR5 ;  /* 0x00000005044f7c36 */ /* 0x000fc80008000000 */
[----:B------:R-:W-:-:S04]  /*3d420*/  VIADD R81, R79, UR5 ;  /* 0x000000054f517c36 */ /* 0x000fc80008000000 */
[----:B------:R-:W-:-:S04]  /*3d430*/  VIADD R3, R81, UR5 ;  /* 0x0000000551037c36 */ /* 0x000fc80008000000 */
[----:B------:R-:W-:-:S04]  /*3d440*/  VIADD R88, R3, UR5 ;  /* 0x0000000503587c36 */ /* 0x000fc80008000000 */
[----:B------:R-:W-:-:S04]  /*3d450*/  VIADD R91, R88, UR5 ;  /* 0x00000005585b7c36 */ /* 0x000fc80008000000 */
[----:B------:R-:W-:Y:S01]  /*3d460*/  VIADD R84, R91, UR5 ;  /* 0x000000055b547c36 */ /* 0x000fe20008000000 */
[C---:B--2---:R-:W-:Y:S01]  /*3d470*/  ISETP.GE.AND P1, PT, R9.reuse, UR14, PT ;  /* 0x0000000e09007c0c */ /* 0x044fe2000bf26270 */
[----:B------:R-:W-:Y:S01]  /*3d480*/  IMAD R9, R9, UR7, RZ ;  /* 0x0000000709097c24 */ /* 0x000fe2000f8e02ff */
[----:B------:R-:W2:Y:S02]  /*3d490*/  LDCU UR14, c[0x0][0x39c] ;  /* 0x00007380ff0e77ac */ /* 0x000ea40008000800 */
[----:B----4-:R-:W-:Y:S02]  /*3d4a0*/  ISETP.LT.AND P6, PT, R11, UR20, !P1 ;  /* 0x000000140b007c0c */ /* 0x010fe4000cfc1270 */
[----:B------:R-:W-:Y:S02]  /*3d4b0*/  IADD3 R2, P0, PT, R9, UR12, RZ ;  /* 0x0000000c09027c10 */ /* 0x000fe4000ff1e0ff */
[----:B------:R-:W-:Y:S02]  /*3d4c0*/  ISETP.LT.AND P5, PT, R10, UR11, !P1 ;  /* 0x0000000b0a007c0c */ /* 0x000fe4000cfa1270 */
[----:B------:R-:W-:-:S02]  /*3d4d0*/  P2R R10, PR, RZ, 0x40 ;  /* 0x00000040ff0a7803 */ /* 0x000fc40000000000 */
[----:B------:R-:W-:Y:S02]  /*3d4e0*/  ISETP.LT.AND P3, PT, R0, UR15, !P1 ;  /* 0x0000000f00007c0c */ /* 0x000fe4000cf61270 */
[----:B------:R-:W-:Y:S01]  /*3d4f0*/  LEA.HI.X.SX32 R0, R9, UR13, 0x1, P0 ;  /* 0x0000000d09007c11 */ /* 0x000fe200080f0eff */
[----:B------:R3:W-:Y:S01]  /*3d500*/  STL [R1+0x350], R10 ;  /* 0x0003500a01007387 */ /* 0x0007e20000100800 */
[----:B01----:R-:W-:Y:S09]  /*3d510*/  @!P4 BRA `(.L_x_11) ;  /* 0x000000000010c947 */ /* 0x003ff20003800000 */
[----:B------:R-:W-:-:S06]  /*3d520*/  USHF.L.U32 UR4, UR4, 0x1f, URZ ;  /* 0x0000001f04047899 */ /* 0x000fcc00080006ff */
[----:B------:R-:W-:-:S04]  /*3d530*/  IMAD.U32 R9, RZ, RZ, UR4 ;  /* 0x00000004ff097e24 */ /* 0x000fc8000f8e00ff */
[----:B------:R-:W0:Y:S02]  /*3d540*/  SYNCS.PHASECHK.TRANS64.TRYWAIT P0, [UR6], R9 ;  /* 0x00000009ff0075a7 */ /* 0x000e240008001106 */
[----:B0-----:R-:W-:Y:S05]  /*3d550*/  @!P0 BRA `(.L_x_12) ;  /* 0x000000a000c48947 */ /* 0x001fea0003800000 */
.L_x_11:
[----:B------:R-:W-:Y:S01]  /*3d560*/  BAR.SYNC.DEFER_BLOCKING 0x0 ;  /* 0x0000000000007b1d */ /* 0x000fe20000010000 */
[CC--:B------:R-:W-:Y:S01]  /*3d570*/  IADD3 R70, P0, PT, R7.reuse, R2.reuse, RZ ;  /* 0x0000000207467210 */ /* 0x0c0fe20007f1e0ff */
[----:B------:R-:W-:Y:S01]  /*3d580*/  VIADD R90, R84, UR5 ;  /* 0x00000005545a7c36 */ /* 0x000fe20008000000 */
[----:B------:R-:W-:Y:S02]  /*3d590*/  IADD3 R68, P4, PT, R8, R2, RZ ;  /* 0x0000000208447210 */ /* 0x000fe40007f9e0ff */
[----:B------:R-:W-:Y:S01]  /*3d5a0*/  LEA.HI.X.SX32 R71, R7, R0, 0x1, P0 ;  /* 0x0000000007477211 */ /* 0x000fe200000f0eff */
[----:B------:R-:W-:Y:S01]  /*3d5b0*/  VIADD R87, R90, UR5 ;  /* 0x000000055a577c36 */ /* 0x000fe20008000000 */
[----:B------:R-:W-:Y:S01]  /*3d5c0*/  IADD3 R74, P0, PT, R5, R2, RZ ;  /* 0x00000002054a7210 */ /* 0x000fe20007f1e0ff */
[----:B------:R-:W-:Y:S01]  /*3d5d0*/  IMAD.MOV.U32 R93, RZ, RZ, R91 ;  /* 0x000000ffff5d7224 */ /* 0x000fe200078e005b */
[-C--:B------:R-:W-:Y:S01]  /*3d5e0*/  LEA.HI.X.SX32 R69, R8, R0.reuse, 0x1, P4 ;  /* 0x0000000008457211 */ /* 0x080fe200020f0eff */
[----:B------:R-:W-:Y:S01]  /*3d5f0*/  VIADD R82, R87, UR5 ;  /* 0x0000000557527c36 */ /* 0x000fe20008000000 */
[----:B------:R-:W-:Y:S01]  /*3d600*/  LEA.HI.X.SX32 R75, R5, R0, 0x1, P0 ;  /* 0x00000000054b7211 */ /* 0x000fe200000f0eff */
[----:B------:R-:W0:Y:S01]  /*3d610*/  LDCU UR4, c[0x0][0x39c] ;  /* 0x00007380ff0477ac */ /* 0x000e220008000800 */
[CC--:B------:R-:W-:Y:S01]  /*3d620*/  IADD3 R78, P0, PT, R79.reuse, R2.reuse, RZ ;  /* 0x000000024f4e7210 */ /* 0x0c0fe20007f1e0ff */
[----:B------:R-:W-:Y:S01]  /*3d630*/  STL.64 [R1+0x13c8], R68 ;  /* 0x0013c84401007387 */ /* 0x000fe20000100a00 */
[----:B------:R-:W-:Y:S01]  /*3d640*/  VIADD R86, R82, UR5 ;  /* 0x0000000552567c36 */ /* 0x000fe20008000000 */
[----:B------:R-:W-:Y:S01]  /*3d650*/  IADD3 R72, P4, PT, R6, R2, RZ ;  /* 0x0000000206487210 */ /* 0x000fe20007f9e0ff */
[----:B------:R-:W1:Y:S01]  /*3d660*/  LDCU UR6, c[0x0][0x39c] ;  /* 0x00007380ff0677ac */ /* 0x000e620008000800 */
[----:B------:R4:W-:Y:S01]  /*3d670*/  STL.64 [R1+0x13d0], R70 ;  /* 0x0013d04601007387 */ /* 0x0009e20000100a00 */
[-C--:B------:R-:W-:Y:S01]  /*3d680*/  LEA.HI.X.SX32 R79, R79, R0.reuse, 0x1, P0 ;  /* 0x000000004f4f7211 */ /* 0x080fe200000f0eff */
[----:B------:R-:W-:Y:S01]  /*3d690*/  VIADD R89, R86, UR5 ;  /* 0x0000000556597c36 */ /* 0x000fe20008000000 */
[----:B------:R-:W-:Y:S01]  /*3d6a0*/  LEA.HI.X.SX32 R73, R6, R0, 0x1, P4 ;  /* 0x0000000006497211 */ /* 0x000fe200020f0eff */
[----:B------:R-:W5:Y:S01]  /*3d6b0*/  LDCU UR7, c[0x0][0x39c] ;  /* 0x00007380ff0777ac */ /* 0x000f620008000800 */
[C---:B------:R-:W-:Y:S01]  /*3d6c0*/  IADD3 R76, P4, PT, R4.reuse, R2, RZ ;  /* 0x00000002044c7210 */ /* 0x040fe20007f9e0ff */
[----:B------:R-:W3:Y:S02]  /*3d6d0*/  @!P2 SYNCS.CCTL.IV [UR9+0x18000] ;  /* 0x01800000ff00a9b1 */ /* 0x000ee40008000009 */
[----:B---3--:R-:W-:Y:S01]  /*3d6e0*/  BAR.SYNC.DEFER_BLOCKING 0x0 ;  /* 0x0000000000007b1d */ /* 0x008fe20000010000 */
[----:B------:R-:W-:Y:S01]  /*3d6f0*/  VIADD R83, R89, UR5 ;  /* 0x0000000559537c36 */ /* 0x000fe20008000000 */
[----:B------:R-:W-:-:S02]  /*3d700*/  LEA.HI.X.SX32 R77, R4, R0, 0x1, P4 ;  /* 0x00000000044d7211 */ /* 0x000fc400020f0eff */
[----:B----4-:R-:W-:Y:S01]  /*3d710*/  IADD3 R70, P0, PT, R3, R2, RZ ;  /* 0x0000000203467210 */ /* 0x010fe20007f1e0ff */
[----:B------:R-:W-:Y:S01]  /*3d720*/  VIADD R85, R83, UR5 ;  /* 0x0000000553557c36 */ /* 0x000fe20008000000 */
[----:B------:R-:W3:Y:S02]  /*3d730*/  LDTM.x64 R4, tmem[UR10] ;  /* 0x0000000a000479ee */ /* 0x000ee40008340000 */
[----:B------:R-:W-:Y:S01]  /*3d740*/  LEA.HI.X.SX32 R71, R3, R0, 0x1, P0 ;  /* 0x0000000003477211 */ /* 0x000fe200000f0eff */
[----:B------:R-:W-:-:S04]  /*3d750*/  VIADD R92, R85, UR5 ;  /* 0x00000005555c7c36 */ /* 0x000fc80008000000 */
[----:B------:R4:W-:Y:S01]  /*3d760*/  STL.64 [R1+0x200], R70 ;  /* 0x0002004601007387 */ /* 0x0009e20000100a00 */
[----:B------:R-:W-:Y:S01]  /*3d770*/  VIADD R3, R92, UR5 ;  /* 0x000000055c037c36 */ /* 0x000fe20008000000 */
[----:B------:R-:W2:Y:S01]  /*3d780*/  @!P2 SYNCS.CCTL.IV [UR9+0x18008] ;  /* 0x01800800ff00a9b1 */ /* 0x000ea20008000009 */
[-C--:B------:R-:W-:Y:S01]  /*3d790*/  IADD3 R80, P2, PT, R81, R2.reuse, RZ ;  /* 0x0000000251507210 */ /* 0x080fe20007f5e0ff */
[----:B------:R-:W0:Y:S01]  /*3d7a0*/  LDCU UR9, c[0x0][0x39c] ;  /* 0x00007380ff0977ac */ /* 0x000e220008000800 */
[----:B----4-:R-:W-:Y:S02]  /*3d7b0*/  IADD3 R70, P0, PT, R91, R2, RZ ;  /* 0x000000025b467210 */ /* 0x010fe40007f1e0ff */
[----:B------:R-:W-:Y:S02]  /*3d7c0*/  LEA.HI.X.SX32 R81, R81, R0, 0x1, P2 ;  /* 0x0000000051517211 */ /* 0x000fe400010f0eff */
[----:B------:R-:W-:Y:S02]  /*3d7d0*/  IADD3 R68, P2, PT, R88, R2, RZ ;  /* 0x0000000258447210 */ /* 0x000fe40007f5e0ff */
[----:B------:R-:W-:-:S02]  /*3d7e0*/  LEA.HI.X.SX32 R71, R91, R0, 0x1, P0 ;  /* 0x000000005b477211 */ /* 0x000fc400000f0eff */
[----:B------:R-:W-:Y:S01]  /*3d7f0*/  LEA.HI.X.SX32 R69, R88, R0, 0x1, P2 ;  /* 0x0000000058457211 */ /* 0x000fe200010f0eff */
[----:B------:R-:W-:-:S04]  /*3d800*/  VIADD R88, R3, UR5 ;  /* 0x0000000503587c36 */ /* 0x000fc80008000000 */
[----:B------:R4:W-:Y:S04]  /*3d810*/  STL.64 [R1+0x208], R68 ;  /* 0x0002084401007387 */ /* 0x0009e80000100a00 */
[----:B------:R0:W-:Y:S01]  /*3d820*/  STL.64 [R1+0x280], R70 ;  /* 0x0002804601007387 */ /* 0x0001e20000100a00 */
[----:B----4-:R-:W-:-:S04]  /*3d830*/  IADD3 R68, P2, PT, R84, R2, RZ ;  /* 0x0000000254447210 */ /* 0x010fc80007f5e0ff */
[----:B------:R-:W-:Y:S01]  /*3d840*/  LEA.HI.X.SX32 R69, R84, R0, 0x1, P2 ;  /* 0x0000000054457211 */ /* 0x000fe200010f0eff */
[----:B------:R-:W-:Y:S01]  /*3d850*/  VIADD R84, R88, UR5 ;  /* 0x0000000558547c36 */ /* 0x000fe20008000000 */
[----:B0-----:R-:W-:-:S03]  /*3d860*/  IADD3 R70, P0, PT, R90, R2, RZ ;  /* 0x000000025a467210 */ /* 0x001fc60007f1e0ff */
[----:B------:R0:W-:Y:S01]  /*3d870*/  STL.64 [R1+0x2a0], R68 ;  /* 0x0002a04401007387 */ /* 0x0001e20000100a00 */
[----:B------:R-:W-:-:S05]  /*3d880*/  LEA.HI.X.SX32 R71, R90, R0, 0x1, P0 ;  /* 0x000000005a477211 */ /* 0x000fca00000f0eff */
[----:B------:R4:W-:Y:S01]  /*3d890*/  STL.64 [R1+0x2c0], R70 ;  /* 0x0002c04601007387 */ /* 0x0009e20000100a00 */
[----:B0-----:R-:W-:-:S04]  /*3d8a0*/  IADD3 R68, P2, PT, R87, R2, RZ ;  /* 0x0000000257447210 */ /* 0x001fc80007f5e0ff */
[----:B------:R-:W-:Y:S01]  /*3d8b0*/  LEA.HI.X.SX32 R69, R87, R0, 0x1, P2 ;  /* 0x0000000057457211 */ /* 0x000fe200010f0eff */
[----:B------:R-:W-:Y:S01]  /*3d8c0*/  VIADD R87, R84, UR5 ;  /* 0x0000000554577c36 */ /* 0x000fe20008000000 */
[----:B----4-:R-:W-:-:S03]  /*3d8d0*/  IADD3 R70, P0, PT, R82, R2, RZ ;  /* 0x0000000252467210 */ /* 0x010fc60007f1e0ff */
[----:B------:R0:W-:Y:S01]  /*3d8e0*/  STL.64 [R1+0x2d0], R68 ;  /* 0x0002d04401007387 */ /* 0x0001e20000100a00 */
[----:B------:R-:W-:Y:S01]  /*3d8f0*/  LEA.HI.X.SX32 R71, R82, R0, 0x1, P0 ;  /* 0x0000000052477211 */ /* 0x000fe200000f0eff */
[----:B------:R-:W-:-:S04]  /*3d900*/  VIADD R82, R87, UR5 ;  /* 0x0000000557527c36 */ /* 0x000fc80008000000 */
[----:B------:R4:W-:Y:S01]  /*3d910*/  STL.64 [R1+0x2f0], R70 ;  /* 0x0002f04601007387 */ /* 0x0009e20000100a00 */
[----:B0-----:R-:W-:-:S04]  /*3d920*/  IADD3 R68, P2, PT, R86, R2, RZ ;  /* 0x0000000256447210 */ /* 0x001fc80007f5e0ff */
[----:B------:R-:W-:Y:S01]  /*3d930*/  LEA.HI.X.SX32 R69, R86, R0, 0x1, P2 ;  /* 0x0000000056457211 */ /* 0x000fe200010f0eff */
[----:B------:R-:W-:Y:S01]  /*3d940*/  VIADD R86, R82, UR5 ;  /* 0x0000000552567c36 */ /* 0x000fe20008000000 */
[----:B----4-:R-:W-:-:S03]  /*3d950*/  IADD3 R70, P0, PT, R89, R2, RZ ;  /* 0x0000000259467210 */ /* 0x010fc60007f1e0ff */
[----:B------:R0:W-:Y:S01]  /*3d960*/  STL.64 [R1+0x310], R68 ;  /* 0x0003104401007387 */ /* 0x0001e20000100a00 */
[----:B------:R-:W-:-:S05]  /*3d970*/  LEA.HI.X.SX32 R71, R89, R0, 0x1, P0 ;  /* 0x0000000059477211 */ /* 0x000fca00000f0eff */
[----:B------:R4:W-:Y:S01]  /*3d980*/  STL.64 [R1+0x330], R70 ;  /* 0x0003304601007387 */ /* 0x0009e20000100a00 */
[----:B0-----:R-:W-:-:S04]  /*3d990*/  IADD3 R68, P2, PT, R83, R2, RZ ;  /* 0x0000000253447210 */ /* 0x001fc80007f5e0ff */
[----:B------:R-:W-:Y:S02]  /*3d9a0*/  LEA.HI.X.SX32 R69, R83, R0, 0x1, P2 ;  /* 0x0000000053457211 */ /* 0x000fe400010f0eff */
[----:B----4-:R-:W-:-:S03]  /*3d9b0*/  IADD3 R70, P0, PT, R85, R2, RZ ;  /* 0x0000000255467210 */ /* 0x010fc60007f1e0ff */
[----:B------:R0:W-:Y:S01]  /*3d9c0*/  STL.64 [R1+0x340], R68 ;  /* 0x0003404401007387 */ /* 0x0001e20000100a00 */
[----:B------:R-:W-:Y:S02]  /*3d9d0*/  LEA.HI.X.SX32 R71, R85, R0, 0x1, P0 ;  /* 0x0000000055477211 */ /* 0x000fe400000f0eff */
[----:B------:R-:W-:-:S03]  /*3d9e0*/  IADD3 R90, P0, PT, R3, R2, RZ ;  /* 0x00000002035a7210 */ /* 0x000fc60007f1e0ff */
[----:B------:R4:W-:Y:S01]  /*3d9f0*/  STL.64 [R1+0x348], R70 ;  /* 0x0003484601007387 */ /* 0x0009e20000100a00 */
[----:B0-----:R-:W-:-:S04]  /*3da00*/  IADD3 R68, P2, PT, R92, R2, RZ ;  /* 0x000000025c447210 */ /* 0x001fc80007f5e0ff */
[-C--:B------:R-:W-:Y:S01]  /*3da10*/  LEA.HI.X.SX32 R69, R92, R0.reuse, 0x1, P2 ;  /* 0x000000005c457211 */ /* 0x080fe200010f0eff */
[----:B----4-:R-:W4:Y:S01]  /*3da20*/  LDL.LU.64 R70, [R1+0x13d0] ;  /* 0x0013d00001467983 */ /* 0x010f220000300a00 */
[----:B------:R-:W-:Y:S02]  /*3da30*/  IMAD.MOV.U32 R92, RZ, RZ, R90 ;  /* 0x000000ffff5c7224 */ /* 0x000fe400078e005a */
[----:B------:R-:W-:Y:S01]  /*3da40*/  VIADD R83, R86, UR5 ;  /* 0x0000000556537c36 */ /* 0x000fe20008000000 */
[----:B------:R0:W-:Y:S01]  /*3da50*/  STL.64 [R1+0x338], R68 ;  /* 0x0003384401007387 */ /* 0x0001e20000100a00 */
[----:B------:R-:W-:Y:S02]  /*3da60*/  LEA.HI.X.SX32 R93, R3, R0, 0x1, P0 ;  /* 0x00000000035d7211 */ /* 0x000fe400000f0eff */
[----:B------:R-:W-:Y:S01]  /*3da70*/  IADD3 R92, P0, PT, R84, R2, RZ ;  /* 0x00000002545c7210 */ /* 0x000fe20007f1e0ff */
[----:B0-----:R-:W2:Y:S01]  /*3da80*/  LDL.LU.64 R68, [R1+0x13c8] ;  /* 0x0013c80001447983 */ /* 0x001ea20000300a00 */
[----:B------:R-:W-:-:S03]  /*3da90*/  VIADD R85, R83, UR5 ;  /* 0x0000000553557c36 */ /* 0x000fc60008000000 */
[----:B------:R0:W-:Y:S01]  /*3daa0*/  STL [R1+0x328], R90 ;  /* 0x0003285a01007387 */ /* 0x0001e20000100800 */
[----:B------:R-:W-:-:S03]  /*3dab0*/  VIADD R3, R85, UR5 ;  /* 0x0000000555037c36 */ /* 0x000fc60008000000 */
[----:B------:R1:W-:Y:S01]  /*3dac0*/  STL [R1+0x32c], R93 ;  /* 0x00032c5d01007387 */ /* 0x0003e20000100800 */
[----:B0-----:R-:W-:-:S04]  /*3dad0*/  IADD3 R90, P2, PT, R88, R2, RZ ;  /* 0x00000002585a7210 */ /* 0x001fc80007f5e0ff */
[-C--:B------:R-:W-:Y:S02]  /*3dae0*/  LEA.HI.X.SX32 R91, R88, R0.reuse, 0x1, P2 ;  /* 0x00000000585b7211 */ /* 0x080fe400010f0eff */
[----:B-1----:R-:W-:Y:S01]  /*3daf0*/  LEA.HI.X.SX32 R93, R84, R0, 0x1, P0 ;  /* 0x00000000545d7211 */ /* 0x002fe200000f0eff */
[----:B------:R-:W-:Y:S01]  /*3db00*/  VIADD R84, R3, UR5 ;  /* 0x0000000503547c36 */ /* 0x000fe20008000000 */
[C---:B------:R-:W-:Y:S01]  /*3db10*/  IADD3 R88, P0, PT, R82.reuse, R2, RZ ;  /* 0x0000000252587210 */ /* 0x040fe20007f1e0ff */
[----:B------:R0:W-:Y:S03]  /*3db20*/  STL.64 [R1+0x320], R90 ;  /* 0x0003205a01007387 */ /* 0x0001e60000100a00 */
[----:B------:R-:W-:Y:S01]  /*3db30*/  LEA.HI.X.SX32 R89, R82, R0, 0x1, P0 ;  /* 0x0000000052597211 */ /* 0x000fe200000f0eff */
[----:B------:R-:W-:Y:S01]  /*3db40*/  STL.64 [R1+0x318], R92 ;  /* 0x0003185c01007387 */ /* 0x000fe20000100a00 */
[----:B------:R-:W-:Y:S01]  /*3db50*/  VIADD R82, R84, UR5 ;  /* 0x0000000554527c36 */ /* 0x000fe20008000000 */
[----:B0-----:R-:W-:-:S04]  /*3db60*/  IADD3 R90, P2, PT, R87, R2, RZ ;  /* 0x00000002575a7210 */ /* 0x001fc80007f5e0ff */
[----:B------:R-:W-:-:S05]  /*3db70*/  LEA.HI.X.SX32 R91, R87, R0, 0x1, P2 ;  /* 0x00000000575b7211 */ /* 0x000fca00010f0eff */
[----:B------:R0:W-:Y:S04]  /*3db80*/  STL.64 [R1+0x308], R90 ;  /* 0x0003085a01007387 */ /* 0x0001e80000100a00 */
[----:B------:R1:W-:Y:S01]  /*3db90*/  STL.64 [R1+0x300], R88 ;  /* 0x0003005801007387 */ /* 0x0003e20000100a00 */
[CC--:B0-----:R-:W-:Y:S02]  /*3dba0*/  IADD3 R90, P2, PT, R86.reuse, R2.reuse, RZ ;  /* 0x00000002565a7210 */ /* 0x0c1fe40007f5e0ff */
[C---:B-1----:R-:W-:Y:S02]  /*3dbb0*/  IADD3 R88, P0, PT, R83.reuse, R2, RZ ;  /* 0x0000000253587210 */ /* 0x042fe40007f1e0ff */
[-C--:B------:R-:W-:Y:S01]  /*3dbc0*/  LEA.HI.X.SX32 R91, R86, R0.reuse, 0x1, P2 ;  /* 0x00000000565b7211 */ /* 0x080fe200010f0eff */
[----:B------:R-:W-:Y:S01]  /*3dbd0*/  VIADD R86, R82, UR5 ;  /* 0x0000000552567c36 */ /* 0x000fe20008000000 */
[----:B------:R-:W-:-:S03]  /*3dbe0*/  LEA.HI.X.SX32 R89, R83, R0, 0x1, P0 ;  /* 0x0000000053597211 */ /* 0x000fc600000f0eff */
[----:B------:R0:W-:Y:S01]  /*3dbf0*/  STL.64 [R1+0x2f8], R90 ;  /* 0x0002f85a01007387 */ /* 0x0001e20000100a00 */
[----:B------:R-:W-:-:S03]  /*3dc00*/  VIADD R83, R86, UR5 ;  /* 0x0000000556537c36 */ /* 0x000fc60008000000 */
[----:B------:R1:W-:Y:S01]  /*3dc10*/  STL.64 [R1+0x2e8], R88 ;  /* 0x0002e85801007387 */ /* 0x0003e20000100a00 */
[-C--:B0-----:R-:W-:Y:S02]  /*3dc20*/  IADD3 R90, P2, PT, R85, R2.reuse, RZ ;  /* 0x00000002555a7210 */ /* 0x081fe40007f5e0ff */
[----:B-1----:R-:W-:Y:S02]  /*3dc30*/  IADD3 R88, P0, PT, R3, R2, RZ ;  /* 0x0000000203587210 */ /* 0x002fe40007f1e0ff */
[-C--:B------:R-:W-:Y:S02]  /*3dc40*/  LEA.HI.X.SX32 R91, R85, R0.reuse, 0x1, P2 ;  /* 0x00000000555b7211 */ /* 0x080fe400010f0eff */
[----:B------:R-:W-:Y:S02]  /*3dc50*/  LEA.HI.X.SX32 R89, R3, R0, 0x1, P0 ;  /* 0x0000000003597211 */ /* 0x000fe400000f0eff */
[-C--:B------:R-:W-:Y:S01]  /*3dc60*/  IADD3 R92, P2, PT, R84, R2.reuse, RZ ;  /* 0x00000002545c7210 */ /* 0x080fe20007f5e0ff */
[----:B------:R-:W-:Y:S04]  /*3dc70*/  STL.64 [R1+0x2e0], R90 ;  /* 0x0002e05a01007387 */ /* 0x000fe80000100a00 */
[----:B------:R0:W-:Y:S04]  /*3dc80*/  STL.64 [R1+0x2d8], R88 ;  /* 0x0002d85801007387 */ /* 0x0001e80000100a00 */
[----:B0-----:R-:W2:Y:S04]  /*3dc90*/  LDL.LU R89, [R1+0xf70] ;  /* 0x000f700001597983 */ /* 0x001ea80000300800 */
[----:B------:R-:W4:Y:S04]  /*3dca0*/  LDL.LU R88, [R1+0xf6c] ;  /* 0x000f6c0001587983 */ /* 0x000f280000300800 */
[----:B------:R-:W5:Y:S01]  /*3dcb0*/  LDL.LU R85, [R1+0xf68] ;  /* 0x000f680001557983 */ /* 0x000f620000300800 */
[----:B------:R-:W-:Y:S01]  /*3dcc0*/  IADD3 R90, P0, PT, R82, R2, RZ ;  /* 0x00000002525a7210 */ /* 0x000fe20007f1e0ff */
[----:B------:R-:W-:Y:S01]  /*3dcd0*/  VIADD R3, R83, UR5 ;  /* 0x0000000553037c36 */ /* 0x000fe20008000000 */
[----:B------:R-:W-:-:S02]  /*3dce0*/  LEA.HI.X.SX32 R93, R84, R0, 0x1, P2 ;  /* 0x00000000545d7211 */ /* 0x000fc400010f0eff */
[----:B------:R-:W-:Y:S01]  /*3dcf0*/  LEA.HI.X.SX32 R91, R82, R0, 0x1, P0 ;  /* 0x00000000525b7211 */ /* 0x000fe200000f0eff */
[----:B------:R-:W-:Y:S02]  /*3dd00*/  VIADD R82, R3, UR5 ;  /* 0x0000000503527c36 */ /* 0x000fe40008000000 */
[----:B------:R0:W-:Y:S02]  /*3dd10*/  STL.64 [R1+0x2c8], R92 ;  /* 0x0002c85c01007387 */ /* 0x0001e40000100a00 */
[----:B------:R-:W-:Y:S02]  /*3dd20*/  VIADD R84, R82, UR5 ;  /* 0x0000000552547c36 */ /* 0x000fe40008000000 */
[----:B------:R1:W-:Y:S01]  /*3dd30*/  STL.64 [R1+0x2b8], R90 ;  /* 0x0002b85a01007387 */ /* 0x0003e20000100a00 */
[-C--:B0-----:R-:W-:Y:S02]  /*3dd40*/  IADD3 R92, P2, PT, R86, R2.reuse, RZ ;  /* 0x00000002565c7210 */ /* 0x081fe40007f5e0ff */
[----:B-1----:R-:W-:-:S02]  /*3dd50*/  IADD3 R90, P0, PT, R83, R2, RZ ;  /* 0x00000002535a7210 */ /* 0x002fc40007f1e0ff */
[-C--:B------:R-:W-:Y:S02]  /*3dd60*/  LEA.HI.X.SX32 R93, R86, R0.reuse, 0x1, P2 ;  /* 0x00000000565d7211 */ /* 0x080fe400010f0eff */
[----:B------:R-:W-:Y:S02]  /*3dd70*/  LEA.HI.X.SX32 R91, R83, R0, 0x1, P0 ;  /* 0x00000000535b7211 */ /* 0x000fe400000f0eff */
[C---:B------:R-:W-:Y:S01]  /*3dd80*/  IADD3 R86, P4, PT, R84.reuse, R2, RZ ;  /* 0x0000000254567210 */ /* 0x040fe20007f9e0ff */
[----:B------:R0:W-:Y:S01]  /*3dd90*/  STL.64 [R1+0x2b0], R92 ;  /* 0x0002b05c01007387 */ /* 0x0001e20000100a00 */
[----:B---3--:R-:W-:Y:S02]  /*3dda0*/  F2FP.SATFINITE.E4M3.F32.PACK_AB_MERGE_C R83, R7, R6, RZ ;  /* 0x000000060753723e */ /* 0x008fe400048070ff */
[----:B------:R-:W-:Y:S01]  /*3ddb0*/  LEA.HI.X.SX32 R87, R84, R0, 0x1, P4 ;  /* 0x0000000054577211 */ /* 0x000fe200020f0eff */
[----:B------:R1:W-:Y:S01]  /*3ddc0*/  STL.64 [R1+0x2a8], R90 ;  /* 0x0002a85a01007387 */ /* 0x0003e20000100a00 */
[----:B0-----:R-:W-:-:S02]  /*3ddd0*/  IADD3 R92, P2, PT, R3, R2, RZ ;  /* 0x00000002035c7210 */ /* 0x001fc40007f5e0ff */
[C---:B-1----:R-:W-:Y:S02]  /*3dde0*/  IADD3 R90, P0, PT, R82.reuse, R2, RZ ;  /* 0x00000002525a7210 */ /* 0x042fe40007f1e0ff */
[-C--:B------:R-:W-:Y:S02]  /*3ddf0*/  LEA.HI.X.SX32 R93, R3, R0.reuse, 0x1, P2 ;  /* 0x00000000035d7211 */ /* 0x080fe400010f0eff */
[----:B------:R-:W-:Y:S02]  /*3de00*/  LEA.HI.X.SX32 R91, R82, R0, 0x1, P0 ;  /* 0x00000000525b7211 */ /* 0x000fe400000f0eff */
[----:B------:R-:W-:Y:S01]  /*3de10*/  F2FP.SATFINITE.E4M3.F32.PACK_AB_MERGE_C R3, R15, R14, RZ ;  /* 0x0000000e0f03723e */ /* 0x000fe200048070ff */
[----:B------:R-:W-:Y:S01]  /*3de20*/  STL.64 [R1+0x298], R92 ;  /* 0x0002985c01007387 */ /* 0x000fe20000100a00 */
[----:B------:R-:W-:Y:S02]  /*3de30*/  F2FP.SATFINITE.E4M3.F32.PACK_AB_MERGE_C R82, R5, R4, RZ ;  /* 0x000000040552723e */ /* 0x000fe400048070ff */
[----:B------:R-:W-:Y:S01]  /*3de40*/  F2FP.SATFINITE.E4M3.F32.PACK_AB_MERGE_C R5, R17, R16, RZ ;  /* 0x000000101105723e */ /* 0x000fe200048070ff */
[----:B------:R-:W-:Y:S01]  /*3de50*/  STL.64 [R1+0x290], R90 ;  /* 0x0002905a01007387 */ /* 0x000fe20000100a00 */
[----:B------:R-:W-:-:S03]  /*3de60*/  F2FP.SATFINITE.E4M3.F32.PACK_AB_MERGE_C R4, R19, R18, RZ ;  /* 0x000000121304723e */ /* 0x000fc600048070ff */
[----:B------:R0:W-:Y:S04]  /*3de70*/  STL.64 [R1+0x288], R86 ;  /* 0x0002885601007387 */ /* 0x0001e80000100a00 */
[----:B------:R1:W-:Y:S04]  /*3de80*/  STL [R1+0x354], R3 ;  /* 0x0003540301007387 */ /* 0x0003e80000100800 */
[----:B------:R3:W-:Y:S04]  /*3de90*/  STL [R1+0x358], R5 ;  /* 0x0003580501007387 */ /* 0x0007e80000100800 */
[----:B------:R3:W-:Y:S01]  /*3dea0*/  STL [R1+0x35c], R4 ;  /* 0x00035c0401007387 */ /* 0x0007e20000100800 */
[----:B0-----:R-:W-:-:S02]  /*3deb0*/  F2FP.SATFINITE.E4M3.F32.PACK_AB_MERGE_C R86, R11, R10, RZ ;  /* 0x0000000a0b56723e */ /* 0x001fc400048070ff */
[----:B-1----:R-:W-:Y:S02]  /*3dec0*/  F2FP.SATFINITE.E4M3.F32.PACK_AB_MERGE_C R3, R21, R20, RZ ;  /* 0x000000141503723e */ /* 0x002fe400048070ff */
[----:B------:R-:W-:Y:S02]  /*3ded0*/  F2FP.SATFINITE.E4M3.F32.PACK_AB_MERGE_C R87, R13, R12, RZ ;  /* 0x0000000c0d57723e */ /* 0x000fe400048070ff */
[----:B---3--:R-:W-:Y:S01]  /*3dee0*/  F2FP.SATFINITE.E4M3.F32.PACK_AB_MERGE_C R5, R23, R22, RZ ;  /* 0x000000161705723e */ /* 0x008fe200048070ff */
[----:B------:R0:W-:Y:S01]  /*3def0*/  STL [R1+0x360], R3 ;  /* 0x0003600301007387 */ /* 0x0001e20000100800 */
[----:B------:R-:W-:-:S03]  /*3df00*/  F2FP.SATFINITE.E4M3.F32.PACK_AB_MERGE_C R4, R25, R24, RZ ;  /* 0x000000181904723e */ /* 0x000fc600048070ff */
[----:B------:R1:W-:Y:S04]  /*3df10*/  STL [R1+0x364], R5 ;  /* 0x0003640501007387 */ /* 0x0003e80000100800 */
[----:B------:R3:W-:Y:S01]  /*3df20*/  STL [R1+0x368], R4 ;  /* 0x0003680401007387 */ /* 0x0007e20000100800 */
[----:B0-----:R-:W-:Y:S02]  /*3df30*/  F2FP.SATFINITE.E4M3.F32.PACK_AB_MERGE_C R3, R27, R26, RZ ;  /* 0x0000001a1b03723e */ /* 0x001fe400048070ff */
[----:B-1----:R-:W-:-:S03]  /*3df40*/  F2FP.SATFINITE.E4M3.F32.PACK_AB_MERGE_C R5, R29, R28, RZ ;  /* 0x0000001c1d05723e */ /* 0x002fc600048070ff */
[----:B------:R0:W-:Y:S01]  /*3df50*/  STL [R1+0x36c], R3 ;  /* 0x00036c0301007387 */ /* 0x0001e20000100800 */
[----:B---3--:R-:W-:-:S03]  /*3df60*/  F2FP.SATFINITE.E4M3.F32.PACK_AB_MERGE_C R4, R31, R30, RZ ;  /* 0x0000001e1f04723e */ /* 0x008fc600048070ff */
        /* <DEDUP_REMOVED lines=18> */
[----:B------:R1:W-:Y:S01]  /*3e090*/  STL [R1+0x394], R5 ;  /* 0x0003940501007387 */ /* 0x0003e20000100800 */
[----:B0-----:R-:W-:Y:S02]  /*3e0a0*/  F2FP.SATFINITE.E4M3.F32.PACK_AB_MERGE_C R3, R49, R48, RZ ;  /* 0x000000303103723e */ /* 0x001fe400048070ff */
[----:B-1----:R-:W-:-:S03]  /*3e0b0*/  F2FP.SATFINITE.E4M3.F32.PACK_AB_MERGE_C R5, R53, R52, RZ ;  /* 0x000000343505723e */ /* 0x002fc600048070ff */
[----:B------:R0:W-:Y:S04]  /*3e0c0*/  STL [R1+0x398], R3 ;  /* 0x0003980301007387 */ /* 0x0001e80000100800 */
[----:B------:R1:W-:Y:S04]  /*3e0d0*/  STL [R1+0x39c], R4 ;  /* 0x00039c0401007387 */ /* 0x0003e80000100800 */
[----:B------:R3:W-:Y:S01]  /*3e0e0*/  STL [R1+0x3a0], R5 ;  /* 0x0003a00501007387 */ /* 0x0007e20000100800 */
[----:B0-----:R-:W-:Y:S02]  /*3e0f0*/  F2FP.SATFINITE.E4M3.F32.PACK_AB_MERGE_C R3, R55, R54, RZ ;  /* 0x000000363703723e */ /* 0x001fe400048070ff */
[----:B-1----:R-:W-:-:S03]  /*3e100*/  F2FP.SATFINITE.E4M3.F32.PACK_AB_MERGE_C R4, R57, R56, RZ ;  /* 0x000000383904723e */ /* 0x002fc600048070ff */
[----:B------:R0:W-:Y:S01]  /*3e110*/  STL [R1+0x3a4], R3 ;  /* 0x0003a40301007387 */ /* 0x0001e20000100800 */
[----:B---3--:R-:W-:-:S03]  /*3e120*/  F2FP.SATFINITE.E4M3.F32.PACK_AB_MERGE_C R5, R59, R58, RZ ;  /* 0x0000003a3b05723e */ /* 0x008fc600048070ff */
[----:B------:R1:W-:Y:S04]  /*3e130*/  STL [R1+0x3a8], R4 ;  /* 0x0003a80401007387 */ /* 0x0003e80000100800 */
[----:B------:R-:W-:Y:S01]  /*3e140*/  STL [R1+0x3ac], R5 ;  /* 0x0003ac0501007387 */ /* 0x000fe20000100800 */
[----:B0-----:R-:W-:Y:S02]  /*3e150*/  F2FP.SATFINITE.E4M3.F32.PACK_AB_MERGE_C R3, R61, R60, RZ ;  /* 0x0000003c3d03723e */ /* 0x001fe400048070ff */
[----:B-1----:R-:W-:-:S03]  /*3e160*/  F2FP.SATFINITE.E4M3.F32.PACK_AB_MERGE_C R4, R63, R62, RZ ;  /* 0x0000003e3f04723e */ /* 0x002fc600048070ff */
[----:B------:R0:W-:Y:S04]  /*3e170*/  STL [R1+0x3b0], R3 ;  /* 0x0003b00301007387 */ /* 0x0001e80000100800 */
[----:B------:R1:W-:Y:S01]  /*3e180*/  STL [R1+0x3b4], R4 ;  /* 0x0003b40401007387 */ /* 0x0003e20000100800 */
[----:B0-----:R-:W-:Y:S02]  /*3e190*/  F2FP.SATFINITE.E4M3.F32.PACK_AB_MERGE_C R3, R67, R66, RZ ;  /* 0x000000424303723e */ /* 0x001fe400048070ff */
[----:B--2---:R-:W-:Y:S02]  /*3e1a0*/  ISETP.LT.AND P2, PT, R89, UR16, !P1 ;  /* 0x0000001059007c0c */ /* 0x004fe4000cf41270 */
[----:B----4-:R-:W-:Y:S02]  /*3e1b0*/  ISETP.LT.AND P0, PT, R88, UR17, !P1 ;  /* 0x0000001158007c0c */ /* 0x010fe4000cf01270 */
[----:B------:R-:W-:-:S02]  /*3e1c0*/  F2FP.SATFINITE.E4M3.F32.PACK_AB_MERGE_C R88, R65, R64, RZ ;  /* 0x000000404158723e */ /* 0x000fc400048070ff */
[----:B-----5:R-:W-:Y:S02]  /*3e1d0*/  ISETP.LT.AND P4, PT, R85, UR14, !P1 ;  /* 0x0000000e55007c0c */ /* 0x020fe4000cf81270 */
[----:B------:R-:W-:Y:S01]  /*3e1e0*/  F2FP.SATFINITE.E4M3.F32.PACK_AB_MERGE_C R85, R9, R8, RZ ;  /* 0x000000080955723e */ /* 0x000fe200048070ff */
[----:B------:R-:W-:Y:S01]  /*3e1f0*/  STL [R1+0x3bc], R88 ;  /* 0x0003bc5801007387 */ /* 0x000fe20000100800 */
[----:B-1----:R-:W0:Y:S03]  /*3e200*/  LDTM.x64 R4, tmem[UR10+0x40] ;  /* 0x0000400a000479ee */ /* 0x002e260008340000 */
[----:B0-----:R-:W-:Y:S04]  /*3e210*/  STL.64 [R1+0x100], R4 ;  /* 0x0001000401007387 */ /* 0x001fe80000100a00 */
[----:B------:R0:W-:Y:S04]  /*3e220*/  STL [R1+0x3b8], R3 ;  /* 0x0003b80301007387 */ /* 0x0001e80000100800 */
[----:B------:R-:W-:Y:S04]  /*3e230*/  STL.64 [R1+0x108], R6 ;  /* 0x0001080601007387 */ /* 0x000fe80000100a00 */
        /* <DEDUP_REMOVED lines=29> */
[----:B------:R1:W-:Y:S04]  /*3e410*/  STL.64 [R1+0x1f8], R66 ;  /* 0x0001f84201007387 */ /* 0x0003e80000100a00 */
[----:B0-----:R-:W2:Y:S04]  /*3e420*/  LDL.LU R3, [R1+0xf74] ;  /* 0x000f740001037983 */ /* 0x001ea80000300800 */
[----:B------:R-:W3:Y:S01]  /*3e430*/  LDL.LU R89, [R1+0xf78] ;  /* 0x000f780001597983 */ /* 0x000ee20000300800 */
[----:B-1----:R-:W0:Y:S03]  /*3e440*/  LDTM.x64 R4, tmem[UR10+0x80] ;  /* 0x0000800a000479ee */ /* 0x002e260008340000 */
[----:B0-----:R-:W-:Y:S04]  /*3e450*/  STL.64 [R1], R4 ;  /* 0x0000000401007387 */ /* 0x001fe80000100a00 */
        /* <DEDUP_REMOVED lines=31> */
[----:B------:R-:W4:Y:S01]  /*3e650*/  LDL.LU R88, [R1+0xf7c] ;  /* 0x000f7c0001587983 */ /* 0x000f220000300800 */
[----:B0-----:R-:W0:Y:S01]  /*3e660*/  LDTM.x64 R4, tmem[UR10+0xc0] ;  /* 0x0000c00a000479ee */ /* 0x001e220008340000 */
[----:B------:R-:W-:Y:S01]  /*3e670*/  NOP ;  /* 0x0000000000007918 */ /* 0x000fe20000000000 */
[----:B------:R-:W1:Y:S01]  /*3e680*/  LDCU UR10, c[0x0][0x39c] ;  /* 0x00007380ff0a77ac */ /* 0x000e620008000800 */
[----:B0-----:R0:W-:Y:S04]  /*3e690*/  STL.64 [R1+0x13c0], R14 ;  /* 0x0013c00e01007387 */ /* 0x0011e80000100a00 */
[----:B------:R5:W-:Y:S04]  /*3e6a0*/  STL.64 [R1+0x13b8], R16 ;  /* 0x0013b81001007387 */ /* 0x000be80000100a00 */
[----:B------:R-:W-:Y:S04]  /*3e6b0*/  STL.64 [R1+0x13b0], R18 ;  /* 0x0013b01201007387 */ /* 0x000fe80000100a00 */
[----:B------:R-:W-:Y:S04]  /*3e6c0*/  STL.64 [R1+0x13a8], R20 ;  /* 0x0013a81401007387 */ /* 0x000fe80000100a00 */
[----:B------:R-:W-:Y:S04]  /*3e6d0*/  STL [R1+0x13a0], R23 ;  /* 0x0013a01701007387 */ /* 0x000fe80000100800 */
[----:B------:R-:W-:Y:S04]  /*3e6e0*/  STL.64 [R1+0x1398], R24 ;  /* 0x0013981801007387 */ /* 0x000fe80000100a00 */
[----:B------:R-:W-:Y:S04]  /*3e6f0*/  STL.64 [R1+0x1390], R26 ;  /* 0x0013901a01007387 */ /* 0x000fe80000100a00 */
[----:B------:R-:W-:Y:S04]  /*3e700*/  STL.64 [R1+0x1388], R28 ;  /* 0x0013881c01007387 */ /* 0x000fe80000100a00 */
[----:B------:R-:W-:Y:S04]  /*3e710*/  STL [R1+0x1380], R44 ;  /* 0x0013802c01007387 */ /* 0x000fe80000100800 */
[----:B------:R-:W-:Y:S04]  /*3e720*/  STL.64 [R1+0x1378], R30 ;  /* 0x0013781e01007387 */ /* 0x000fe80000100a00 */
[----:B------:R-:W-:Y:S04]  /*3e730*/  STL.64 [R1+0x1370], R32 ;  /* 0x0013702001007387 */ /* 0x000fe80000100a00 */
[----:B------:R-:W-:Y:S04]  /*3e740*/  STL.64 [R1+0x1368], R34 ;  /* 0x0013682201007387 */ /* 0x000fe80000100a00 */
[----:B------:R-:W-:Y:S04]  /*3e750*/  STL.64 [R1+0x1360], R36 ;  /* 0x0013602401007387 */ /* 0x000fe80000100a00 */
[----:B------:R-:W-:Y:S04]  /*3e760*/  STL.64 [R1+0x1358], R38 ;  /* 0x0013582601007387 */ /* 0x000fe80000100a00 */
[----:B------:R-:W-:Y:S04]  /*3e770*/  STL.64 [R1+0x1350], R40 ;  /* 0x0013502801007387 */ /* 0x000fe80000100a00 */
[----:B------:R-:W-:Y:S04]  /*3e780*/  STL.64 [R1+0x1348], R42 ;  /* 0x0013482a01007387 */ /* 0x000fe80000100a00 */
[----:B------:R-:W-:Y:S04]  /*3e790*/  STL [R1+0x1340], R45 ;  /* 0x0013402d01007387 */ /* 0x000fe80000100800 */
[----:B------:R-:W-:Y:S04]  /*3e7a0*/  STL.64 [R1+0x1338], R46 ;  /* 0x0013382e01007387 */ /* 0x000fe80000100a00 */
[----:B------:R-:W-:Y:S04]  /*3e7b0*/  STL.64 [R1+0x1330], R48 ;  /* 0x0013303001007387 */ /* 0x000fe80000100a00 */
[----:B------:R-:W-:Y:S04]  /*3e7c0*/  STL [R1+0x1328], R54 ;  /* 0x0013283601007387 */ /* 0x000fe80000100800 */
[----:B------:R-:W-:Y:S04]  /*3e7d0*/  STL.64 [R1+0x1320], R50 ;  /* 0x0013203201007387 */ /* 0x000fe80000100a00 */
[----:B------:R-:W-:Y:S04]  /*3e7e0*/  STL.64 [R1+0x1318], R52 ;  /* 0x0013183401007387 */ /* 0x000fe80000100a00 */
[----:B------:R-:W-:Y:S04]  /*3e7f0*/  STL [R1+0x1314], R55 ;  /* 0x0013143701007387 */ /* 0x000fe80000100800 */
[----:B------:R-:W-:Y:S04]  /*3e800*/  STL [R1+0x1310], R58 ;  /* 0x0013103a01007387 */ /* 0x000fe80000100800 */
[----:B------:R-:W-:Y:S04]  /*3e810*/  STL.64 [R1+0x1308], R56 ;  /* 0x0013083801007387 */ /* 0x000fe80000100a00 */
[----:B------:R-:W-:Y:S04]  /*3e820*/  STL [R1+0x1300], R59 ;  /* 0x0013003b01007387 */ /* 0x000fe80000100800 */
[----:B------:R-:W-:Y:S04]  /*3e830*/  STL.64 [R1+0x12f8], R60 ;  /* 0x0012f83c01007387 */ /* 0x000fe80000100a00 */
[----:B------:R-:W-:Y:S04]  /*3e840*/  STL [R1+0x12f4], R62 ;  /* 0x0012f43e01007387 */ /* 0x000fe80000100800 */
[----:B------:R-:W-:Y:S04]  /*3e850*/  STL [R1+0x12f0], R63 ;  /* 0x0012f03f01007387 */ /* 0x000fe80000100800 */
[----:B------:R-:W-:Y:S04]  /*3e860*/  STL.64 [R1+0x12e8], R64 ;  /* 0x0012e84001007387 */ /* 0x000fe80000100a00 */
[----:B------:R-:W-:Y:S04]  /*3e870*/  STL [R1+0x12e4], R66 ;  /* 0x0012e44201007387 */ /* 0x000fe80000100800 */
[----:B------:R-:W-:Y:S04]  /*3e880*/  STL [R1+0x12e0], R67 ;  /* 0x0012e04301007387 */ /* 0x000fe80000100800 */
[----:B0-----:R-:W4:Y:S04]  /*3e890*/  LDL.LU R14, [R1+0xf80] ;  /* 0x000f8000010e7983 */ /* 0x001f280000300800 */
[----:B------:R-:W4:Y:S04]  /*3e8a0*/  LDL.LU R15, [R1+0xf84] ;  /* 0x000f8400010f7983 */ /* 0x000f280000300800 */
[----:B------:R0:W-:Y:S01]  /*3e8b0*/  @P3 STG.E.U8 desc[UR18][R68.64], R82 ;  /* 0x0000005244003986 */ /* 0x0001e2000c101112 */
[----:B--2---:R-:W-:Y:S01]  /*3e8c0*/  ISETP.LT.AND P3, PT, R3, UR4, !P1 ;  /* 0x0000000403007c0c */ /* 0x004fe2000cf61270 */
[----:B------:R-:W3:Y:S02]  /*3e8d0*/  LDCU UR4, c[0x0][0x39c] ;  /* 0x00007380ff0477ac */ /* 0x000ee40008000800 */
[----:B-----5:R-:W2:Y:S01]  /*3e8e0*/  LDL.LU R16, [R1+0xf88] ;  /* 0x000f880001107983 */ /* 0x020ea20000300800 */
[----:B0-----:R-:W-:-:S04]  /*3e8f0*/  PRMT R68, R82, 0x9910, RZ ;  /* 0x0000991052447816 */ /* 0x001fc800000000ff */
[----:B------:R-:W-:-:S05]  /*3e900*/  SHF.R.S32.HI R68, RZ, 0x8, R68 ;  /* 0x00000008ff447819 */ /* 0x000fca0000011444 */
[----:B------:R0:W-:Y:S01]  /*3e910*/  @P5 STG.E.U8 desc[UR18][R70.64], R68 ;  /* 0x0000004446005986 */ /* 0x0001e2000c101112 */
[----:B---3--:R-:W-:Y:S01]  /*3e920*/  ISETP.LT.AND P5, PT, R89, UR4, !P1 ;  /* 0x0000000459007c0c */ /* 0x008fe2000cfa1270 */
[----:B------:R-:W4:Y:S02]  /*3e930*/  LDCU UR4, c[0x0][0x39c] ;  /* 0x00007380ff0477ac */ /* 0x000f240008000800 */
[----:B------:R-:W-:Y:S01]  /*3e940*/  @P2 STG.E.U8 desc[UR18][R72.64], R83 ;  /* 0x0000005348002986 */ /* 0x000fe2000c101112 */
[----:B0-----:R-:W-:-:S04]  /*3e950*/  PRMT R68, R83, 0x9910, RZ ;  /* 0x0000991053447816 */ /* 0x001fc800000000ff */
[----:B------:R-:W-:-:S05]  /*3e960*/  SHF.R.S32.HI R68, RZ, 0x8, R68 ;  /* 0x00000008ff447819 */ /* 0x000fca0000011444 */
[----:B------:R0:W-:Y:S01]  /*3e970*/  @P0 STG.E.U8 desc[UR18][R74.64], R68 ;  /* 0x000000444a000986 */ /* 0x0001e2000c101112 */
[----:B----4-:R-:W-:Y:S01]  /*3e980*/  ISETP.LT.AND P2, PT, R88, UR4, !P1 ;  /* 0x0000000458007c0c */ /* 0x010fe2000cf41270 */
[----:B------:R-:W3:Y:S02]  /*3e990*/  LDCU UR4, c[0x0][0x39c] ;  /* 0x00007380ff0477ac */ /* 0x000ee40008000800 */
[----:B---3--:R-:W-:Y:S01]  /*3e9a0*/  ISETP.LT.AND P0, PT, R14, UR4, !P1 ;  /* 0x000000040e007c0c */ /* 0x008fe2000cf01270 */
[----:B------:R-:W3:Y:S01]  /*3e9b0*/  LDCU UR4, c[0x0][0x39c] ;  /* 0x00007380ff0477ac */ /* 0x000ee20008000800 */
[----:B------:R-:W4:Y:S04]  /*3e9c0*/  LDL.LU R14, [R1+0xf8c] ;  /* 0x000f8c00010e7983 */ /* 0x000f280000300800 */
[----:B------:R-:W-:Y:S04]  /*3e9d0*/  @P4 STG.E.U8 desc[UR18][R76.64], R85 ;  /* 0x000000554c004986 */ /* 0x000fe8000c101112 */
[----:B------:R-:W5:Y:S01]  /*3e9e0*/  LDL.LU.64 R88, [R1+0x200] ;  /* 0x0002000001587983 */ /* 0x000f620000300a00 */
[----:B---3--:R-:W-:Y:S01]  /*3e9f0*/  ISETP.LT.AND P4, PT, R15, UR4, !P1 ;  /* 0x000000040f007c0c */ /* 0x008fe2000cf81270 */
[----:B------:R-:W2:Y:S02]  /*3ea00*/  LDCU UR4, c[0x0][0x39c] ;  /* 0x00007380ff0477ac */ /* 0x000ea40008000800 */
[----:B------:R-:W3:Y:S01]  /*3ea10*/  LDL.LU R15, [R1+0xf90] ;  /* 0x000f9000010f7983 */ /* 0x000ee20000300800 */
[----:B0-----:R-:W-:-:S03]  /*3ea20*/  PRMT R68, R85, 0x9910, RZ ;  /* 0x0000991055447816 */ /* 0x001fc600000000ff */
[----:B------:R-:W3:Y:S01]  /*3ea30*/  LDL.LU.64 R92, [R1+0x208] ;  /* 0x00020800015c7983 */ /* 0x000ee20000300a00 */
[----:B------:R-:W-:-:S03]  /*3ea40*/  SHF.R.S32.HI R68, RZ, 0x8, R68 ;  /* 0x00000008ff447819 */ /* 0x000fc60000011444 */
[----:B------:R-:W3:Y:S04]  /*3ea50*/  LDL.LU R17, [R1+0xf94] ;  /* 0x000f940001117983 */ /* 0x000ee80000300800 */
[----:B------:R0:W-:Y:S04]  /*3ea60*/  @P3 STG.E.U8 desc[UR18][R78.64], R68 ;  /* 0x000000444e003986 */ /* 0x0001e8000c101112 */
[----:B------:R-:W3:Y:S01]  /*3ea70*/  LDL.LU.64 R90, [R1+0x280] ;  /* 0x00028000015a7983 */ /* 0x000ee20000300a00 */
[----:B--2---:R-:W-:Y:S01]  /*3ea80*/  ISETP.LT.AND P3, PT, R16, UR4, !P1 ;  /* 0x0000000410007c0c */ /* 0x004fe2000cf61270 */
[----:B------:R-:W4:Y:S02]  /*3ea90*/  LDCU UR4, c[0x0][0x39c] ;  /* 0x00007380ff0477ac */ /* 0x000f240008000800 */
[----:B------:R-:W-:Y:S01]  /*3eaa0*/  @P5 STG.E.U8 desc[UR18][R80.64], R86 ;  /* 0x0000005650005986 */ /* 0x000fe2000c101112 */
[----:B0-----:R-:W-:-:S04]  /*3eab0*/  PRMT R68, R86, 0x9910, RZ ;  /* 0x0000991056447816 */ /* 0x001fc800000000ff */
[----:B------:R-:W-:Y:S02]  /*3eac0*/  SHF.R.S32.HI R68, RZ, 0x8, R68 ;  /* 0x00000008ff447819 */ /* 0x000fe40000011444 */
[----:B----4-:R-:W-:Y:S01]  /*3ead0*/  ISETP.LT.AND P5, PT, R14, UR4, !P1 ;  /* 0x000000040e007c0c */ /* 0x010fe2000cfa1270 */
[----:B------:R-:W3:Y:S01]  /*3eae0*/  LDCU UR4, c[0x0][0x39c] ;  /* 0x00007380ff0477ac */ /* 0x000ee20008000800 */
[----:B------:R-:W2:Y:S04]  /*3eaf0*/  LDL.LU R14, [R1+0xf98] ;  /* 0x000f9800010e7983 */ /* 0x000ea80000300800 */
[----:B-----5:R0:W-:Y:S01]  /*3eb00*/  @P2 STG.E.U8 desc[UR18][R88.64], R68 ;  /* 0x0000004458002986 */ /* 0x0201e2000c101112 */
[----:B---3--:R-:W-:-:S03]  /*3eb10*/  ISETP.LT.AND P2, PT, R15, UR4, !P1 ;  /* 0x000000040f007c0c */ /* 0x008fc6000cf41270 */
[----:B0-----:R-:W3:Y:S01]  /*3eb20*/  LDL.LU.64 R88, [R1+0x2a0] ;  /* 0x0002a00001587983 */ /* 0x001ee20000300a00 */
[----:B------:R-:W0:Y:S03]  /*3eb30*/  LDCU UR4, c[0x0][0x39c] ;  /* 0x00007380ff0477ac */ /* 0x000e260008000800 */
[----:B------:R-:W4:Y:S04]  /*3eb40*/  LDL.LU R16, [R1+0xf9c] ;  /* 0x000f9c0001107983 */ /* 0x000f280000300800 */
[----:B------:R-:W3:Y:S04]  /*3eb50*/  LDL.LU R15, [R1+0x354] ;  /* 0x00035400010f7983 */ /* 0x000ee80000300800 */
[----:B------:R-:W-:Y:S04]  /*3eb60*/  @P0 STG.E.U8 desc[UR18][R92.64], R87 ;  /* 0x000000575c000986 */ /* 0x000fe8000c101112 */
[----:B------:R-:W5:Y:S01]  /*3eb70*/  LDL.LU.64 R18, [R1+0x2c0] ;  /* 0x0002c00001127983 */ /* 0x000f620000300a00 */
[----:B0-----:R-:W-:Y:S01]  /*3eb80*/  ISETP.LT.AND P0, PT, R17, UR4, !P1 ;  /* 0x0000000411007c0c */ /* 0x001fe2000cf01270 */
[----:B------:R-:W2:Y:S02]  /*3eb90*/  LDCU UR4, c[0x0][0x39c] ;  /* 0x00007380ff0477ac */ /* 0x000ea40008000800 */
[----:B------:R-:W5:Y:S01]  /*3eba0*/  LDL.LU R17, [R1+0xfa0] ;  /* 0x000fa00001117983 */ /* 0x000f620000300800 */
[----:B------:R-:W-:-:S03]  /*3ebb0*/  PRMT R68, R87, 0x9910, RZ ;  /* 0x0000991057447816 */ /* 0x000fc600000000ff */
[----:B------:R-:W5:Y:S01]  /*3ebc0*/  LDL.LU.64 R24, [R1+0x2d0] ;  /* 0x0002d00001187983 */ /* 0x000f620000300a00 */
[----:B------:R-:W-:-:S03]  /*3ebd0*/  SHF.R.S32.HI R68, RZ, 0x8, R68 ;  /* 0x00000008ff447819 */ /* 0x000fc60000011444 */
[----:B------:R-:W5:Y:S04]  /*3ebe0*/  LDL.LU R23, [R1+0xfa4] ;  /* 0x000fa40001177983 */ /* 0x000f680000300800 */
[----:B------:R0:W-:Y:S01]  /*3ebf0*/  @P4 STG.E.U8 desc[UR18][R90.64], R68 ;  /* 0x000000445a004986 */ /* 0x0001e2000c101112 */
[----:B--2---:R-:W-:Y:S01]  /*3ec00*/  ISETP.LT.AND P4, PT, R14, UR4, !P1 ;  /* 0x000000040e007c0c */ /* 0x004fe2000cf81270 */
[----:B------:R-:W4:Y:S02]  /*3ec10*/  LDCU UR4, c[0x0][0x39c] ;  /* 0x00007380ff0477ac */ /* 0x000f240008000800 */
[----:B------:R-:W2:Y:S04]  /*3ec20*/  LDL.LU R14, [R1+0x358] ;  /* 0x00035800010e7983 */ /* 0x000ea80000300800 */
[----:B------:R-:W2:Y:S04]  /*3ec30*/  LDL.LU.64 R20, [R1+0x2f0] ;  /* 0x0002f00001147983 */ /* 0x000ea80000300a00 */
[----:B---3--:R3:W-:Y:S01]  /*3ec40*/  @P3 STG.E.U8 desc[UR18][R88.64], R15 ;  /* 0x0000000f58003986 */ /* 0x0087e2000c101112 */
[----:B----4-:R-:W-:Y:S01]  /*3ec50*/  ISETP.LT.AND P3, PT, R16, UR4, !P1 ;  /* 0x0000000410007c0c */ /* 0x010fe2000cf61270 */
[----:B------:R-:W4:Y:S02]  /*3ec60*/  LDCU UR4, c[0x0][0x39c] ;  /* 0x00007380ff0477ac */ /* 0x000f240008000800 */
[----:B------:R-:W2:Y:S01]  /*3ec70*/  LDL.LU R16, [R1+0xfa8] ;  /* 0x000fa80001107983 */ /* 0x000ea20000300800 */
[----:B0-----:R-:W-:-:S04]  /*3ec80*/  PRMT R68, R15, 0x9910, RZ ;  /* 0x000099100f447816 */ /* 0x001fc800000000ff */
[----:B------:R-:W-:Y:S01]  /*3ec90*/  SHF.R.S32.HI R68, RZ, 0x8, R68 ;  /* 0x00000008ff447819 */ /* 0x000fe20000011444 */
[----:B---3--:R-:W3:Y:S04]  /*3eca0*/  LDL.LU R15, [R1+0x35c] ;  /* 0x00035c00010f7983 */ /* 0x008ee80000300800 */
[----:B-----5:R0:W-:Y:S01]  /*3ecb0*/  @P5 STG.E.U8 desc[UR18][R18.64], R68 ;  /* 0x0000004412005986 */ /* 0x0201e2000c101112 */
[----:B----4-:R-:W-:Y:S01]  /*3ecc0*/  ISETP.LT.AND P5, PT, R17, UR4, !P1 ;  /* 0x0000000411007c0c */ /* 0x010fe2000cfa1270 */
[----:B------:R-:W4:Y:S02]  /*3ecd0*/  LDCU UR4, c[0x0][0x39c] ;  /* 0x00007380ff0477ac */ /* 0x000f240008000800 */
[----:B0-----:R-:W5:Y:S04]  /*3ece0*/  LDL.LU.64 R18, [R1+0x310] ;  /* 0x0003100001127983 */ /* 0x001f680000300a00 */
[----:B------:R-:W5:Y:S04]  /*3ecf0*/  LDL.LU R17, [R1+0xfac] ;  /* 0x000fac0001117983 */ /* 0x000f680000300800 */
[----:B------:R-:W5:Y:S04]  /*3ed00*/  LDL.LU.64 R26, [R1+0x330] ;  /* 0x00033000011a7983 */ /* 0x000f680000300a00 */
[----:B--2---:R0:W-:Y:S01]  /*3ed10*/  @P2 STG.E.U8 desc[UR18][R24.64], R14 ;  /* 0x0000000e18002986 */ /* 0x0041e2000c101112 */
[----:B------:R-:W-:-:S03]  /*3ed20*/  PRMT R68, R14, 0x9910, RZ ;  /* 0x000099100e447816 */ /* 0x000fc600000000ff */
[----:B0-----:R-:W2:Y:S01]  /*3ed30*/  LDL.LU R14, [R1+0xfb0] ;  /* 0x000fb000010e7983 */ /* 0x001ea20000300800 */
[----:B----4-:R-:W-:Y:S01]  /*3ed40*/  ISETP.LT.AND P2, PT, R23, UR4, !P1 ;  /* 0x0000000417007c0c */ /* 0x010fe2000cf41270 */
[----:B------:R-:W0:Y:S01]  /*3ed50*/  LDCU UR4, c[0x0][0x39c] ;  /* 0x00007380ff0477ac */ /* 0x000e220008000800 */
[----:B------:R-:W-:Y:S01]  /*3ed60*/  SHF.R.S32.HI R68, RZ, 0x8, R68 ;  /* 0x00000008ff447819 */ /* 0x000fe20000011444 */
[----:B------:R-:W4:Y:S04]  /*3ed70*/  LDL.LU.64 R24, [R1+0x340] ;  /* 0x0003400001187983 */ /* 0x000f280000300a00 */
[----:B------:R0:W-:Y:S02]  /*3ed80*/  @P0 STG.E.U8 desc[UR18][R20.64], R68 ;  /* 0x0000004414000986 */ /* 0x0001e4000c101112 */
[----:B0-----:R-:W-:-:S02]  /*3ed90*/  ISETP.LT.AND P0, PT, R16, UR4, !P1 ;  /* 0x0000000410007c0c */ /* 0x001fc4000cf01270 */
[----:B------:R-:W4:Y:S01]  /*3eda0*/  LDL.LU R21, [R1+0x360] ;  /* 0x0003600001157983 */ /* 0x000f220000300800 */
[----:B------:R-:W0:Y:S03]  /*3edb0*/  LDCU UR4, c[0x0][0x39c] ;  /* 0x00007380ff0477ac */ /* 0x000e260008000800 */
[----:B------:R-:W4:Y:S04]  /*3edc0*/  LDL.LU R16, [R1+0xfb4] ;  /* 0x000fb40001107983 */ /* 0x000f280000300800 */
[----:B------:R-:W4:Y:S01]  /*3edd0*/  LDL.LU R20, [R1+0x350] ;  /* 0x0003500001147983 */ /* 0x000f220000300800 */
[----:B------:R-:W-:Y:S01]  /*3ede0*/  VIADD R3, R84, UR5 ;  /* 0x0000000554037c36 */ /* 0x000fe20008000000 */
[----:B---3--:R-:W-:-:S02]  /*3edf0*/  PRMT R68, R15, 0x9910, RZ ;  /* 0x000099100f447816 */ /* 0x008fc400000000ff */
[----:B------:R-:W3:Y:S04]  /*3ee00*/  LDL.LU.64 R54, [R1+0x348] ;  /* 0x0003480001367983 */ /* 0x000ee80000300a00 */
[----:B-----5:R5:W-:Y:S01]  /*3ee10*/  @P4 STG.E.U8 desc[UR18][R18.64], R15 ;  /* 0x0000000f12004986 */ /* 0x020be2000c101112 */
[----:B0-----:R-:W-:Y:S01]  /*3ee20*/  ISETP.LT.AND P4, PT, R17, UR4, !P1 ;  /* 0x0000000411007c0c */ /* 0x001fe2000cf81270 */
[----:B------:R-:W2:Y:S01]  /*3ee30*/  LDCU UR4, c[0x0][0x39c] ;  /* 0x00007380ff0477ac */ /* 0x000ea20008000800 */
[C---:B------:R-:W-:Y:S01]  /*3ee40*/  IADD3 R28, P6, PT, R3.reuse, R2, RZ ;  /* 0x00000002031c7210 */ /* 0x040fe20007fde0ff */
[----:B------:R-:W3:Y:S01]  /*3ee50*/  LDL.LU R17, [R1+0x364] ;  /* 0x0003640001117983 */ /* 0x000ee20000300800 */
[----:B------:R-:W-:Y:S02]  /*3ee60*/  SHF.R.S32.HI R68, RZ, 0x8, R68 ;  /* 0x00000008ff447819 */ /* 0x000fe40000011444 */
[C---:B------:R-:W-:Y:S01]  /*3ee70*/  LEA.HI.X.SX32 R29, R3.reuse, R0, 0x1, P6 ;  /* 0x00000000031d7211 */ /* 0x040fe200030f0eff */
[----:B------:R-:W-:Y:S01]  /*3ee80*/  VIADD R3, R3, UR5 ;  /* 0x0000000503037c36 */ /* 0x000fe20008000000 */
[----:B-----5:R-:W5:Y:S04]  /*3ee90*/  LDL.LU.64 R18, [R1+0x338] ;  /* 0x0003380001127983 */ /* 0x020f680000300a00 */
[----:B------:R0:W-:Y:S01]  /*3eea0*/  @P3 STG.E.U8 desc[UR18][R26.64], R68 ;  /* 0x000000441a003986 */ /* 0x0001e2000c101112 */
[----:B------:R-:W-:-:S03]  /*3eeb0*/  IADD3 R30, P6, PT, R3, R2, RZ ;  /* 0x00000002031e7210 */ /* 0x000fc60007fde0ff */
[----:B------:R-:W3:Y:S04]  /*3eec0*/  LDL.LU.64 R44, [R1+0x328] ;  /* 0x00032800012c7983 */ /* 0x000ee80000300a00 */
[----:B------:R-:W3:Y:S01]  /*3eed0*/  LDL.LU R15, [R1+0x368] ;  /* 0x00036800010f7983 */ /* 0x000ee20000300800 */
[C---:B------:R-:W-:Y:S01]  /*3eee0*/  LEA.HI.X.SX32 R31, R3.reuse, R0, 0x1, P6 ;  /* 0x00000000031f7211 */ /* 0x040fe200030f0eff */
[----:B------:R-:W-:-:S05]  /*3eef0*/  VIADD R3, R3, UR5 ;  /* 0x0000000503037c36 */ /* 0x000fca0008000000 */
[----:B------:R-:W-:-:S04]  /*3ef00*/  IADD3 R32, P6, PT, R3, R2, RZ ;  /* 0x0000000203207210 */ /* 0x000fc80007fde0ff */
        /* <DEDUP_REMOVED lines=31> */
[----:B------:R-:W-:Y:S01]  /*3f100*/  VIADD R3, R3, UR5 ;  /* 0x0000000503037c36 */ /* 0x000fe20008000000 */
[----:B--2---:R-:W-:Y:S01]  /*3f110*/  ISETP.LT.AND P3, PT, R14, UR4, !P1 ;  /* 0x000000040e007c0c */ /* 0x004fe2000cf61270 */
[----:B------:R-:W2:Y:S01]  /*3f120*/  LDCU UR4, c[0x0][0x39c] ;  /* 0x00007380ff0477ac */ /* 0x000ea20008000800 */
[----:B------:R-:W5:Y:S02]  /*3f130*/  LDL.LU R14, [R1+0xfbc] ;  /* 0x000fbc00010e7983 */ /* 0x000f640000300800 */
[C---:B------:R-:W-:Y:S02]  /*3f140*/  IADD3 R56, P6, PT, R3.reuse, R2, RZ ;  /* 0x0000000203387210 */ /* 0x040fe40007fde0ff */
[----:B0-----:R-:W5:Y:S02]  /*3f150*/  LDL.LU.64 R26, [R1+0x320] ;  /* 0x00032000011a7983 */ /* 0x001f640000300a00 */
        /* <DEDUP_REMOVED lines=26> */
[----:B----4-:R0:W-:Y:S04]  /*3f300*/  @P5 STG.E.U8 desc[UR18][R24.64], R21 ;  /* 0x0000001518005986 */ /* 0x0101e8000c101112 */
[C---:B------:R-:W-:Y:S02]  /*3f310*/  IADD3 R80, P6, PT, R3.reuse, R2, RZ ;  /* 0x0000000203507210 */ /* 0x040fe40007fde0ff */
[----:B--2---:R-:W-:Y:S01]  /*3f320*/  ISETP.LT.AND P5, PT, R16, UR4, !P1 ;  /* 0x0000000410007c0c */ /* 0x004fe2000cfa1270 */
[----:B------:R-:W5:Y:S01]  /*3f330*/  LDCU UR4, c[0x0][0x39c] ;  /* 0x00007380ff0477ac */ /* 0x000f620008000800 */
[C---:B------:R-:W-:Y:S01]  /*3f340*/  LEA.HI.X.SX32 R81, R3.reuse, R0, 0x1, P6 ;  /* 0x0000000003517211 */ /* 0x040fe200030f0eff */
[----:B------:R-:W-:Y:S01]  /*3f350*/  VIADD R3, R3, UR5 ;  /* 0x0000000503037c36 */ /* 0x000fe20008000000 */
[----:B------:R-:W2:Y:S04]  /*3f360*/  LDL.LU R16, [R1+0xfb8] ;  /* 0x000fb80001107983 */ /* 0x000ea80000300800 */
[C---:B------:R-:W-:Y:S01]  /*3f370*/  IADD3 R78, P6, PT, R3.reuse, R2, RZ ;  /* 0x00000002034e7210 */ /* 0x040fe20007fde0ff */
[----:B------:R-:W4:Y:S03]  /*3f380*/  LDL.LU.64 R58, [R1+0x318] ;  /* 0x00031800013a7983 */ /* 0x000f260000300a00 */
        /* <DEDUP_REMOVED lines=15> */
[----:B------:R-:W-:Y:S02]  /*3f480*/  LEA.HI.X.SX32 R69, R3, R0, 0x1, P6 ;  /* 0x0000000003457211 */ /* 0x000fe400030f0eff */
[----:B------:R-:W-:Y:S02]  /*3f490*/  ISETP.NE.AND P6, PT, R20, RZ, PT ;  /* 0x000000ff1400720c */ /* 0x000fe40003fc5270 */
[----:B------:R-:W-:Y:S02]  /*3f4a0*/  PRMT R20, R21, 0x9910, RZ ;  /* 0x0000991015147816 */ /* 0x000fe400000000ff */
[----:B0-----:R-:W4:Y:S02]  /*3f4b0*/  LDL.LU R21, [R1+0x36c] ;  /* 0x00036c0001157983 */ /* 0x001f240000300800 */
[----:B------:R-:W-:Y:S02]  /*3f4c0*/  SHF.R.S32.HI R23, RZ, 0x8, R20 ;  /* 0x00000008ff177819 */ /* 0x000fe40000011414 */
[----:B------:R-:W4:Y:S04]  /*3f4d0*/  LDL.LU R20, [R1+0xfc4] ;  /* 0x000fc40001147983 */ /* 0x000f280000300800 */
[----:B---3--:R0:W-:Y:S04]  /*3f4e0*/  @P2 STG.E.U8 desc[UR18][R54.64], R23 ;  /* 0x0000001736002986 */ /* 0x0081e8000c101112 */
[----:B------:R-:W3:Y:S01]  /*3f4f0*/  LDL.LU.64 R24, [R1+0x308] ;  /* 0x0003080001187983 */ /* 0x000ee20000300a00 */
[----:B-----5:R-:W-:Y:S01]  /*3f500*/  ISETP.LT.AND P2, PT, R14, UR4, !P1 ;  /* 0x000000040e007c0c */ /* 0x020fe2000cf41270 */
[----:B------:R-:W2:Y:S02]  /*3f510*/  LDCU UR4, c[0x0][0x39c] ;  /* 0x00007380ff0477ac */ /* 0x000ea40008000800 */
[----:B------:R-:W5:Y:S04]  /*3f520*/  LDL.LU R14, [R1+0xfc0] ;  /* 0x000fc000010e7983 */ /* 0x000f680000300800 */
[----:B------:R1:W-:Y:S04]  /*3f530*/  @P0 STG.E.U8 desc[UR18][R18.64], R17 ;  /* 0x0000001112000986 */ /* 0x0003e8000c101112 */
[----:B0-----:R-:W3:Y:S01]  /*3f540*/  LDL.LU.64 R54, [R1+0x300] ;  /* 0x0003000001367983 */ /* 0x001ee20000300a00 */
[----:B--2---:R-:W-:Y:S01]  /*3f550*/  ISETP.LT.AND P0, PT, R16, UR4, !P1 ;  /* 0x0000000410007c0c */ /* 0x004fe2000cf01270 */
[----:B------:R-:W4:Y:S01]  /*3f560*/  LDCU UR4, c[0x0][0x39c] ;  /* 0x00007380ff0477ac */ /* 0x000f220008000800 */
[----:B------:R-:W-:-:S02]  /*3f570*/  PRMT R16, R17, 0x9910, RZ ;  /* 0x0000991011107816 */ /* 0x000fc400000000ff */
[----:B-1----:R-:W2:Y:S02]  /*3f580*/  LDL.LU R17, [R1+0x370] ;  /* 0x0003700001117983 */ /* 0x002ea40000300800 */
[----:B------:R-:W-:Y:S02]  /*3f590*/  SHF.R.S32.HI R23, RZ, 0x8, R16 ;  /* 0x00000008ff177819 */ /* 0x000fe40000011410 */
[----:B------:R-:W2:Y:S04]  /*3f5a0*/  LDL.LU R16, [R1+0xfcc] ;  /* 0x000fcc0001107983 */ /* 0x000ea80000300800 */
[----:B------:R0:W-:Y:S04]  /*3f5b0*/  @P4 STG.E.U8 desc[UR18][R44.64], R23 ;  /* 0x000000172c004986 */ /* 0x0001e8000c101112 */
[----:B------:R-:W2:Y:S04]  /*3f5c0*/  LDL.LU.64 R18, [R1+0x2f8] ;  /* 0x0002f80001127983 */ /* 0x000ea80000300a00 */
[----:B0-----:R-:W2:Y:S04]  /*3f5d0*/  LDL.LU R23, [R1+0xfc8] ;  /* 0x000fc80001177983 */ /* 0x001ea80000300800 */
[----:B------:R0:W-:Y:S01]  /*3f5e0*/  @P3 STG.E.U8 desc[UR18][R26.64], R15 ;  /* 0x0000000f1a003986 */ /* 0x0001e2000c101112 */
[----:B----4-:R-:W-:Y:S01]  /*3f5f0*/  ISETP.LT.AND P4, PT, R20, UR4, !P1 ;  /* 0x0000000414007c0c */ /* 0x010fe2000cf81270 */
[----:B------:R-:W5:Y:S01]  /*3f600*/  LDCU UR4, c[0x0][0x39c] ;  /* 0x00007380ff0477ac */ /* 0x000f620008000800 */
[----:B------:R-:W-:-:S05]  /*3f610*/  PRMT R20, R15, 0x9910, RZ ;  /* 0x000099100f147816 */ /* 0x000fca00000000ff */
[----:B0-----:R-:W-:Y:S01]  /*3f620*/  IMAD.MOV.U32 R26, RZ, RZ, R20 ;  /* 0x000000ffff1a7224 */ /* 0x001fe200078e0014 */
[----:B-----5:R-:W-:Y:S01]  /*3f630*/  ISETP.LT.AND P3, PT, R14, UR4, !P1 ;  /* 0x000000040e007c0c */ /* 0x020fe2000cf61270 */
[----:B------:R-:W2:Y:S01]  /*3f640*/  LDCU UR4, c[0x0][0x39c] ;  /* 0x00007380ff0477ac */ /* 0x000ea20008000800 */
[----:B------:R-:W4:Y:S04]  /*3f650*/  LDL.LU.64 R14, [R1+0x2e8] ;  /* 0x0002e800010e7983 */ /* 0x000f280000300a00 */
[----:B------:R-:W5:Y:S04]  /*3f660*/  LDL.LU R44, [R1+0x374] ;  /* 0x00037400012c7983 */ /* 0x000f680000300800 */
[----:B------:R-:W4:Y:S01]  /*3f670*/  LDL.LU R20, [R1+0xfd4] ;  /* 0x000fd40001147983 */ /* 0x000f220000300800 */
[----:B------:R-:W-:-:S03]  /*3f680*/  SHF.R.S32.HI R26, RZ, 0x8, R26 ;  /* 0x00000008ff1a7819 */ /* 0x000fc6000001141a */
[----:B------:R-:W5:Y:S04]  /*3f690*/  LDL.LU.64 R62, [R1+0x2e0] ;  /* 0x0002e000013e7983 */ /* 0x000f680000300a00 */
[----:B------:R-:W-:Y:S04]  /*3f6a0*/  @P5 STG.E.U8 desc[UR18][R58.64], R26 ;  /* 0x0000001a3a005986 */ /* 0x000fe8000c101112 */
[----:B---3--:R0:W-:Y:S02]  /*3f6b0*/  @P2 STG.E.U8 desc[UR18][R24.64], R21 ;  /* 0x0000001518002986 */ /* 0x0081e4000c101112 */
[----:B0-----:R-:W-:-:S04]  /*3f6c0*/  PRMT R21, R21, 0x9910, RZ ;  /* 0x0000991015157816 */ /* 0x001fc800000000ff */
[----:B------:R-:W-:Y:S02]  /*3f6d0*/  SHF.R.S32.HI R26, RZ, 0x8, R21 ;  /* 0x00000008ff1a7819 */ /* 0x000fe40000011415 */
[----:B--2---:R-:W-:Y:S01]  /*3f6e0*/  ISETP.LT.AND P5, PT, R16, UR4, !P1 ;  /* 0x0000000410007c0c */ /* 0x004fe2000cfa1270 */
[----:B------:R-:W0:Y:S01]  /*3f6f0*/  LDCU UR4, c[0x0][0x39c] ;  /* 0x00007380ff0477ac */ /* 0x000e220008000800 */
[----:B------:R-:W2:Y:S04]  /*3f700*/  LDL.LU R16, [R1+0xfd0] ;  /* 0x000fd00001107983 */ /* 0x000ea80000300800 */
[----:B------:R-:W3:Y:S01]  /*3f710*/  LDL.LU.64 R58, [R1+0x2d8] ;  /* 0x0002d800013a7983 */ /* 0x000ee20000300a00 */
[----:B0-----:R-:W-:Y:S01]  /*3f720*/  ISETP.LT.AND P2, PT, R23, UR4, !P1 ;  /* 0x0000000417007c0c */ /* 0x001fe2000cf41270 */
[----:B------:R-:W4:Y:S02]  /*3f730*/  LDCU UR4, c[0x0][0x39c] ;  /* 0x00007380ff0477ac */ /* 0x000f240008000800 */
[----:B------:R-:W3:Y:S04]  /*3f740*/  LDL.LU R23, [R1+0x378] ;  /* 0x0003780001177983 */ /* 0x000ee80000300800 */
[----:B------:R-:W3:Y:S04]  /*3f750*/  LDL.LU R21, [R1+0xfe4] ;  /* 0x000fe40001157983 */ /* 0x000ee80000300800 */
[----:B------:R-:W-:Y:S04]  /*3f760*/  @P0 STG.E.U8 desc[UR18][R54.64], R26 ;  /* 0x0000001a36000986 */ /* 0x000fe8000c101112 */
[----:B------:R-:W3:Y:S01]  /*3f770*/  LDL.LU.64 R24, [R1+0x2c8] ;  /* 0x0002c80001187983 */ /* 0x000ee20000300a00 */
[----:B----4-:R-:W-:Y:S01]  /*3f780*/  ISETP.LT.AND P0, PT, R20, UR4, !P1 ;  /* 0x0000000414007c0c */ /* 0x010fe2000cf01270 */
[----:B------:R-:W2:Y:S02]  /*3f790*/  LDCU UR4, c[0x0][0x39c] ;  /* 0x00007380ff0477ac */ /* 0x000ea40008000800 */
[----:B------:R-:W4:Y:S04]  /*3f7a0*/  LDL.LU R20, [R1+0xfe0] ;  /* 0x000fe00001147983 */ /* 0x000f280000300800 */
[----:B------:R0:W-:Y:S01]  /*3f7b0*/  @P4 STG.E.U8 desc[UR18][R18.64], R17 ;  /* 0x0000001112004986 */ /* 0x0001e2000c101112 */
[----:B--2---:R-:W-:Y:S01]  /*3f7c0*/  ISETP.LT.AND P4, PT, R16, UR4, !P1 ;  /* 0x0000000410007c0c */ /* 0x004fe2000cf81270 */
[----:B------:R-:W3:Y:S01]  /*3f7d0*/  LDCU UR4, c[0x0][0x39c] ;  /* 0x00007380ff0477ac */ /* 0x000ee20008000800 */
[----:B------:R-:W-:-:S05]  /*3f7e0*/  PRMT R16, R17, 0x9910, RZ ;  /* 0x0000991011107816 */ /* 0x000fca00000000ff */
[----:B0-----:R-:W-:Y:S02]  /*3f7f0*/  IMAD.MOV.U32 R18, RZ, RZ, R16 ;  /* 0x000000ffff127224 */ /* 0x001fe400078e0010 */
[----:B------:R-:W2:Y:S04]  /*3f800*/  LDL.LU.64 R16, [R1+0x2b8] ;  /* 0x0002b80001107983 */ /* 0x000ea80000300a00 */
[----:B------:R-:W2:Y:S04]  /*3f810*/  LDL.LU R54, [R1+0x37c] ;  /* 0x00037c0001367983 */ /* 0x000ea80000300800 */
[----:B------:R-:W2:Y:S01]  /*3f820*/  LDL.LU R27, [R1+0x1070] ;  /* 0x00107000011b7983 */ /* 0x000ea20000300800 */
[----:B------:R-:W-:-:S03]  /*3f830*/  SHF.R.S32.HI R26, RZ, 0x8, R18 ;  /* 0x00000008ff1a7819 */ /* 0x000fc60000011412 */
[----:B------:R-:W2:Y:S04]  /*3f840*/  LDL.LU.64 R18, [R1+0x2b0] ;  /* 0x0002b00001127983 */ /* 0x000ea80000300a00 */
[----:B------:R0:W-:Y:S04]  /*3f850*/  @P3 STG.E.U8 desc[UR18][R14.64], R26 ;  /* 0x0000001a0e003986 */ /* 0x0001e8000c101112 */
[----:B0-----:R-:W2:Y:S04]  /*3f860*/  LDL.LU.64 R14, [R1+0x13c0] ;  /* 0x0013c000010e7983 */ /* 0x001ea80000300a00 */
[----:B------:R-:W2:Y:S01]  /*3f870*/  LDL.LU R26, [R1+0x106c] ;  /* 0x00106c00011a7983 */ /* 0x000ea20000300800 */
[----:B---3--:R-:W-:Y:S01]  /*3f880*/  ISETP.LT.AND P3, PT, R21, UR4, !P1 ;  /* 0x0000000415007c0c */ /* 0x008fe2000cf61270 */
[----:B------:R-:W4:Y:S02]  /*3f890*/  LDCU UR4, c[0x0][0x39c] ;  /* 0x00007380ff0477ac */ /* 0x000f240008000800 */
[----:B-----5:R0:W-:Y:S02]  /*3f8a0*/  @P5 STG.E.U8 desc[UR18][R62.64], R44 ;  /* 0x0000002c3e005986 */ /* 0x0201e4000c101112 */
[----:B0-----:R-:W-:-:S04]  /*3f8b0*/  PRMT R44, R44, 0x9910, RZ ;  /* 0x000099102c2c7816 */ /* 0x001fc800000000ff */
[----:B------:R-:W-:-:S05]  /*3f8c0*/  SHF.R.S32.HI R44, RZ, 0x8, R44 ;  /* 0x00000008ff2c7819 */ /* 0x000fca000001142c */
[----:B------:R0:W-:Y:S01]  /*3f8d0*/  @P2 STG.E.U8 desc[UR18][R58.64], R44 ;  /* 0x0000002c3a002986 */ /* 0x0001e2000c101112 */
[----:B----4-:R-:W-:Y:S01]  /*3f8e0*/  ISETP.LT.AND P5, PT, R20, UR4, !P1 ;  /* 0x0000000414007c0c */ /* 0x010fe2000cfa1270 */
[----:B------:R-:W2:Y:S02]  /*3f8f0*/  LDCU UR4, c[0x0][0x39c] ;  /* 0x00007380ff0477ac */ /* 0x000ea40008000800 */
[----:B------:R-:W3:Y:S04]  /*3f900*/  LDL.LU.64 R20, [R1+0x2a8] ;  /* 0x0002a80001147983 */ /* 0x000ee80000300a00 */
[----:B------:R-:W4:Y:S04]  /*3f910*/  LDL.LU R45, [R1+0x380] ;  /* 0x00038000012d7983 */ /* 0x000f280000300800 */
[----:B------:R-:W4:Y:S04]  /*3f920*/  LDL.LU.64 R62, [R1+0x298] ;  /* 0x00029800013e7983 */ /* 0x000f280000300a00 */
[----:B------:R-:W5:Y:S04]  /*3f930*/  LDL.LU R55, [R1+0x1094] ;  /* 0x0010940001377983 */ /* 0x000f680000300800 */
[----:B0-----:R-:W3:Y:S01]  /*3f940*/  LDL.LU R58, [R1+0x1090] ;  /* 0x00109000013a7983 */ /* 0x001ee20000300800 */
[----:B------:R-:W-:-:S03]  /*3f950*/  PRMT R59, R23, 0x9910, RZ ;  /* 0x00009910173b7816 */ /* 0x000fc600000000ff */
[----:B------:R0:W-:Y:S04]  /*3f960*/  @P0 STG.E.U8 desc[UR18][R24.64], R23 ;  /* 0x0000001718000986 */ /* 0x0001e8000c101112 */
[----:B0-----:R-:W4:Y:S04]  /*3f970*/  LDL.LU.64 R24, [R1+0x290] ;  /* 0x0002900001187983 */ /* 0x001f280000300a00 */
[----:B------:R-:W4:Y:S01]  /*3f980*/  LDL.LU R44, [R1+0x384] ;  /* 0x00038400012c7983 */ /* 0x000f220000300800 */
[----:B------:R-:W-:Y:S02]  /*3f990*/  SHF.R.S32.HI R59, RZ, 0x8, R59 ;  /* 0x00000008ff3b7819 */ /* 0x000fe4000001143b */
[----:B--2---:R-:W-:Y:S01]  /*3f9a0*/  ISETP.LT.AND P2, PT, R27, UR4, !P1 ;  /* 0x000000041b007c0c */ /* 0x004fe2000cf41270 */
[----:B------:R-:W0:Y:S02]  /*3f9b0*/  LDCU UR4, c[0x0][0x39c] ;  /* 0x00007380ff0477ac */ /* 0x000e240008000800 */
[----:B------:R1:W-:Y:S01]  /*3f9c0*/  @P4 STG.E.U8 desc[UR18][R16.64], R59 ;  /* 0x0000003b10004986 */ /* 0x0003e2000c101112 */
[----:B0-----:R-:W-:Y:S01]  /*3f9d0*/  ISETP.LT.AND P0, PT, R26, UR4, !P1 ;  /* 0x000000041a007c0c */ /* 0x001fe2000cf01270 */
[----:B------:R-:W5:Y:S02]  /*3f9e0*/  LDCU UR4, c[0x0][0x39c] ;  /* 0x00007380ff0477ac */ /* 0x000f640008000800 */
[----:B------:R-:W2:Y:S04]  /*3f9f0*/  LDL.LU.64 R26, [R1+0x288] ;  /* 0x00028800011a7983 */ /* 0x000ea80000300a00 */
[----:B------:R-:W2:Y:S04]  /*3fa00*/  LDL.LU R23, [R1+0x1110] ;  /* 0x0011100001177983 */ /* 0x000ea80000300800 */
[----:B-1----:R-:W2:Y:S04]  /*3fa10*/  LDL.LU.64 R16, [R1+0x13b8] ;  /* 0x0013b80001107983 */ /* 0x002ea80000300a00 */
[----:B------:R-:W2:Y:S04]  /*3fa20*/  LDL.LU R59, [R1+0x109c] ;  /* 0x00109c00013b7983 */ /* 0x000ea80000300800 */
[----:B------:R0:W-:Y:S04]  /*3fa30*/  @P3 STG.E.U8 desc[UR18][R18.64], R54 ;  /* 0x0000003612003986 */ /* 0x0001e8000c101112 */
[----:B0-----:R-:W2:Y:S01]  /*3fa40*/  LDL.LU.64 R18, [R1+0x13b0] ;  /* 0x0013b00001127983 */ /* 0x001ea20000300a00 */
[----:B------:R-:W-:-:S04]  /*3fa50*/  PRMT R54, R54, 0x9910, RZ ;  /* 0x0000991036367816 */ /* 0x000fc800000000ff */
[----:B------:R-:W-:Y:S02]  /*3fa60*/  SHF.R.S32.HI R54, RZ, 0x8, R54 ;  /* 0x00000008ff367819 */ /* 0x000fe40000011436 */
[----:B-----5:R-:W-:Y:S01]  /*3fa70*/  ISETP.LT.AND P4, PT, R55, UR4, !P1 ;  /* 0x0000000437007c0c */ /* 0x020fe2000cf81270 */
[----:B------:R-:W3:Y:S01]  /*3fa80*/  LDCU UR4, c[0x0][0x39c] ;  /* 0x00007380ff0477ac */ /* 0x000ee20008000800 */
[----:B------:R-:W5:Y:S01]  /*3fa90*/  LDL.LU R55, [R1+0x388] ;  /* 0x0003880001377983 */ /* 0x000f620000300800 */
[----:B---3--:R-:W-:-:S03]  /*3faa0*/  ISETP.LT.AND P3, PT, R58, UR4, !P1 ;  /* 0x000000043a007c0c */ /* 0x008fc6000cf61270 */
[----:B------:R0:W-:Y:S01]  /*3fab0*/  @P5 STG.E.U8 desc[UR18][R20.64], R54 ;  /* 0x0000003614005986 */ /* 0x0001e2000c101112 */
[----:B------:R-:W2:Y:S03]  /*3fac0*/  LDCU UR4, c[0x0][0x39c] ;  /* 0x00007380ff0477ac */ /* 0x000ea60008000800 */
[----:B------:R-:W3:Y:S04]  /*3fad0*/  LDL.LU R58, [R1+0x111c] ;  /* 0x00111c00013a7983 */ /* 0x000ee80000300800 */
[----:B0-----:R-:W5:Y:S04]  /*3fae0*/  LDL.LU.64 R20, [R1+0x13a8] ;  /* 0x0013a80001147983 */ /* 0x001f680000300a00 */
[----:B------:R-:W5:Y:S04]  /*3faf0*/  LDL.LU R54, [R1+0x1118] ;  /* 0x0011180001367983 */ /* 0x000f680000300800 */
[----:B----4-:R0:W-:Y:S02]  /*3fb00*/  @P2 STG.E.U8 desc[UR18][R62.64], R45 ;  /* 0x0000002d3e002986 */ /* 0x0101e4000c101112 */
[----:B0-----:R-:W-:-:S04]  /*3fb10*/  PRMT R45, R45, 0x9910, RZ ;  /* 0x000099102d2d7816 */ /* 0x001fc800000000ff */
[----:B------:R-:W-:Y:S02]  /*3fb20*/  SHF.R.S32.HI R63, RZ, 0x8, R45 ;  /* 0x00000008ff3f7819 */ /* 0x000fe4000001142d */
[----:B--2---:R-:W-:Y:S01]  /*3fb30*/  ISETP.LT.AND P5, PT, R23, UR4, !P1 ;  /* 0x0000000417007c0c */ /* 0x004fe2000cfa1270 */
[----:B------:R-:W0:Y:S01]  /*3fb40*/  LDCU UR4, c[0x0][0x39c] ;  /* 0x00007380ff0477ac */ /* 0x000e220008000800 */
[----:B------:R-:W2:Y:S04]  /*3fb50*/  LDL.LU R23, [R1+0x13a0] ;  /* 0x0013a00001177983 */ /* 0x000ea80000300800 */
[----:B------:R-:W4:Y:S01]  /*3fb60*/  LDL.LU R62, [R1+0x38c] ;  /* 0x00038c00013e7983 */ /* 0x000f220000300800 */
[----:B0-----:R-:W-:Y:S01]  /*3fb70*/  ISETP.LT.AND P2, PT, R59, UR4, !P1 ;  /* 0x000000043b007c0c */ /* 0x001fe2000cf41270 */
[----:B------:R-:W3:Y:S02]  /*3fb80*/  LDCU UR4, c[0x0][0x39c] ;  /* 0x00007380ff0477ac */ /* 0x000ee40008000800 */
[----:B------:R-:W2:Y:S04]  /*3fb90*/  LDL.LU R59, [R1+0x1124] ;  /* 0x00112400013b7983 */ /* 0x000ea80000300800 */
[----:B------:R-:W4:Y:S04]  /*3fba0*/  LDL.LU R45, [R1+0x1120] ;  /* 0x00112000012d7983 */ /* 0x000f280000300800 */
[----:B------:R0:W-:Y:S04]  /*3fbb0*/  @P0 STG.E.U8 desc[UR18][R24.64], R63 ;  /* 0x0000003f18000986 */ /* 0x0001e8000c101112 */
[----:B------:R1:W-:Y:S04]  /*3fbc0*/  @P4 STG.E.U8 desc[UR18][R26.64], R44 ;  /* 0x0000002c1a004986 */ /* 0x0003e8000c101112 */
[----:B0-----:R-:W4:Y:S04]  /*3fbd0*/  LDL.LU.64 R24, [R1+0x1398] ;  /* 0x0013980001187983 */ /* 0x001f280000300a00 */
[----:B-1----:R-:W4:Y:S01]  /*3fbe0*/  LDL.LU.64 R26, [R1+0x1390] ;  /* 0x00139000011a7983 */ /* 0x002f220000300a00 */
[----:B---3--:R-:W-:Y:S01]  /*3fbf0*/  ISETP.LT.AND P0, PT, R58, UR4, !P1 ;  /* 0x000000043a007c0c */ /* 0x008fe2000cf01270 */
[----:B------:R-:W5:Y:S02]  /*3fc00*/  LDCU UR4, c[0x0][0x39c] ;  /* 0x00007380ff0477ac */ /* 0x000f640008000800 */
[----:B------:R-:W3:Y:S04]  /*3fc10*/  LDL.LU R58, [R1+0x390] ;  /* 0x00039000013a7983 */ /* 0x000ee80000300800 */
[----:B------:R-:W3:Y:S01]  /*3fc20*/  LDL.LU R63, [R1+0x116c] ;  /* 0x00116c00013f7983 */ /* 0x000ee20000300800 */
[----:B-----5:R-:W-:Y:S01]  /*3fc30*/  ISETP.LT.AND P4, PT, R54, UR4, !P1 ;  /* 0x0000000436007c0c */ /* 0x020fe2000cf81270 */
[----:B------:R-:W2:Y:S02]  /*3fc40*/  LDCU UR4, c[0x0][0x39c] ;  /* 0x00007380ff0477ac */ /* 0x000ea40008000800 */
[----:B------:R-:W5:Y:S01]  /*3fc50*/  LDL.LU R54, [R1+0x1168] ;  /* 0x0011680001367983 */ /* 0x000f620000300800 */
[----:B------:R-:W-:-:S04]  /*3fc60*/  PRMT R44, R44, 0x9910, RZ ;  /* 0x000099102c2c7816 */ /* 0x000fc800000000ff */
[----:B------:R-:W-:-:S05]  /*3fc70*/  SHF.R.S32.HI R44, RZ, 0x8, R44 ;  /* 0x00000008ff2c7819 */ /* 0x000fca000001142c */
[----:B------:R0:W-:Y:S04]  /*3fc80*/  @P3 STG.E.U8 desc[UR18][R28.64], R44 ;  /* 0x0000002c1c003986 */ /* 0x0001e8000c101112 */
[----:B------:R1:W-:Y:S04]  /*3fc90*/  @P5 STG.E.U8 desc[UR18][R30.64], R55 ;  /* 0x000000371e005986 */ /* 0x0003e8000c101112 */
[----:B0-----:R-:W5:Y:S04]  /*3fca0*/  LDL.LU.64 R28, [R1+0x1388] ;  /* 0x00138800011c7983 */ /* 0x001f680000300a00 */
[----:B------:R-:W5:Y:S04]  /*3fcb0*/  LDL.LU R44, [R1+0x1380] ;  /* 0x00138000012c7983 */ /* 0x000f680000300800 */
[----:B-1----:R-:W5:Y:S01]  /*3fcc0*/  LDL.LU.64 R30, [R1+0x1378] ;  /* 0x00137800011e7983 */ /* 0x002f620000300a00 */
[----:B--2---:R-:W-:Y:S01]  /*3fcd0*/  ISETP.LT.AND P3, PT, R59, UR4, !P1 ;  /* 0x000000043b007c0c */ /* 0x004fe2000cf61270 */
[----:B------:R-:W4:Y:S01]  /*3fce0*/  LDCU UR4, c[0x0][0x39c] ;  /* 0x00007380ff0477ac */ /* 0x000f220008000800 */
[----:B------:R-:W-:-:S02]  /*3fcf0*/  PRMT R59, R55, 0x9910, RZ ;  /* 0x00009910373b7816 */ /* 0x000fc400000000ff */
[----:B----4-:R-:W-:Y:S01]  /*3fd00*/  ISETP.LT.AND P5, PT, R45, UR4, !P1 ;  /* 0x000000042d007c0c */ /* 0x010fe2000cfa1270 */
[----:B------:R-:W3:Y:S01]  /*3fd10*/  LDCU UR4, c[0x0][0x39c] ;  /* 0x00007380ff0477ac */ /* 0x000ee20008000800 */
[----:B------:R-:W2:Y:S04]  /*3fd20*/  LDL.LU R45, [R1+0x394] ;  /* 0x00039400012d7983 */ /* 0x000ea80000300800 */
[----:B------:R-:W4:Y:S01]  /*3fd30*/  LDL.LU R55, [R1+0x1104] ;  /* 0x0011040001377983 */ /* 0x000f220000300800 */
[----:B------:R-:W-:-:S05]  /*3fd40*/  SHF.R.S32.HI R59, RZ, 0x8, R59 ;  /* 0x00000008ff3b7819 */ /* 0x000fca000001143b */
[----:B------:R0:W-:Y:S04]  /*3fd50*/  @P2 STG.E.U8 desc[UR18][R32.64], R59 ;  /* 0x0000003b20002986 */ /* 0x0001e8000c101112 */
[----:B0-----:R-:W2:Y:S04]  /*3fd60*/  LDL.LU.64 R32, [R1+0x1370] ;  /* 0x0013700001207983 */ /* 0x001ea80000300a00 */
[----:B------:R-:W2:Y:S04]  /*3fd70*/  LDL.LU R59, [R1+0x1100] ;  /* 0x00110000013b7983 */ /* 0x000ea80000300800 */
[----:B------:R0:W-:Y:S04]  /*3fd80*/  @P0 STG.E.U8 desc[UR18][R34.64], R62 ;  /* 0x0000003e22000986 */ /* 0x0001e8000c101112 */
[----:B0-----:R-:W2:Y:S01]  /*3fd90*/  LDL.LU.64 R34, [R1+0x1368] ;  /* 0x0013680001227983 */ /* 0x001ea20000300a00 */
[----:B---3--:R-:W-:Y:S01]  /*3fda0*/  ISETP.LT.AND P2, PT, R63, UR4, !P1 ;  /* 0x000000043f007c0c */ /* 0x008fe2000cf41270 */
[----:B------:R-:W5:Y:S01]  /*3fdb0*/  LDCU UR4, c[0x0][0x39c] ;  /* 0x00007380ff0477ac */ /* 0x000f620008000800 */
[----:B------:R-:W-:-:S02]  /*3fdc0*/  PRMT R63, R62, 0x9910, RZ ;  /* 0x000099103e3f7816 */ /* 0x000fc400000000ff */
[----:B-----5:R-:W-:Y:S01]  /*3fdd0*/  ISETP.LT.AND P0, PT, R54, UR4, !P1 ;  /* 0x0000000436007c0c */ /* 0x020fe2000cf01270 */
[----:B------:R-:W4:Y:S01]  /*3fde0*/  LDCU UR4, c[0x0][0x39c] ;  /* 0x00007380ff0477ac */ /* 0x000f220008000800 */
[----:B------:R-:W3:Y:S04]  /*3fdf0*/  LDL.LU R54, [R1+0x398] ;  /* 0x0003980001367983 */ /* 0x000ee80000300800 */
[----:B------:R-:W5:Y:S01]  /*3fe00*/  LDL.LU R62, [R1+0x110c] ;  /* 0x00110c00013e7983 */ /* 0x000f620000300800 */
[----:B------:R-:W-:-:S05]  /*3fe10*/  SHF.R.S32.HI R63, RZ, 0x8, R63 ;  /* 0x00000008ff3f7819 */ /* 0x000fca000001143f */
[----:B------:R0:W-:Y:S04]  /*3fe20*/  @P4 STG.E.U8 desc[UR18][R36.64], R63 ;  /* 0x0000003f24004986 */ /* 0x0001e8000c101112 */
[----:B0-----:R-:W3:Y:S04]  /*3fe30*/  LDL.LU.64 R36, [R1+0x1360] ;  /* 0x0013600001247983 */ /* 0x001ee80000300a00 */
[----:B------:R-:W3:Y:S04]  /*3fe40*/  LDL.LU R63, [R1+0x1108] ;  /* 0x00110800013f7983 */ /* 0x000ee80000300800 */
[----:B------:R0:W-:Y:S04]  /*3fe50*/  @P3 STG.E.U8 desc[UR18][R38.64], R58 ;  /* 0x0000003a26003986 */ /* 0x0001e8000c101112 */
[----:B0-----:R-:W3:Y:S01]  /*3fe60*/  LDL.LU.64 R38, [R1+0x1358] ;  /* 0x0013580001267983 */ /* 0x001ee20000300a00 */
[----:B------:R-:W-:-:S04]  /*3fe70*/  PRMT R58, R58, 0x9910, RZ ;  /* 0x000099103a3a7816 */ /* 0x000fc800000000ff */
[----:B------:R-:W-:-:S05]  /*3fe80*/  SHF.R.S32.HI R58, RZ, 0x8, R58 ;  /* 0x00000008ff3a7819 */ /* 0x000fca000001143a */
[----:B------:R0:W-:Y:S01]  /*3fe90*/  @P5 STG.E.U8 desc[UR18][R40.64], R58 ;  /* 0x0000003a28005986 */ /* 0x0001e2000c101112 */
[----:B----4-:R-:W-:Y:S01]  /*3fea0*/  ISETP.LT.AND P4, PT, R55, UR4, !P1 ;  /* 0x0000000437007c0c */ /* 0x010fe2000cf81270 */
[----:B------:R-:W2:Y:S02]  /*3feb0*/  LDCU UR4, c[0x0][0x39c] ;  /* 0x00007380ff0477ac */ /* 0x000ea40008000800 */
[----:B------:R-:W4:Y:S01]  /*3fec0*/  LDL.LU R55, [R1+0x39c] ;  /* 0x00039c0001377983 */ /* 0x000f220000300800 */
[----:B--2---:R-:W-:Y:S01]  /*3fed0*/  ISETP.LT.AND P3, PT, R59, UR4, !P1 ;  /* 0x000000043b007c0c */ /* 0x004fe2000cf61270 */
[----:B------:R-:W5:Y:S02]  /*3fee0*/  LDCU UR4, c[0x0][0x39c] ;  /* 0x00007380ff0477ac */ /* 0x000f640008000800 */
[----:B------:R-:W2:Y:S04]  /*3fef0*/  LDL.LU R59, [R1+0x1114] ;  /* 0x00111400013b7983 */ /* 0x000ea80000300800 */
[----:B0-----:R-:W4:Y:S04]  /*3ff00*/  LDL.LU.64 R40, [R1+0x1350] ;  /* 0x0013500001287983 */ /* 0x001f280000300a00 */
[----:B------:R-:W4:Y:S04]  /*3ff10*/  LDL.LU R58, [R1+0x10a0] ;  /* 0x0010a000013a7983 */ /* 0x000f280000300800 */
[----:B------:R0:W-:Y:S01]  /*3ff20*/  @P2 STG.E.U8 desc[UR18][R66.64], R45 ;  /* 0x0000002d42002986 */ /* 0x0001e2000c101112 */
[----:B-----5:R-:W-:Y:S01]  /*3ff30*/  ISETP.LT.AND P5, PT, R62, UR4, !P1 ;  /* 0x000000043e007c0c */ /* 0x020fe2000cfa1270 */
[----:B------:R-:W3:Y:S02]  /*3ff40*/  LDCU UR4, c[0x0][0x39c] ;  /* 0x00007380ff0477ac */ /* 0x000ee40008000800 */
[----:B------:R-:W5:Y:S01]  /*3ff50*/  LDL.LU R62, [R1+0x3a0] ;  /* 0x0003a000013e7983 */ /* 0x000f620000300800 */
[----:B---3--:R-:W-:Y:S01]  /*3ff60*/  ISETP.LT.AND P2, PT, R63, UR4, !P1 ;  /* 0x000000043f007c0c */ /* 0x008fe2000cf41270 */
[----:B------:R-:W2:Y:S02]  /*3ff70*/  LDCU UR4, c[0x0][0x39c] ;  /* 0x00007380ff0477ac */ /* 0x000ea40008000800 */
[----:B------:R-:W3:Y:S04]  /*3ff80*/  LDL.LU R63, [R1+0x10a8] ;  /* 0x0010a800013f7983 */ /* 0x000ee80000300800 */
[----:B0-----:R-:W5:Y:S01]  /*3ff90*/  LDL.LU R67, [R1+0x10a4] ;  /* 0x0010a40001437983 */ /* 0x001f620000300800 */
[----:B------:R-:W-:-:S03]  /*3ffa0*/  PRMT R45, R45, 0x9910, RZ ;  /* 0x000099102d2d7816 */ /* 0x000fc600000000ff */
[----:B------:R-:W5:Y:S01]  /*3ffb0*/  LDL.LU R66, [R1+0x3a4] ;  /* 0x0003a40001427983 */ /* 0x000f620000300800 */
[----:B------:R-:W-:-:S05]  /*3ffc0*/  SHF.R.S32.HI R45, RZ, 0x8, R45 ;  /* 0x00000008ff2d7819 */ /* 0x000fca000001142d */
[----:B------:R0:W-:Y:S04]  /*3ffd0*/  @P0 STG.E.U8 desc[UR18][R42.64], R45 ;  /* 0x0000002d2a000986 */ /* 0x0001e8000c101112 */
[----:B------:R1:W-:Y:S04]  /*3ffe0*/  @P4 STG.E.U8 desc[UR18][R46.64], R54 ;  /* 0x000000362e004986 */ /* 0x0003e8000c101112 */
[----:B0-----:R-:W5:Y:S04]  /*3fff0*/  LDL.LU.64 R42, [R1+0x1348] ;  /* 0x00134800012a7983 */ /* 0x001f680000300a00 */
[----:B------:R-:W5:Y:S04]  /*40000*/  LDL.LU R45, [R1+0x1340] ;  /* 0x00134000012d7983 */ /* 0x000f680000300800 */
[----:B-1----:R-:W5:Y:S01]  /*40010*/  LDL.LU.64 R46, [R1+0x1338] ;  /* 0x00133800012e7983 */ /* 0x002f620000300a00 */
[----:B------:R-:W-:-:S04]  /*40020*/  PRMT R54, R54, 0x9910, RZ ;  /* 0x0000991036367816 */ /* 0x000fc800000000ff */
[----:B------:R-:W-:-:S05]  /*40030*/  SHF.R.S32.HI R54, RZ, 0x8, R54 ;  /* 0x00000008ff367819 */ /* 0x000fca0000011436 */
[----:B------:R0:W-:Y:S01]  /*40040*/  @P3 STG.E.U8 desc[UR18][R48.64], R54 ;  /* 0x0000003630003986 */ /* 0x0001e2000c101112 */
[----:B--2---:R-:W-:Y:S01]  /*40050*/  ISETP.LT.AND P0, PT, R59, UR4, !P1 ;  /* 0x000000043b007c0c */ /* 0x004fe2000cf01270 */
[----:B------:R-:W4:Y:S02]  /*40060*/  LDCU UR4, c[0x0][0x39c] ;  /* 0x00007380ff0477ac */ /* 0x000f240008000800 */
[----:B----4-:R-:W-:Y:S01]  /*40070*/  ISETP.LT.AND P4, PT, R58, UR4, !P1 ;  /* 0x000000043a007c0c */ /* 0x010fe2000cf81270 */
[----:B------:R-:W3:Y:S01]  /*40080*/  LDCU UR4, c[0x0][0x39c] ;  /* 0x00007380ff0477ac */ /* 0x000ee20008000800 */
[----:B------:R-:W2:Y:S04]  /*40090*/  LDL.LU R58, [R1+0x10b8] ;  /* 0x0010b800013a7983 */ /* 0x000ea80000300800 */
[----:B------:R-:W4:Y:S04]  /*400a0*/  LDL.LU R59, [R1+0x10b4] ;  /* 0x0010b400013b7983 */ /* 0x000f280000300800 */
[----:B0-----:R-:W4:Y:S04]  /*400b0*/  LDL.LU.64 R48, [R1+0x1330] ;  /* 0x0013300001307983 */ /* 0x001f280000300a00 */
[----:B------:R-:W4:Y:S04]  /*400c0*/  LDL.LU R54, [R1+0x1328] ;  /* 0x0013280001367983 */ /* 0x000f280000300800 */
[----:B------:R0:W-:Y:S04]  /*400d0*/  @P5 STG.E.U8 desc[UR18][R50.64], R55 ;  /* 0x0000003732005986 */ /* 0x0001e8000c101112 */
[----:B0-----:R-:W4:Y:S01]  /*400e0*/  LDL.LU.64 R50, [R1+0x1320] ;  /* 0x0013200001327983 */ /* 0x001f220000300a00 */
[----:B---3--:R-:W-:Y:S01]  /*400f0*/  ISETP.LT.AND P3, PT, R63, UR4, !P1 ;  /* 0x000000043f007c0c */ /* 0x008fe2000cf61270 */
[----:B------:R-:W5:Y:S02]  /*40100*/  LDCU UR4, c[0x0][0x39c] ;  /* 0x00007380ff0477ac */ /* 0x000f640008000800 */
        /* <DEDUP_REMOVED lines=8> */
[----:B0-----:R-:W5:Y:S01]  /*40190*/  LDL.LU.64 R52, [R1+0x1318] ;  /* 0x0013180001347983 */ /* 0x001f620000300a00 */
[----:B-1----:R-:W-:-:S03]  /*401a0*/  PRMT R62, R62, 0x9910, RZ ;  /* 0x000099103e3e7816 */ /* 0x002fc600000000ff */
[----:B------:R-:W5:Y:S01]  /*401b0*/  LDL.LU R55, [R1+0x1314] ;  /* 0x0013140001377983 */ /* 0x000f620000300800 */
[----:B------:R-:W-:-:S05]  /*401c0*/  SHF.R.S32.HI R62, RZ, 0x8, R62 ;  /* 0x00000008ff3e7819 */ /* 0x000fca000001143e */
[----:B------:R-:W-:Y:S04]  /*401d0*/  @P4 STG.E.U8 desc[UR18][R60.64], R62 ;  /* 0x0000003e3c004986 */ /* 0x000fe8000c101112 */
[----:B------:R0:W-:Y:S02]  /*401e0*/  @P3 STG.E.U8 desc[UR18][R64.64], R66 ;  /* 0x0000004240003986 */ /* 0x0001e4000c101112 */
[----:B0-----:R-:W-:-:S04]  /*401f0*/  PRMT R66, R66, 0x9910, RZ ;  /* 0x0000991042427816 */ /* 0x001fc800000000ff */
[----:B------:R-:W-:Y:S02]  /*40200*/  SHF.R.S32.HI R66, RZ, 0x8, R66 ;  /* 0x00000008ff427819 */ /* 0x000fe40000011442 */
[----:B--2---:R-:W-:Y:S01]  /*40210*/  ISETP.LT.AND P2, PT, R58, UR4, !P1 ;  /* 0x000000043a007c0c */ /* 0x004fe2000cf41270 */
[----:B------:R-:W4:Y:S01]  /*40220*/  LDCU UR4, c[0x0][0x39c] ;  /* 0x00007380ff0477ac */ /* 0x000f220008000800 */
[----:B------:R-:W2:Y:S04]  /*40230*/  LDL.LU R58, [R1+0x1310] ;  /* 0x00131000013a7983 */ /* 0x000ea80000300800 */
[----:B------:R-:W2:Y:S01]  /*40240*/  LDL.LU.64 R56, [R1+0x1308] ;  /* 0x0013080001387983 */ /* 0x000ea20000300a00 */
[----:B----4-:R-:W-:Y:S01]  /*40250*/  ISETP.LT.AND P0, PT, R59, UR4, !P1 ;  /* 0x000000043b007c0c */ /* 0x010fe2000cf01270 */
[----:B------:R-:W3:Y:S02]  /*40260*/  LDCU UR4, c[0x0][0x39c] ;  /* 0x00007380ff0477ac */ /* 0x000ee40008000800 */
[----:B------:R-:W4:Y:S04]  /*40270*/  LDL.LU R59, [R1+0x1300] ;  /* 0x00130000013b7983 */ /* 0x000f280000300800 */
[----:B------:R-:W2:Y:S04]  /*40280*/  LDL.LU.64 R60, [R1+0x12f8] ;  /* 0x0012f800013c7983 */ /* 0x000ea80000300a00 */
[----:B------:R-:W2:Y:S04]  /*40290*/  LDL.LU R62, [R1+0x12f4] ;  /* 0x0012f400013e7983 */ /* 0x000ea80000300800 */
[----:B------:R0:W-:Y:S01]  /*402a0*/  @P5 STG.E.U8 desc[UR18][R92.64], R66 ;  /* 0x000000425c005986 */ /* 0x0001e2000c101112 */
[----:B---3--:R-:W-:Y:S01]  /*402b0*/  ISETP.LT.AND P4, PT, R63, UR4, !P1 ;  /* 0x000000043f007c0c */ /* 0x008fe2000cf81270 */
[----:B------:R-:W5:Y:S02]  /*402c0*/  LDCU UR4, c[0x0][0x39c] ;  /* 0x00007380ff0477ac */ /* 0x000f640008000800 */
[----:B------:R-:W3:Y:S04]  /*402d0*/  LDL.LU R63, [R1+0x12f0] ;  /* 0x0012f000013f7983 */ /* 0x000ee80000300800 */
[----:B------:R-:W2:Y:S01]  /*402e0*/  LDL.LU.64 R64, [R1+0x12e8] ;  /* 0x0012e80001407983 */ /* 0x000ea20000300a00 */
[----:B-----5:R-:W-:Y:S01]  /*402f0*/  ISETP.LT.AND P3, PT, R67, UR4, !P1 ;  /* 0x0000000443007c0c */ /* 0x020fe2000cf61270 */
[----:B------:R-:W1:Y:S02]  /*40300*/  LDCU UR4, c[0x0][0x39c] ;  /* 0x00007380ff0477ac */ /* 0x000e640008000800 */
[----:B------:R-:W5:Y:S04]  /*40310*/  LDL.LU R67, [R1+0x1098] ;  /* 0x0010980001437983 */ /* 0x000f680000300800 */
[----:B0-----:R-:W2:Y:S04]  /*40320*/  LDL.LU R66, [R1+0x12e4] ;  /* 0x0012e40001427983 */ /* 0x001ea80000300800 */
[----:B------:R-:W1:Y:S04]  /*40330*/  LDL.LU R92, [R1+0x1078] ;  /* 0x00107800015c7983 */ /* 0x000e680000300800 */
[----:B------:R-:W2:Y:S01]  /*40340*/  LDL.LU R93, [R1+0x3a8] ;  /* 0x0003a800015d7983 */ /* 0x000ea20000300800 */
[----:B-1----:R-:W-:Y:S01]  /*40350*/  ISETP.LT.AND P5, PT, R92, UR4, !P1 ;  /* 0x000000045c007c0c */ /* 0x002fe2000cfa1270 */
[----:B------:R-:W0:Y:S02]  /*40360*/  LDCU UR4, c[0x0][0x39c] ;  /* 0x00007380ff0477ac */ /* 0x000e240008000800 */
[----:B------:R-:W3:Y:S04]  /*40370*/  LDL.LU R92, [R1+0x1010] ;  /* 0x00101000015c7983 */ /* 0x000ee80000300800 */
[----:B--2---:R1:W-:Y:S04]  /*40380*/  @P2 STG.E.U8 desc[UR18][R90.64], R93 ;  /* 0x0000005d5a002986 */ /* 0x0043e8000c101112 */
[----:B-1----:R-:W0:Y:S01]  /*40390*/  LDL.LU R91, [R1+0x1074] ;  /* 0x00107400015b7983 */ /* 0x002e220000300800 */
[----:B------:R-:W-:-:S04]  /*403a0*/  PRMT R90, R93, 0x9910, RZ ;  /* 0x000099105d5a7816 */ /* 0x000fc800000000ff */
[----:B------:R-:W-:-:S05]  /*403b0*/  SHF.R.S32.HI R90, RZ, 0x8, R90 ;  /* 0x00000008ff5a7819 */ /* 0x000fca000001145a */
[----:B------:R1:W-:Y:S01]  /*403c0*/  @P0 STG.E.U8 desc[UR18][R88.64], R90 ;  /* 0x0000005a58000986 */ /* 0x0003e2000c101112 */
[----:B0-----:R-:W-:Y:S01]  /*403d0*/  ISETP.LT.AND P2, PT, R91, UR4, !P1 ;  /* 0x000000045b007c0c */ /* 0x001fe2000cf41270 */
[----:B------:R-:W5:Y:S02]  /*403e0*/  LDCU UR4, c[0x0][0x39c] ;  /* 0x00007380ff0477ac */ /* 0x000f640008000800 */
[----:B------:R-:W2:Y:S04]  /*403f0*/  LDL.LU R91, [R1+0x3b4] ;  /* 0x0003b400015b7983 */ /* 0x000ea80000300800 */
[----:B------:R-:W2:Y:S04]  /*40400*/  LDL.LU R93, [R1+0x1018] ;  /* 0x00101800015d7983 */ /* 0x000ea80000300800 */
[----:B-1----:R-:W2:Y:S04]  /*40410*/  LDL.LU R90, [R1+0x3ac] ;  /* 0x0003ac00015a7983 */ /* 0x002ea80000300800 */
[----:B------:R-:W4:Y:S04]  /*40420*/  LDL.LU R88, [R1+0x1014] ;  /* 0x0010140001587983 */ /* 0x000f280000300800 */
[----:B------:R-:W4:Y:S01]  /*40430*/  LDL.LU R89, [R1+0x3b0] ;  /* 0x0003b00001597983 */ /* 0x000f220000300800 */
[----:B-----5:R-:W-:Y:S01]  /*40440*/  ISETP.LT.AND P0, PT, R67, UR4, !P1 ;  /* 0x0000000443007c0c */ /* 0x020fe2000cf01270 */
[----:B------:R-:W3:Y:S02]  /*40450*/  LDCU UR4, c[0x0][0x39c] ;  /* 0x00007380ff0477ac */ /* 0x000ee40008000800 */
[----:B------:R-:W5:Y:S04]  /*40460*/  LDL.LU R67, [R1+0x12e0] ;  /* 0x0012e00001437983 */ /* 0x000f680000300800 */
[----:B--2---:R0:W-:Y:S01]  /*40470*/  @P4 STG.E.U8 desc[UR18][R86.64], R90 ;  /* 0x0000005a56004986 */ /* 0x0041e2000c101112 */
[----:B---3--:R-:W-:Y:S01]  /*40480*/  ISETP.LT.AND P4, PT, R92, UR4, !P1 ;  /* 0x000000045c007c0c */ /* 0x008fe2000cf81270 */
[----:B------:R-:W1:Y:S02]  /*40490*/  LDCU UR4, c[0x0][0x39c] ;  /* 0x00007380ff0477ac */ /* 0x000e640008000800 */
[----:B------:R-:W2:Y:S04]  /*404a0*/  LDL.LU R92, [R1+0x3bc] ;  /* 0x0003bc00015c7983 */ /* 0x000ea80000300800 */
[----:B0-----:R-:W3:Y:S01]  /*404b0*/  LDL.LU R87, [R1+0x1020] ;  /* 0x0010200001577983 */ /* 0x001ee20000300800 */
[----:B------:R-:W-:-:S04]  /*404c0*/  PRMT R86, R90, 0x9910, RZ ;  /* 0x000099105a567816 */ /* 0x000fc800000000ff */
[----:B------:R-:W-:-:S05]  /*404d0*/  SHF.R.S32.HI R86, RZ, 0x8, R86 ;  /* 0x00000008ff567819 */ /* 0x000fca0000011456 */
[----:B------:R0:W-:Y:S04]  /*404e0*/  @P3 STG.E.U8 desc[UR18][R84.64], R86 ;  /* 0x0000005654003986 */ /* 0x0001e8000c101112 */
[----:B0-----:R-:W5:Y:S01]  /*404f0*/  LDL.LU R85, [R1+0x101c] ;  /* 0x00101c0001557983 */ /* 0x001f620000300800 */
[----:B-1----:R-:W-:Y:S01]  /*40500*/  ISETP.LT.AND P3, PT, R93, UR4, !P1 ;  /* 0x000000045d007c0c */ /* 0x002fe2000cf61270 */
[----:B------:R-:W0:Y:S02]  /*40510*/  LDCU UR4, c[0x0][0x39c] ;  /* 0x00007380ff0477ac */ /* 0x000e240008000800 */
[----:B----4-:R1:W-:Y:S04]  /*40520*/  @P5 STG.E.U8 desc[UR18][R82.64], R89 ;  /* 0x0000005952005986 */ /* 0x0103e8000c101112 */
[----:B------:R-:W4:Y:S01]  /*40530*/  LDL.LU R93, [R1+0x3b8] ;  /* 0x0003b800015d7983 */ /* 0x000f220000300800 */
[----:B0-----:R-:W-:Y:S01]  /*40540*/  ISETP.LT.AND P5, PT, R88, UR4, !P1 ;  /* 0x0000000458007c0c */ /* 0x001fe2000cfa1270 */
[----:B------:R-:W3:Y:S01]  /*40550*/  LDCU UR4, c[0x0][0x39c] ;  /* 0x00007380ff0477ac */ /* 0x000ee20008000800 */
[----:B-1----:R-:W-:-:S02]  /*40560*/  PRMT R82, R89, 0x9910, RZ ;  /* 0x0000991059527816 */ /* 0x002fc400000000ff */
[----:B------:R-:W4:Y:S02]  /*40570*/  LDL.LU R89, [R1+0xfd8] ;  /* 0x000fd80001597983 */ /* 0x000f240000300800 */
[----:B------:R-:W-:Y:S02]  /*40580*/  SHF.R.S32.HI R82, RZ, 0x8, R82 ;  /* 0x00000008ff527819 */ /* 0x000fe40000011452 */
[----:B------:R-:W4:Y:S04]  /*40590*/  LDL.LU R86, [R1+0xfdc] ;  /* 0x000fdc0001567983 */ /* 0x000f280000300800 */
[----:B------:R-:W-:Y:S04]  /*405a0*/  @P2 STG.E.U8 desc[UR18][R80.64], R82 ;  /* 0x0000005250002986 */ /* 0x000fe8000c101112 */
[----:B------:R-:W4:Y:S04]  /*405b0*/  LDL.LU R84, [R1+0xff0] ;  /* 0x000ff00001547983 */ /* 0x000f280000300800 */
[----:B------:R0:W-:Y:S04]  /*405c0*/  @P0 STG.E.U8 desc[UR18][R78.64], R91 ;  /* 0x0000005b4e000986 */ /* 0x0001e8000c101112 */
[----:B------:R-:W4:Y:S01]  /*405d0*/  LDL.LU R83, [R1+0xff8] ;  /* 0x000ff80001537983 */ /* 0x000f220000300800 */
[----:B0-----:R-:W-:-:S04]  /*405e0*/  PRMT R78, R91, 0x9910, RZ ;  /* 0x000099105b4e7816 */ /* 0x001fc800000000ff */
[----:B------:R-:W-:-:S05]  /*405f0*/  SHF.R.S32.HI R78, RZ, 0x8, R78 ;  /* 0x00000008ff4e7819 */ /* 0x000fca000001144e */
[----:B------:R0:W-:Y:S01]  /*40600*/  @P4 STG.E.U8 desc[UR18][R76.64], R78 ;  /* 0x0000004e4c004986 */ /* 0x0001e2000c101112 */
[----:B---3--:R-:W-:Y:S01]  /*40610*/  ISETP.LT.AND P2, PT, R87, UR4, !P1 ;  /* 0x0000000457007c0c */ /* 0x008fe2000cf41270 */
[----:B------:R-:W5:Y:S01]  /*40620*/  LDCU UR4, c[0x0][0x39c] ;  /* 0x00007380ff0477ac */ /* 0x000f620008000800 */
[----:B--2---:R-:W-:-:S04]  /*40630*/  PRMT R79, R92, 0x9910, RZ ;  /* 0x000099105c4f7816 */ /* 0x004fc800000000ff */
[----:B0-----:R-:W-:Y:S02]  /*40640*/  SHF.R.S32.HI R76, RZ, 0x8, R79 ;  /* 0x00000008ff4c7819 */ /* 0x001fe4000001144f */
[----:B-----5:R-:W-:Y:S01]  /*40650*/  ISETP.LT.AND P0, PT, R85, UR4, !P1 ;  /* 0x0000000455007c0c */ /* 0x020fe2000cf01270 */
[----:B------:R-:W-:Y:S01]  /*40660*/  @P3 STG.E.U8 desc[UR18][R74.64], R92 ;  /* 0x0000005c4a003986 */ /* 0x000fe2000c101112 */
[----:B------:R-:W0:Y:S03]  /*40670*/  LDCU UR4, c[0x0][0x39c] ;  /* 0x00007380ff0477ac */ /* 0x000e260008000800 */
[----:B------:R-:W2:Y:S04]  /*40680*/  LDL.LU R85, [R1+0x100] ;  /* 0x0001000001557983 */ /* 0x000ea80000300800 */
[----:B------:R-:W2:Y:S04]  /*40690*/  LDL.LU R87, [R1+0x104] ;  /* 0x0001040001577983 */ /* 0x000ea80000300800 */
[----:B------:R-:W3:Y:S04]  /*406a0*/  LDL.LU R90, [R1+0x108] ;  /* 0x00010800015a7983 */ /* 0x000ee80000300800 */
[----:B------:R-:W3:Y:S04]  /*406b0*/  LDL.LU R88, [R1+0x10c] ;  /* 0x00010c0001587983 */ /* 0x000ee80000300800 */
[----:B------:R-:W5:Y:S04]  /*406c0*/  LDL.LU R79, [R1+0x1048] ;  /* 0x00104800014f7983 */ /* 0x000f680000300800 */
[----:B------:R1:W-:Y:S04]  /*406d0*/  @P5 STG.E.U8 desc[UR18][R72.64], R76 ;  /* 0x0000004c48005986 */ /* 0x0003e8000c101112 */
[----:B------:R-:W3:Y:S04]  /*406e0*/  LDL.LU R77, [R1+0xfec] ;  /* 0x000fec00014d7983 */ /* 0x000ee80000300800 */
[----:B-1----:R-:W5:Y:S04]  /*406f0*/  LDL.LU R76, [R1+0xffc] ;  /* 0x000ffc00014c7983 */ /* 0x002f680000300800 */
[----:B------:R-:W5:Y:S01]  /*40700*/  LDL.LU R75, [R1+0x1004] ;  /* 0x00100400014b7983 */ /* 0x000f620000300800 */
[----:B----4-:R-:W-:-:S05]  /*40710*/  PRMT R74, R93, 0x9910, RZ ;  /* 0x000099105d4a7816 */ /* 0x010fca00000000ff */
[----:B------:R-:W-:Y:S01]  /*40720*/  IMAD.MOV.U32 R72, RZ, RZ, R74 ;  /* 0x000000ffff487224 */ /* 0x000fe200078e004a */
[----:B------:R1:W-:Y:S01]  /*40730*/  @P2 STG.E.U8 desc[UR18][R70.64], R93 ;  /* 0x0000005d46002986 */ /* 0x0003e2000c101112 */
[----:B0-----:R-:W-:Y:S01]  /*40740*/  ISETP.LT.AND P4, PT, R89, UR4, !P1 ;  /* 0x0000000459007c0c */ /* 0x001fe2000cf81270 */
[----:B------:R-:W0:Y:S01]  /*40750*/  LDCU UR4, c[0x0][0x39c] ;  /* 0x00007380ff0477ac */ /* 0x000e220008000800 */
[----:B------:R-:W-:Y:S01]  /*40760*/  ISETP.LT.AND P3, PT, R86, UR6, !P1 ;  /* 0x0000000656007c0c */ /* 0x000fe2000cf61270 */
[----:B------:R-:W4:Y:S01]  /*40770*/  LDL.LU R89, [R1+0x110] ;  /* 0x0001100001597983 */ /* 0x000f220000300800 */
[----:B------:R-:W-:Y:S01]  /*40780*/  ISETP.LT.AND P5, PT, R84, UR7, !P1 ;  /* 0x0000000754007c0c */ /* 0x000fe2000cfa1270 */
[----:B------:R-:W3:Y:S02]  /*40790*/  LDCU UR6, c[0x0][0x39c] ;  /* 0x00007380ff0677ac */ /* 0x000ee40008000800 */
[----:B------:R-:W4:Y:S01]  /*407a0*/  LDL.LU R91, [R1+0x114] ;  /* 0x00011400015b7983 */ /* 0x000f220000300800 */
[----:B------:R-:W5:Y:S01]  /*407b0*/  LDCU UR7, c[0x0][0x39c] ;  /* 0x00007380ff0777ac */ /* 0x000f620008000800 */
[----:B-1----:R-:W-:Y:S01]  /*407c0*/  SHF.R.S32.HI R70, RZ, 0x8, R72 ;  /* 0x00000008ff467819 */ /* 0x002fe20000011448 */
[----:B------:R-:W-:Y:S01]  /*407d0*/  VIADD R71, R3, UR5 ;  /* 0x0000000503477c36 */ /* 0x000fe20008000000 */
[----:B------:R-:W4:Y:S04]  /*407e0*/  LDL.LU R78, [R1+0x100c] ;  /* 0x00100c00014e7983 */ /* 0x000f280000300800 */
[----:B------:R1:W-:Y:S01]  /*407f0*/  @P0 STG.E.U8 desc[UR18][R68.64], R70 ;  /* 0x0000004644000986 */ /* 0x0003e2000c101112 */
[----:B------:R-:W-:Y:S01]  /*40800*/  VIADD R3, R71, UR5 ;  /* 0x0000000547037c36 */ /* 0x000fe20008000000 */
[----:B------:R-:W-:Y:S01]  /*40810*/  ISETP.LT.AND P2, PT, R83, UR9, !P1 ;  /* 0x0000000953007c0c */ /* 0x000fe2000cf41270 */
[----:B------:R-:W0:Y:S01]  /*40820*/  LDCU UR9, c[0x0][0x39c] ;  /* 0x00007380ff0977ac */ /* 0x000e220008000800 */
[----:B------:R-:W4:Y:S04]  /*40830*/  LDL.LU R92, [R1+0x118] ;  /* 0x00011800015c7983 */ /* 0x000f280000300800 */
[----:B------:R-:W4:Y:S01]  /*40840*/  LDL.LU R93, [R1+0x11c] ;  /* 0x00011c00015d7983 */ /* 0x000f220000300800 */
[----:B-1----:R-:W-:-:S04]  /*40850*/  IADD3 R70, P0, PT, R71, R2, RZ ;  /* 0x0000000247467210 */ /* 0x002fc80007f1e0ff */
[----:B------:R-:W-:Y:S02]  /*40860*/  LEA.HI.X.SX32 R71, R71, R0, 0x1, P0 ;  /* 0x0000000047477211 */ /* 0x000fe400000f0eff */
[----:B------:R-:W-:-:S04]  /*40870*/  IADD3 R68, P0, PT, R3, R2, RZ ;  /* 0x0000000203447210 */ /* 0x000fc80007f1e0ff */
[----:B------:R-:W-:Y:S02]  /*40880*/  LEA.HI.X.SX32 R69, R3, R0, 0x1, P0 ;  /* 0x0000000003457211 */ /* 0x000fe400000f0eff */
[----:B--2---:R-:W-:-:S04]  /*40890*/  F2FP.SATFINITE.E4M3.F32.PACK_AB_MERGE_C R74, R87, R85, RZ ;  /* 0x00000055574a723e */ /* 0x004fc800048070ff */
[----:B------:R-:W-:Y:S01]  /*408a0*/  PRMT R72, R74, 0x9910, RZ ;  /* 0x000099104a487816 */ /* 0x000fe200000000ff */
[----:B------:R1:W-:Y:S03]  /*408b0*/  @P4 STG.E.U8 desc[UR18][R70.64], R74 ;  /* 0x0000004a46004986 */ /* 0x0003e6000c101112 */
[----:B------:R-:W-:Y:S01]  /*408c0*/  SHF.R.S32.HI R72, RZ, 0x8, R72 ;  /* 0x00000008ff487819 */ /* 0x000fe20000011448 */
[----:B-1----:R-:W-:-:S04]  /*408d0*/  VIADD R71, R3, UR5 ;  /* 0x0000000503477c36 */ /* 0x002fc80008000000 */
[----:B------:R-:W-:Y:S01]  /*408e0*/  VIADD R3, R71, UR5 ;  /* 0x0000000547037c36 */ /* 0x000fe20008000000 */
[----:B------:R1:W-:Y:S01]  /*408f0*/  @P3 STG.E.U8 desc[UR18][R68.64], R72 ;  /* 0x0000004844003986 */ /* 0x0003e2000c101112 */
[----:B---3--:R-:W-:Y:S01]  /*40900*/  ISETP.LT.AND P3, PT, R77, UR6, !P1 ;  /* 0x000000064d007c0c */ /* 0x008fe2000cf61270 */
[----:B------:R-:W2:Y:S01]  /*40910*/  LDCU UR6, c[0x0][0x39c] ;  /* 0x00007380ff0677ac */ /* 0x000ea20008000800 */
[----:B------:R-:W-:Y:S01]  /*40920*/  F2FP.SATFINITE.E4M3.F32.PACK_AB_MERGE_C R73, R88, R90, RZ ;  /* 0x0000005a5849723e */ /* 0x000fe200048070ff */
[----:B------:R-:W3:Y:S01]  /*40930*/  LDL.LU R77, [R1+0x102c] ;  /* 0x00102c00014d7983 */ /* 0x000ee20000300800 */
[----:B-1----:R-:W-:-:S04]  /*40940*/  IADD3 R68, P4, PT, R3, R2, RZ ;  /* 0x0000000203447210 */ /* 0x002fc80007f9e0ff */
[----:B------:R-:W-:Y:S02]  /*40950*/  LEA.HI.X.SX32 R69, R3, R0, 0x1, P4 ;  /* 0x0000000003457211 */ /* 0x000fe400020f0eff */
[----:B-----5:R-:W-:Y:S02]  /*40960*/  ISETP.LT.AND P4, PT, R76, UR7, !P1 ;  /* 0x000000074c007c0c */ /* 0x020fe4000cf81270 */
[----:B------:R-:W-:Y:S01]  /*40970*/  IADD3 R70, P0, PT, R71, R2, RZ ;  /* 0x0000000247467210 */ /* 0x000fe20007f1e0ff */
[----:B------:R-:W2:Y:S01]  /*40980*/  LDL.LU R76, [R1+0xfe8] ;  /* 0x000fe800014c7983 */ /* 0x000ea20000300800 */
[----:B------:R-:W-:Y:S01]  /*40990*/  PRMT R72, R73, 0x9910, RZ ;  /* 0x0000991049487816 */ /* 0x000fe200000000ff */
[----:B------:R-:W-:Y:S01]  /*409a0*/  VIADD R3, R3, UR5 ;  /* 0x0000000503037c36 */ /* 0x000fe20008000000 */
[----:B------:R-:W-:Y:S01]  /*409b0*/  LEA.HI.X.SX32 R71, R71, R0, 0x1, P0 ;  /* 0x0000000047477211 */ /* 0x000fe200000f0eff */
[----:B------:R-:W1:Y:S01]  /*409c0*/  LDCU UR7, c[0x0][0x39c] ;  /* 0x00007380ff0777ac */ /* 0x000e620008000800 */
[----:B------:R-:W-:-:S03]  /*409d0*/  SHF.R.S32.HI R72, RZ, 0x8, R72 ;  /* 0x00000008ff487819 */ /* 0x000fc60000011448 */
[----:B------:R-:W-:Y:S04]  /*409e0*/  @P5 STG.E.U8 desc[UR18][R70.64], R73 ;  /* 0x0000004946005986 */ /* 0x000fe8000c101112 */
[----:B------:R5:W-:Y:S01]  /*409f0*/  @P2 STG.E.U8 desc[UR18][R68.64], R72 ;  /* 0x0000004844002986 */ /* 0x000be2000c101112 */
[----:B0-----:R-:W-:Y:S01]  /*40a00*/  ISETP.LT.AND P2, PT, R75, UR9, !P1 ;  /* 0x000000094b007c0c */ /* 0x001fe2000cf41270 */
[----:B------:R-:W0:Y:S02]  /*40a10*/  LDCU UR9, c[0x0][0x39c] ;  /* 0x00007380ff0977ac */ /* 0x000e240008000800 */
[----:B------:R-:W1:Y:S01]  /*40a20*/  LDL.LU R75, [R1+0xff4] ;  /* 0x000ff400014b7983 */ /* 0x000e620000300800 */
[----:B------:R-:W-:Y:S01]  /*40a30*/  ISETP.LT.AND P0, PT, R79, UR4, !P1 ;  /* 0x000000044f007c0c */ /* 0x000fe2000cf01270 */
[----:B------:R-:W3:Y:S02]  /*40a40*/  LDCU UR4, c[0x0][0x39c] ;  /* 0x00007380ff0477ac */ /* 0x000ee40008000800 */
[----:B------:R-:W2:Y:S01]  /*40a50*/  LDL.LU R85, [R1+0x120] ;  /* 0x0001200001557983 */ /* 0x000ea20000300800 */
[----:B-----5:R-:W-:-:S03]  /*40a60*/  IADD3 R68, P5, PT, R3, R2, RZ ;  /* 0x0000000203447210 */ /* 0x020fc60007fbe0ff */
[----:B------:R-:W5:Y:S01]  /*40a70*/  LDL.LU R87, [R1+0x124] ;  /* 0x0001240001577983 */ /* 0x000f620000300800 */
[----:B----4-:R-:W-:Y:S02]  /*40a80*/  F2FP.SATFINITE.E4M3.F32.PACK_AB_MERGE_C R70, R91, R89, RZ ;  /* 0x000000595b46723e */ /* 0x010fe400048070ff */
[C---:B------:R-:W-:Y:S01]  /*40a90*/  LEA.HI.X.SX32 R69, R3.reuse, R0, 0x1, P5 ;  /* 0x0000000003457211 */ /* 0x040fe200028f0eff */
[----:B------:R-:W-:Y:S01]  /*40aa0*/  VIADD R3, R3, UR5 ;  /* 0x0000000503037c36 */ /* 0x000fe20008000000 */
[----:B------:R-:W4:Y:S03]  /*40ab0*/  LDL.LU R90, [R1+0x128] ;  /* 0x00012800015a7983 */ /* 0x000f260000300800 */
[----:B------:R-:W-:Y:S01]  /*40ac0*/  VIADD R71, R3, UR5 ;  /* 0x0000000503477c36 */ /* 0x000fe20008000000 */
[----:B------:R0:W-:Y:S01]  /*40ad0*/  @P0 STG.E.U8 desc[UR18][R68.64], R70 ;  /* 0x0000004644000986 */ /* 0x0001e2000c101112 */
[----:B------:R-:W-:-:S02]  /*40ae0*/  PRMT R72, R70, 0x9910, RZ ;  /* 0x0000991046487816 */ /* 0x000fc400000000ff */
[----:B------:R-:W-:Y:S01]  /*40af0*/  F2FP.SATFINITE.E4M3.F32.PACK_AB_MERGE_C R73, R93, R92, RZ ;  /* 0x0000005c5d49723e */ /* 0x000fe200048070ff */
[----:B------:R-:W4:Y:S01]  /*40b00*/  LDL.LU R88, [R1+0x12c] ;  /* 0x00012c0001587983 */ /* 0x000f220000300800 */
[----:B0-----:R-:W-:-:S03]  /*40b10*/  IADD3 R68, P0, PT, R3, R2, RZ ;  /* 0x0000000203447210 */ /* 0x001fc60007f1e0ff */
[----:B------:R-:W4:Y:S01]  /*40b20*/  LDL.LU R79, [R1+0x1044] ;  /* 0x00104400014f7983 */ /* 0x000f220000300800 */
[----:B------:R-:W-:Y:S02]  /*40b30*/  LEA.HI.X.SX32 R69, R3, R0, 0x1, P0 ;  /* 0x0000000003457211 */ /* 0x000fe400000f0eff */
[C---:B------:R-:W-:Y:S01]  /*40b40*/  IADD3 R70, P0, PT, R71.reuse, R2, RZ ;  /* 0x0000000247467210 */ /* 0x040fe20007f1e0ff */
[C---:B------:R-:W-:Y:S01]  /*40b50*/  VIADD R3, R71.reuse, UR5 ;  /* 0x0000000547037c36 */ /* 0x040fe20008000000 */
[----:B------:R-:W-:Y:S02]  /*40b60*/  SHF.R.S32.HI R72, RZ, 0x8, R72 ;  /* 0x00000008ff487819 */ /* 0x000fe40000011448 */
[----:B------:R-:W-:-:S03]  /*40b70*/  LEA.HI.X.SX32 R71, R71, R0, 0x1, P0 ;  /* 0x0000000047477211 */ /* 0x000fc600000f0eff */
[----:B------:R0:W-:Y:S04]  /*40b80*/  @P3 STG.E.U8 desc[UR18][R68.64], R72 ;  /* 0x0000004844003986 */ /* 0x0001e8000c101112 */
[----:B------:R3:W-:Y:S01]  /*40b90*/  @P4 STG.E.U8 desc[UR18][R70.64], R73 ;  /* 0x0000004946004986 */ /* 0x0007e2000c101112 */
[----:B0-----:R-:W-:-:S04]  /*40ba0*/  IADD3 R68, P3, PT, R3, R2, RZ ;  /* 0x0000000203447210 */ /* 0x001fc80007f7e0ff */
[----:B------:R-:W-:Y:S02]  /*40bb0*/  LEA.HI.X.SX32 R69, R3, R0, 0x1, P3 ;  /* 0x0000000003457211 */ /* 0x000fe400018f0eff */
[----:B---3--:R-:W-:Y:S02]  /*40bc0*/  ISETP.LT.AND P0, PT, R77, UR4, !P1 ;  /* 0x000000044d007c0c */ /* 0x008fe4000cf01270 */
[----:B------:R-:W-:Y:S01]  /*40bd0*/  PRMT R74, R73, 0x9910, RZ ;  /* 0x00009910494a7816 */ /* 0x000fe200000000ff */
[----:B------:R-:W3:Y:S01]  /*40be0*/  LDL.LU R77, [R1+0x1040] ;  /* 0x00104000014d7983 */ /* 0x000ee20000300800 */
[----:B------:R-:W-:Y:S01]  /*40bf0*/  VIADD R71, R3, UR5 ;  /* 0x0000000503477c36 */ /* 0x000fe20008000000 */
[----:B------:R-:W-:Y:S01]  /*40c00*/  ISETP.LT.AND P5, PT, R78, UR10, !P1 ;  /* 0x0000000a4e007c0c */ /* 0x000fe2000cfa1270 */
[----:B------:R-:W0:Y:S01]  /*40c10*/  LDCU UR4, c[0x0][0x39c] ;  /* 0x00007380ff0477ac */ /* 0x000e220008000800 */
[----:B--2---:R-:W-:Y:S02]  /*40c20*/  ISETP.LT.AND P4, PT, R76, UR6, !P1 ;  /* 0x000000064c007c0c */ /* 0x004fe4000cf81270 */
[----:B-1----:R-:W-:Y:S01]  /*40c30*/  ISETP.LT.AND P3, PT, R75, UR7, !P1 ;  /* 0x000000074b007c0c */ /* 0x002fe2000cf61270 */
[----:B------:R-:W2:Y:S01]  /*40c40*/  LDL.LU R76, [R1+0x1068] ;  /* 0x00106800014c7983 */ /* 0x000ea20000300800 */
[----:B------:R-:W-:Y:S01]  /*40c50*/  IMAD.MOV.U32 R72, RZ, RZ, R74 ;  /* 0x000000ffff487224 */ /* 0x000fe200078e004a */
[----:B------:R-:W3:Y:S02]  /*40c60*/  LDCU UR6, c[0x0][0x39c] ;  /* 0x00007380ff0677ac */ /* 0x000ee40008000800 */
[----:B------:R-:W2:Y:S02]  /*40c70*/  LDL.LU R75, [R1+0x1000] ;  /* 0x00100000014b7983 */ /* 0x000ea40000300800 */
[----:B------:R-:W-:Y:S01]  /*40c80*/  SHF.R.S32.HI R70, RZ, 0x8, R72 ;  /* 0x00000008ff467819 */ /* 0x000fe20000011448 */
[----:B------:R-:W-:Y:S01]  /*40c90*/  VIADD R3, R71, UR5 ;  /* 0x0000000547037c36 */ /* 0x000fe20008000000 */
[----:B-----5:R-:W-:Y:S01]  /*40ca0*/  F2FP.SATFINITE.E4M3.F32.PACK_AB_MERGE_C R74, R87, R85, RZ ;  /* 0x00000055574a723e */ /* 0x020fe200048070ff */
[----:B------:R-:W5:Y:S01]  /*40cb0*/  LDL.LU R89, [R1+0x130] ;  /* 0x0001300001597983 */ /* 0x000f620000300800 */
[----:B------:R-:W2:Y:S03]  /*40cc0*/  LDCU UR7, c[0x0][0x39c] ;  /* 0x00007380ff0777ac */ /* 0x000ea60008000800 */
[----:B------:R1:W-:Y:S01]  /*40cd0*/  @P2 STG.E.U8 desc[UR18][R68.64], R70 ;  /* 0x0000004644002986 */ /* 0x0003e2000c101112 */
[----:B------:R-:W-:Y:S01]  /*40ce0*/  PRMT R72, R74, 0x9910, RZ ;  /* 0x000099104a487816 */ /* 0x000fe200000000ff */
[----:B------:R-:W0:Y:S02]  /*40cf0*/  LDCU UR10, c[0x0][0x39c] ;  /* 0x00007380ff0a77ac */ /* 0x000e240008000800 */
[----:B------:R-:W5:Y:S01]  /*40d00*/  LDL.LU R91, [R1+0x134] ;  /* 0x00013400015b7983 */ /* 0x000f620000300800 */
[----:B-1----:R-:W-:-:S03]  /*40d10*/  IADD3 R70, P2, PT, R71, R2, RZ ;  /* 0x0000000247467210 */ /* 0x002fc60007f5e0ff */
[----:B------:R-:W5:Y:S01]  /*40d20*/  LDL.LU R78, [R1+0x1008] ;  /* 0x00100800014e7983 */ /* 0x000f620000300800 */
[----:B------:R-:W-:-:S03]  /*40d30*/  LEA.HI.X.SX32 R71, R71, R0, 0x1, P2 ;  /* 0x0000000047477211 */ /* 0x000fc600010f0eff */
[----:B------:R-:W5:Y:S01]  /*40d40*/  LDL.LU R92, [R1+0x138] ;  /* 0x00013800015c7983 */ /* 0x000f620000300800 */
[C---:B------:R-:W-:Y:S02]  /*40d50*/  IADD3 R68, P2, PT, R3.reuse, R2, RZ ;  /* 0x0000000203447210 */ /* 0x040fe40007f5e0ff */
[----:B------:R-:W-:Y:S01]  /*40d60*/  SHF.R.S32.HI R72, RZ, 0x8, R72 ;  /* 0x00000008ff487819 */ /* 0x000fe20000011448 */
[----:B------:R1:W-:Y:S01]  /*40d70*/  @P5 STG.E.U8 desc[UR18][R70.64], R74 ;  /* 0x0000004a46005986 */ /* 0x0003e2000c101112 */
[C---:B------:R-:W-:Y:S02]  /*40d80*/  LEA.HI.X.SX32 R69, R3.reuse, R0, 0x1, P2 ;  /* 0x0000000003457211 */ /* 0x040fe400010f0eff */
[----:B----4-:R-:W-:Y:S01]  /*40d90*/  F2FP.SATFINITE.E4M3.F32.PACK_AB_MERGE_C R73, R88, R90, RZ ;  /* 0x0000005a5849723e */ /* 0x010fe200048070ff */
[----:B------:R-:W4:Y:S04]  /*40da0*/  LDL.LU R93, [R1+0x13c] ;  /* 0x00013c00015d7983 */ /* 0x000f280000300800 */
[----:B------:R0:W-:Y:S01]  /*40db0*/  @P0 STG.E.U8 desc[UR18][R68.64], R72 ;  /* 0x0000004844000986 */ /* 0x0001e2000c101112 */
[----:B-1----:R-:W-:-:S05]  /*40dc0*/  VIADD R71, R3, UR5 ;  /* 0x0000000503477c36 */ /* 0x002fca0008000000 */
[C---:B------:R-:W-:Y:S01]  /*40dd0*/  IADD3 R70, P0, PT, R71.reuse, R2, RZ ;  /* 0x0000000247467210 */ /* 0x040fe20007f1e0ff */
[----:B------:R-:W-:-:S03]  /*40de0*/  VIADD R3, R71, UR5 ;  /* 0x0000000547037c36 */ /* 0x000fc60008000000 */
[----:B------:R-:W-:-:S05]  /*40df0*/  LEA.HI.X.SX32 R71, R71, R0, 0x1, P0 ;  /* 0x0000000047477211 */ /* 0x000fca00000f0eff */
[----:B------:R-:W-:Y:S01]  /*40e00*/  @P4 STG.E.U8 desc[UR18][R70.64], R73 ;  /* 0x0000004946004986 */ /* 0x000fe2000c101112 */
[----:B0-----:R-:W-:Y:S02]  /*40e10*/  PRMT R72, R73, 0x9910, RZ ;  /* 0x0000991049487816 */ /* 0x001fe400000000ff */
[C---:B------:R-:W-:Y:S02]  /*40e20*/  IADD3 R68, P5, PT, R3.reuse, R2, RZ ;  /* 0x0000000203447210 */ /* 0x040fe40007fbe0ff */
[----:B------:R-:W-:Y:S02]  /*40e30*/  SHF.R.S32.HI R72, RZ, 0x8, R72 ;  /* 0x00000008ff487819 */ /* 0x000fe40000011448 */
[----:B------:R-:W-:-:S05]  /*40e40*/  LEA.HI.X.SX32 R69, R3, R0, 0x1, P5 ;  /* 0x0000000003457211 */ /* 0x000fca00028f0eff */
[----:B------:R0:W-:Y:S01]  /*40e50*/  @P3 STG.E.U8 desc[UR18][R68.64], R72 ;  /* 0x0000004844003986 */ /* 0x0001e2000c101112 */
[----:B---3--:R-:W-:Y:S02]  /*40e60*/  ISETP.LT.AND P2, PT, R77, UR6, !P1 ;  /* 0x000000064d007c0c */ /* 0x008fe4000cf41270 */
[----:B--2---:R-:W-:Y:S01]  /*40e70*/  ISETP.LT.AND P4, PT, R76, UR7, !P1 ;  /* 0x000000074c007c0c */ /* 0x004fe2000cf81270 */
[----:B------:R-:W2:Y:S01]  /*40e80*/  LDL.LU R77, [R1+0x1028] ;  /* 0x00102800014d7983 */ /* 0x000ea20000300800 */
[----:B------:R-:W-:Y:S01]  /*40e90*/  VIADD R3, R3, UR5 ;  /* 0x0000000503037c36 */ /* 0x000fe20008000000 */
[----:B------:R-:W-:Y:S01]  /*40ea0*/  ISETP.LT.AND P0, PT, R79, UR4, !P1 ;  /* 0x000000044f007c0c */ /* 0x000fe2000cf01270 */
[----:B------:R-:W2:Y:S01]  /*40eb0*/  LDCU UR4, c[0x0][0x39c] ;  /* 0x00007380ff0477ac */ /* 0x000ea20008000800 */
[----:B------:R-:W3:Y:S01]  /*40ec0*/  LDL.LU R76, [R1+0x103c] ;  /* 0x00103c00014c7983 */ /* 0x000ee20000300800 */
[----:B------:R-:W-:Y:S02]  /*40ed0*/  ISETP.LT.AND P3, PT, R75, UR9, !P1 ;  /* 0x000000094b007c0c */ /* 0x000fe4000cf61270 */
[C---:B0-----:R-:W-:Y:S01]  /*40ee0*/  IADD3 R68, P5, PT, R3.reuse, R2, RZ ;  /* 0x0000000203447210 */ /* 0x041fe20007fbe0ff */
[----:B------:R-:W3:Y:S01]  /*40ef0*/  LDL.LU R75, [R1+0x105c] ;  /* 0x00105c00014b7983 */ /* 0x000ee20000300800 */
[----:B------:R-:W3:Y:S03]  /*40f00*/  LDCU UR6, c[0x0][0x39c] ;  /* 0x00007380ff0677ac */ /* 0x000ee60008000800 */
[----:B------:R-:W3:Y:S01]  /*40f10*/  LDL.LU R85, [R1+0x140] ;  /* 0x0001400001557983 */ /* 0x000ee20000300800 */
[----:B------:R-:W-:Y:S01]  /*40f20*/  LEA.HI.X.SX32 R69, R3, R0, 0x1, P5 ;  /* 0x0000000003457211 */ /* 0x000fe200028f0eff */
[----:B------:R-:W0:Y:S02]  /*40f30*/  LDCU UR7, c[0x0][0x39c] ;  /* 0x00007380ff0777ac */ /* 0x000e240008000800 */
[----:B------:R-:W3:Y:S01]  /*40f40*/  LDL.LU R87, [R1+0x144] ;  /* 0x0001440001577983 */ /* 0x000ee20000300800 */
[----:B-----5:R-:W-:Y:S01]  /*40f50*/  F2FP.SATFINITE.E4M3.F32.PACK_AB_MERGE_C R70, R91, R89, RZ ;  /* 0x000000595b46723e */ /* 0x020fe200048070ff */
[----:B------:R-:W-:Y:S01]  /*40f60*/  VIADD R3, R3, UR5 ;  /* 0x0000000503037c36 */ /* 0x000fe20008000000 */
[----:B------:R-:W1:Y:S01]  /*40f70*/  LDCU UR9, c[0x0][0x39c] ;  /* 0x00007380ff0977ac */ /* 0x000e620008000800 */
[----:B------:R-:W5:Y:S02]  /*40f80*/  LDL.LU R90, [R1+0x148] ;  /* 0x00014800015a7983 */ /* 0x000f640000300800 */
[----:B------:R-:W-:-:S02]  /*40f90*/  VIADD R71, R3, UR5 ;  /* 0x0000000503477c36 */ /* 0x000fc40008000000 */
[----:B------:R0:W-:Y:S01]  /*40fa0*/  @P0 STG.E.U8 desc[UR18][R68.64], R70 ;  /* 0x0000004644000986 */ /* 0x0001e2000c101112 */
[----:B------:R-:W-:-:S03]  /*40fb0*/  PRMT R72, R70, 0x9910, RZ ;  /* 0x0000991046487816 */ /* 0x000fc600000000ff */
[----:B------:R-:W5:Y:S01]  /*40fc0*/  LDL.LU R88, [R1+0x14c] ;  /* 0x00014c0001587983 */ /* 0x000f620000300800 */
[----:B0-----:R-:W-:-:S03]  /*40fd0*/  IADD3 R68, P0, PT, R3, R2, RZ ;  /* 0x0000000203447210 */ /* 0x001fc60007f1e0ff */
[----:B------:R-:W5:Y:S01]  /*40fe0*/  LDL.LU R79, [R1+0x1038] ;  /* 0x00103800014f7983 */ /* 0x000f620000300800 */
[----:B------:R-:W-:Y:S02]  /*40ff0*/  LEA.HI.X.SX32 R69, R3, R0, 0x1, P0 ;  /* 0x0000000003457211 */ /* 0x000fe400000f0eff */
[C---:B------:R-:W-:Y:S01]  /*41000*/  IADD3 R70, P0, PT, R71.reuse, R2, RZ ;  /* 0x0000000247467210 */ /* 0x040fe20007f1e0ff */
[----:B------:R-:W-:Y:S01]  /*41010*/  VIADD R3, R71, UR5 ;  /* 0x0000000547037c36 */ /* 0x000fe20008000000 */
[----:B------:R-:W-:Y:S02]  /*41020*/  SHF.R.S32.HI R72, RZ, 0x8, R72 ;  /* 0x00000008ff487819 */ /* 0x000fe40000011448 */
[----:B----4-:R-:W-:Y:S02]  /*41030*/  F2FP.SATFINITE.E4M3.F32.PACK_AB_MERGE_C R73, R93, R92, RZ ;  /* 0x0000005c5d49723e */ /* 0x010fe400048070ff */
[----:B------:R-:W-:Y:S01]  /*41040*/  LEA.HI.X.SX32 R71, R71, R0, 0x1, P0 ;  /* 0x0000000047477211 */ /* 0x000fe200000f0eff */
[----:B------:R0:W-:Y:S04]  /*41050*/  @P2 STG.E.U8 desc[UR18][R68.64], R72 ;  /* 0x0000004844002986 */ /* 0x0001e8000c101112 */
[----:B------:R4:W-:Y:S01]  /*41060*/  @P4 STG.E.U8 desc[UR18][R70.64], R73 ;  /* 0x0000004946004986 */ /* 0x0009e2000c101112 */
[----:B0-----:R-:W-:-:S04]  /*41070*/  IADD3 R68, P2, PT, R3, R2, RZ ;  /* 0x0000000203447210 */ /* 0x001fc80007f5e0ff */
[----:B------:R-:W-:Y:S02]  /*41080*/  LEA.HI.X.SX32 R69, R3, R0, 0x1, P2 ;  /* 0x0000000003457211 */ /* 0x000fe400010f0eff */
[----:B--2---:R-:W-:Y:S02]  /*41090*/  ISETP.LT.AND P0, PT, R77, UR4, !P1 ;  /* 0x000000044d007c0c */ /* 0x004fe4000cf01270 */
[----:B------:R-:W-:Y:S01]  /*410a0*/  PRMT R74, R73, 0x9910, RZ ;  /* 0x00009910494a7816 */ /* 0x000fe200000000ff */
[----:B------:R-:W2:Y:S01]  /*410b0*/  LDL.LU R77, [R1+0x1034] ;  /* 0x00103400014d7983 */ /* 0x000ea20000300800 */
[----:B---3--:R-:W-:Y:S01]  /*410c0*/  ISETP.LT.AND P4, PT, R76, UR6, !P1 ;  /* 0x000000064c007c0c */ /* 0x008fe2000cf81270 */
[----:B----4-:R-:W-:Y:S01]  /*410d0*/  VIADD R71, R3, UR5 ;  /* 0x0000000503477c36 */ /* 0x010fe20008000000 */
[----:B------:R-:W-:Y:S01]  /*410e0*/  ISETP.LT.AND P5, PT, R78, UR10, !P1 ;  /* 0x0000000a4e007c0c */ /* 0x000fe2000cfa1270 */
[----:B------:R-:W3:Y:S01]  /*410f0*/  LDL.LU R76, [R1+0x1064] ;  /* 0x00106400014c7983 */ /* 0x000ee20000300800 */
[----:B------:R-:W-:Y:S01]  /*41100*/  ISETP.LT.AND P2, PT, R75, UR7, !P1 ;  /* 0x000000074b007c0c */ /* 0x000fe2000cf41270 */
[----:B------:R-:W-:Y:S01]  /*41110*/  IMAD.MOV.U32 R72, RZ, RZ, R74 ;  /* 0x000000ffff487224 */ /* 0x000fe200078e004a */
[----:B------:R-:W2:Y:S01]  /*41120*/  LDCU UR6, c[0x0][0x39c] ;  /* 0x00007380ff0677ac */ /* 0x000ea20008000800 */
[----:B------:R-:W1:Y:S03]  /*41130*/  LDL.LU R75, [R1+0x1080] ;  /* 0x00108000014b7983 */ /* 0x000e660000300800 */
[----:B------:R-:W-:Y:S01]  /*41140*/  SHF.R.S32.HI R70, RZ, 0x8, R72 ;  /* 0x00000008ff467819 */ /* 0x000fe20000011448 */
[----:B------:R-:W-:Y:S01]  /*41150*/  VIADD R3, R71, UR5 ;  /* 0x0000000547037c36 */ /* 0x000fe20008000000 */
[----:B------:R-:W-:Y:S01]  /*41160*/  F2FP.SATFINITE.E4M3.F32.PACK_AB_MERGE_C R74, R87, R85, RZ ;  /* 0x00000055574a723e */ /* 0x000fe200048070ff */
[----:B------:R-:W4:Y:S01]  /*41170*/  LDL.LU R89, [R1+0x150] ;  /* 0x0001500001597983 */ /* 0x000f220000300800 */
[----:B------:R-:W3:Y:S03]  /*41180*/  LDCU UR7, c[0x0][0x39c] ;  /* 0x00007380ff0777ac */ /* 0x000ee60008000800 */
[----:B------:R0:W-:Y:S01]  /*41190*/  @P3 STG.E.U8 desc[UR18][R68.64], R70 ;  /* 0x0000004644003986 */ /* 0x0001e2000c101112 */
[----:B------:R-:W-:Y:S01]  /*411a0*/  PRMT R72, R74, 0x9910, RZ ;  /* 0x000099104a487816 */ /* 0x000fe200000000ff */
[----:B------:R-:W2:Y:S02]  /*411b0*/  LDCU UR4, c[0x0][0x39c] ;  /* 0x00007380ff0477ac */ /* 0x000ea40008000800 */
[----:B------:R-:W4:Y:S01]  /*411c0*/  LDL.LU R91, [R1+0x154] ;  /* 0x00015400015b7983 */ /* 0x000f220000300800 */
[----:B------:R-:W1:Y:S01]  /*411d0*/  LDCU UR10, c[0x0][0x39c] ;  /* 0x00007380ff0a77ac */ /* 0x000e620008000800 */
[----:B0-----:R-:W-:-:S02]  /*411e0*/  IADD3 R70, P3, PT, R71, R2, RZ ;  /* 0x0000000247467210 */ /* 0x001fc40007f7e0ff */
[----:B------:R-:W4:Y:S02]  /*411f0*/  LDL.LU R78, [R1+0x108c] ;  /* 0x00108c00014e7983 */ /* 0x000f240000300800 */
[----:B------:R-:W-:Y:S02]  /*41200*/  LEA.HI.X.SX32 R71, R71, R0, 0x1, P3 ;  /* 0x0000000047477211 */ /* 0x000fe400018f0eff */
[----:B------:R-:W4:Y:S01]  /*41210*/  LDL.LU R92, [R1+0x158] ;  /* 0x00015800015c7983 */ /* 0x000f220000300800 */
[C---:B------:R-:W-:Y:S02]  /*41220*/  IADD3 R68, P3, PT, R3.reuse, R2, RZ ;  /* 0x0000000203447210 */ /* 0x040fe40007f7e0ff */
[----:B------:R-:W-:Y:S01]  /*41230*/  SHF.R.S32.HI R72, RZ, 0x8, R72 ;  /* 0x00000008ff487819 */ /* 0x000fe20000011448 */
[----:B------:R0:W-:Y:S01]  /*41240*/  @P5 STG.E.U8 desc[UR18][R70.64], R74 ;  /* 0x0000004a46005986 */ /* 0x0001e2000c101112 */
[C---:B------:R-:W-:Y:S02]  /*41250*/  LEA.HI.X.SX32 R69, R3.reuse, R0, 0x1, P3 ;  /* 0x0000000003457211 */ /* 0x040fe400018f0eff */
[----:B-----5:R-:W-:Y:S01]  /*41260*/  F2FP.SATFINITE.E4M3.F32.PACK_AB_MERGE_C R73, R88, R90, RZ ;  /* 0x0000005a5849723e */ /* 0x020fe200048070ff */
[----:B------:R-:W5:Y:S04]  /*41270*/  LDL.LU R93, [R1+0x15c] ;  /* 0x00015c00015d7983 */ /* 0x000f680000300800 */
[----:B------:R0:W-:Y:S02]  /*41280*/  @P0 STG.E.U8 desc[UR18][R68.64], R72 ;  /* 0x0000004844000986 */ /* 0x0001e4000c101112 */
[----:B0-----:R-:W-:-:S05]  /*41290*/  VIADD R71, R3, UR5 ;  /* 0x0000000503477c36 */ /* 0x001fca0008000000 */
[C---:B------:R-:W-:Y:S01]  /*412a0*/  IADD3 R70, P0, PT, R71.reuse, R2, RZ ;  /* 0x0000000247467210 */ /* 0x040fe20007f1e0ff */
[----:B------:R-:W-:-:S03]  /*412b0*/  VIADD R3, R71, UR5 ;  /* 0x0000000547037c36 */ /* 0x000fc60008000000 */
[----:B------:R-:W-:-:S05]  /*412c0*/  LEA.HI.X.SX32 R71, R71, R0, 0x1, P0 ;  /* 0x0000000047477211 */ /* 0x000fca00000f0eff */
[----:B------:R-:W-:Y:S01]  /*412d0*/  @P4 STG.E.U8 desc[UR18][R70.64], R73 ;  /* 0x0000004946004986 */ /* 0x000fe2000c101112 */
[----:B------:R-:W-:Y:S02]  /*412e0*/  PRMT R72, R73, 0x9910, RZ ;  /* 0x0000991049487816 */ /* 0x000fe400000000ff */
[C---:B------:R-:W-:Y:S02]  /*412f0*/  IADD3 R68, P5, PT, R3.reuse, R2, RZ ;  /* 0x0000000203447210 */ /* 0x040fe40007fbe0ff */
[----:B------:R-:W-:Y:S02]  /*41300*/  SHF.R.S32.HI R72, RZ, 0x8, R72 ;  /* 0x00000008ff487819 */ /* 0x000fe40000011448 */
[----:B------:R-:W-:-:S05]  /*41310*/  LEA.HI.X.SX32 R69, R3, R0, 0x1, P5 ;  /* 0x0000000003457211 */ /* 0x000fca00028f0eff */
[----:B------:R0:W-:Y:S01]  /*41320*/  @P2 STG.E.U8 desc[UR18][R68.64], R72 ;  /* 0x0000004844002986 */ /* 0x0001e2000c101112 */
[----:B--2---:R-:W-:Y:S02]  /*41330*/  ISETP.LT.AND P3, PT, R77, UR6, !P1 ;  /* 0x000000064d007c0c */ /* 0x004fe4000cf61270 */
[----:B---3--:R-:W-:Y:S01]  /*41340*/  ISETP.LT.AND P4, PT, R76, UR7, !P1 ;  /* 0x000000074c007c0c */ /* 0x008fe2000cf81270 */
[----:B------:R-:W2:Y:S01]  /*41350*/  LDL.LU R77, [R1+0x1024] ;  /* 0x00102400014d7983 */ /* 0x000ea20000300800 */
[----:B------:R-:W-:Y:S01]  /*41360*/  VIADD R3, R3, UR5 ;  /* 0x0000000503037c36 */ /* 0x000fe20008000000 */
[----:B------:R-:W-:Y:S01]  /*41370*/  ISETP.LT.AND P0, PT, R79, UR4, !P1 ;  /* 0x000000044f007c0c */ /* 0x000fe2000cf01270 */
[----:B------:R-:W2:Y:S01]  /*41380*/  LDCU UR4, c[0x0][0x39c] ;  /* 0x00007380ff0477ac */ /* 0x000ea20008000800 */
[----:B------:R-:W3:Y:S01]  /*41390*/  LDL.LU R76, [R1+0x1030] ;  /* 0x00103000014c7983 */ /* 0x000ee20000300800 */
[----:B-1----:R-:W-:Y:S02]  /*413a0*/  ISETP.LT.AND P2, PT, R75, UR9, !P1 ;  /* 0x000000094b007c0c */ /* 0x002fe4000cf41270 */
[C---:B0-----:R-:W-:Y:S01]  /*413b0*/  IADD3 R68, P5, PT, R3.reuse, R2, RZ ;  /* 0x0000000203447210 */ /* 0x041fe20007fbe0ff */
[----:B------:R-:W3:Y:S01]  /*413c0*/  LDL.LU R75, [R1+0x1058] ;  /* 0x00105800014b7983 */ /* 0x000ee20000300800 */
[----:B------:R-:W3:Y:S03]  /*413d0*/  LDCU UR6, c[0x0][0x39c] ;  /* 0x00007380ff0677ac */ /* 0x000ee60008000800 */
[----:B------:R-:W3:Y:S01]  /*413e0*/  LDL.LU R85, [R1+0x160] ;  /* 0x0001600001557983 */ /* 0x000ee20000300800 */
[----:B------:R-:W-:Y:S01]  /*413f0*/  LEA.HI.X.SX32 R69, R3, R0, 0x1, P5 ;  /* 0x0000000003457211 */ /* 0x000fe200028f0eff */
[----:B------:R-:W0:Y:S02]  /*41400*/  LDCU UR7, c[0x0][0x39c] ;  /* 0x00007380ff0777ac */ /* 0x000e240008000800 */
[----:B------:R-:W3:Y:S01]  /*41410*/  LDL.LU R87, [R1+0x164] ;  /* 0x0001640001577983 */ /* 0x000ee20000300800 */
[----:B----4-:R-:W-:Y:S01]  /*41420*/  F2FP.SATFINITE.E4M3.F32.PACK_AB_MERGE_C R70, R91, R89, RZ ;  /* 0x000000595b46723e */ /* 0x010fe200048070ff */
[----:B------:R-:W-:Y:S01]  /*41430*/  VIADD R3, R3, UR5 ;  /* 0x0000000503037c36 */ /* 0x000fe20008000000 */
[----:B------:R-:W1:Y:S01]  /*41440*/  LDCU UR9, c[0x0][0x39c] ;  /* 0x00007380ff0977ac */ /* 0x000e620008000800 */
[----:B------:R-:W4:Y:S02]  /*41450*/  LDL.LU R90, [R1+0x168] ;  /* 0x00016800015a7983 */ /* 0x000f240000300800 */
[----:B------:R-:W-:-:S02]  /*41460*/  VIADD R71, R3, UR5 ;  /* 0x0000000503477c36 */ /* 0x000fc40008000000 */
[----:B------:R0:W-:Y:S01]  /*41470*/  @P0 STG.E.U8 desc[UR18][R68.64], R70 ;  /* 0x0000004644000986 */ /* 0x0001e2000c101112 */
[----:B------:R-:W-:-:S03]  /*41480*/  PRMT R72, R70, 0x9910, RZ ;  /* 0x0000991046487816 */ /* 0x000fc600000000ff */
[----:B------:R-:W4:Y:S01]  /*41490*/  LDL.LU R88, [R1+0x16c] ;  /* 0x00016c0001587983 */ /* 0x000f220000300800 */
[----:B0-----:R-:W-:-:S03]  /*414a0*/  IADD3 R68, P0, PT, R3, R2, RZ ;  /* 0x0000000203447210 */ /* 0x001fc60007f1e0ff */
[----:B------:R-:W4:Y:S01]  /*414b0*/  LDL.LU R79, [R1+0x10d8] ;  /* 0x0010d800014f7983 */ /* 0x000f220000300800 */
[----:B------:R-:W-:Y:S02]  /*414c0*/  LEA.HI.X.SX32 R69, R3, R0, 0x1, P0 ;  /* 0x0000000003457211 */ /* 0x000fe400000f0eff */
[C---:B------:R-:W-:Y:S01]  /*414d0*/  IADD3 R70, P0, PT, R71.reuse, R2, RZ ;  /* 0x0000000247467210 */ /* 0x040fe20007f1e0ff */
[----:B------:R-:W-:Y:S01]  /*414e0*/  VIADD R3, R71, UR5 ;  /* 0x0000000547037c36 */ /* 0x000fe20008000000 */
[----:B------:R-:W-:Y:S02]  /*414f0*/  SHF.R.S32.HI R72, RZ, 0x8, R72 ;  /* 0x00000008ff487819 */ /* 0x000fe40000011448 */
[----:B-----5:R-:W-:Y:S02]  /*41500*/  F2FP.SATFINITE.E4M3.F32.PACK_AB_MERGE_C R73, R93, R92, RZ ;  /* 0x0000005c5d49723e */ /* 0x020fe400048070ff */
        /* <DEDUP_REMOVED lines=9> */
[----:B-----5:R-:W-:Y:S01]  /*415a0*/  VIADD R71, R3, UR5 ;  /* 0x0000000503477c36 */ /* 0x020fe20008000000 */
        /* <DEDUP_REMOVED lines=9> */
[----:B------:R-:W5:Y:S01]  /*41640*/  LDL.LU R89, [R1+0x170] ;  /* 0x0001700001597983 */ /* 0x000f620000300800 */
[----:B------:R-:W3:Y:S03]  /*41650*/  LDCU UR7, c[0x0][0x39c] ;  /* 0x00007380ff0777ac */ /* 0x000ee60008000800 */
[----:B------:R0:W-:Y:S01]  /*41660*/  @P2 STG.E.U8 desc[UR18][R68.64], R70 ;  /* 0x0000004644002986 */ /* 0x0001e2000c101112 */
[----:B------:R-:W-:Y:S01]  /*41670*/  PRMT R72, R74, 0x9910, RZ ;  /* 0x000099104a487816 */ /* 0x000fe200000000ff */
[----:B------:R-:W2:Y:S02]  /*41680*/  LDCU UR4, c[0x0][0x39c] ;  /* 0x00007380ff0477ac */ /* 0x000ea40008000800 */
[----:B------:R-:W5:Y:S01]  /*41690*/  LDL.LU R91, [R1+0x174] ;  /* 0x00017400015b7983 */ /* 0x000f620000300800 */
[----:B------:R-:W1:Y:S01]  /*416a0*/  LDCU UR10, c[0x0][0x39c] ;  /* 0x00007380ff0a77ac */ /* 0x000e620008000800 */
[----:B0-----:R-:W-:-:S02]  /*416b0*/  IADD3 R70, P2, PT, R71, R2, RZ ;  /* 0x0000000247467210 */ /* 0x001fc40007f5e0ff */
[----:B------:R-:W5:Y:S02]  /*416c0*/  LDL.LU R78, [R1+0x1088] ;  /* 0x00108800014e7983 */ /* 0x000f640000300800 */
[----:B------:R-:W-:Y:S02]  /*416d0*/  LEA.HI.X.SX32 R71, R71, R0, 0x1, P2 ;  /* 0x0000000047477211 */ /* 0x000fe400010f0eff */
[----:B------:R-:W5:Y:S01]  /*416e0*/  LDL.LU R92, [R1+0x178] ;  /* 0x00017800015c7983 */ /* 0x000f620000300800 */
[C---:B------:R-:W-:Y:S02]  /*416f0*/  IADD3 R68, P2, PT, R3.reuse, R2, RZ ;  /* 0x0000000203447210 */ /* 0x040fe40007f5e0ff */
[----:B------:R-:W-:Y:S01]  /*41700*/  SHF.R.S32.HI R72, RZ, 0x8, R72 ;  /* 0x00000008ff487819 */ /* 0x000fe20000011448 */
[----:B------:R0:W-:Y:S01]  /*41710*/  @P5 STG.E.U8 desc[UR18][R70.64], R74 ;  /* 0x0000004a46005986 */ /* 0x0001e2000c101112 */
[C---:B------:R-:W-:Y:S02]  /*41720*/  LEA.HI.X.SX32 R69, R3.reuse, R0, 0x1, P2 ;  /* 0x0000000003457211 */ /* 0x040fe400010f0eff */
[----:B----4-:R-:W-:Y:S01]  /*41730*/  F2FP.SATFINITE.E4M3.F32.PACK_AB_MERGE_C R73, R88, R90, RZ ;  /* 0x0000005a5849723e */ /* 0x010fe200048070ff */
[----:B------:R-:W4:Y:S04]  /*41740*/  LDL.LU R93, [R1+0x17c] ;  /* 0x00017c00015d7983 */ /* 0x000f280000300800 */
        /* <DEDUP_REMOVED lines=330> */
[----:B------:R-:W3:Y:S01]  /*42bf0*/  LDL.LU R85, [R1] ;  /* 0x0000000001557983 */ /* 0x000ee20000300800 */
        /* <DEDUP_REMOVED lines=435> */
[----:B------:R-:W-:Y:S01]  /*44730*/  @P5 STG.E.U8 desc[UR18][R70.64], R74 ;  /* 0x0000004a46005986 */ /* 0x000fe2000c101112 */
[C---:B------:R-:W-:Y:S01]  /*44740*/  LEA.HI.X.SX32 R69, R3.reuse, R0, 0x1, P2 ;  /* 0x0000000003457211 */ /* 0x040fe200010f0eff */
[----:B------:R-:W-:Y:S01]  /*44750*/  VIADD R3, R3, UR5 ;  /* 0x0000000503037c36 */ /* 0x000fe20008000000 */
[----:B----4-:R-:W-:Y:S01]  /*44760*/  F2FP.SATFINITE.E4M3.F32.PACK_AB_MERGE_C R73, R88, R90, RZ ;  /* 0x0000005a5849723e */ /* 0x010fe200048070ff */
[----:B------:R-:W4:Y:S04]  /*44770*/  LDL.LU R93, [R1+0xbc] ;  /* 0x0000bc00015d7983 */ /* 0x000f280000300800 */
[----:B------:R0:W-:Y:S02]  /*44780*/  @P0 STG.E.U8 desc[UR18][R68.64], R72 ;  /* 0x0000004844000986 */ /* 0x0001e4000c101112 */
[----:B0-----:R-:W-:-:S04]  /*44790*/  IADD3 R68, P0, PT, R3, R2, RZ ;  /* 0x0000000203447210 */ /* 0x001fc80007f1e0ff */
[C---:B------:R-:W-:Y:S01]  /*447a0*/  LEA.HI.X.SX32 R69, R3.reuse, R0, 0x1, P0 ;  /* 0x0000000003457211 */ /* 0x040fe200000f0eff */
[----:B------:R-:W-:-:S04]  /*447b0*/  VIADD R72, R3, UR5 ;  /* 0x0000000503487c36 */ /* 0x000fc80008000000 */
[----:B------:R0:W-:Y:S01]  /*447c0*/  @P4 STG.E.U8 desc[UR18][R68.64], R73 ;  /* 0x0000004944004986 */ /* 0x0001e2000c101112 */
        /* <DEDUP_REMOVED lines=17> */
[C---:B------:R-:W-:Y:S01]  /*448e0*/  LEA.HI.X.SX32 R69, R72.reuse, R0, 0x1, P5 ;  /* 0x0000000048457211 */ /* 0x040fe200028f0eff */
[----:B------:R-:W0:Y:S02]  /*448f0*/  LDCU UR7, c[0x0][0x39c] ;  /* 0x00007380ff0777ac */ /* 0x000e240008000800 */
[----:B------:R-:W3:Y:S01]  /*44900*/  LDL.LU R87, [R1+0xc4] ;  /* 0x0000c40001577983 */ /* 0x000ee20000300800 */
[----:B-----5:R-:W-:Y:S01]  /*44910*/  F2FP.SATFINITE.E4M3.F32.PACK_AB_MERGE_C R70, R91, R89, RZ ;  /* 0x000000595b46723e */ /* 0x020fe200048070ff */
[----:B------:R-:W-:Y:S01]  /*44920*/  VIADD R72, R72, UR5 ;  /* 0x0000000548487c36 */ /* 0x000fe20008000000 */
[----:B------:R-:W1:Y:S01]  /*44930*/  LDCU UR9, c[0x0][0x39c] ;  /* 0x00007380ff0977ac */ /* 0x000e620008000800 */
[----:B------:R-:W5:Y:S01]  /*44940*/  LDL.LU R90, [R1+0xc8] ;  /* 0x0000c800015a7983 */ /* 0x000f620000300800 */
[----:B------:R-:W-:Y:S01]  /*44950*/  PRMT R3, R70, 0x9910, RZ ;  /* 0x0000991046037816 */ /* 0x000fe200000000ff */
[----:B------:R-:W-:-:S02]  /*44960*/  VIADD R71, R72, UR5 ;  /* 0x0000000548477c36 */ /* 0x000fc40008000000 */
[----:B------:R0:W-:Y:S02]  /*44970*/  @P0 STG.E.U8 desc[UR18][R68.64], R70 ;  /* 0x0000004644000986 */ /* 0x0001e4000c101112 */
[----:B------:R-:W-:Y:S02]  /*44980*/  IMAD.MOV.U32 R73, RZ, RZ, R3 ;  /* 0x000000ffff497224 */ /* 0x000fe400078e0003 */
        /* <DEDUP_REMOVED lines=14> */
[----:B---3--:R-:W-:Y:S01]  /*44a70*/  ISETP.LT.AND P4, PT, R76, UR6, !P1 ;  /* 0x000000064c007c0c */ /* 0x008fe2000cf81270 */
[----:B------:R-:W2:Y:S01]  /*44a80*/  LDL.LU R77, [R1+0x1244] ;  /* 0x00124400014d7983 */ /* 0x000ea20000300800 */
[----:B------:R-:W-:Y:S01]  /*44a90*/  PRMT R74, R3, 0x9910, RZ ;  /* 0x00009910034a7816 */ /* 0x000fe200000000ff */
[----:B------:R-:W-:Y:S01]  /*44aa0*/  VIADD R72, R72, UR5 ;  /* 0x0000000548487c36 */ /* 0x000fe20008000000 */
[----:B------:R-:W-:Y:S01]  /*44ab0*/  ISETP.LT.AND P2, PT, R75, UR7, !P1 ;  /* 0x000000074b007c0c */ /* 0x000fe2000cf41270 */
[----:B------:R-:W3:Y:S01]  /*44ac0*/  LDL.LU R76, [R1+0x1264] ;  /* 0x00126400014c7983 */ /* 0x000ee20000300800 */
[----:B------:R-:W-:Y:S01]  /*44ad0*/  SHF.R.S32.HI R74, RZ, 0x8, R74 ;  /* 0x00000008ff4a7819 */ /* 0x000fe2000001144a */
[----:B------:R-:W-:Y:S01]  /*44ae0*/  VIADD R73, R72, UR5 ;  /* 0x0000000548497c36 */ /* 0x000fe20008000000 */
[----:B------:R-:W-:Y:S01]  /*44af0*/  ISETP.LT.AND P5, PT, R78, UR10, !P1 ;  /* 0x0000000a4e007c0c */ /* 0x000fe2000cfa1270 */
[----:B------:R-:W1:Y:S01]  /*44b00*/  LDL.LU R75, [R1+0x1270] ;  /* 0x00127000014b7983 */ /* 0x000e620000300800 */
[----:B------:R-:W2:Y:S01]  /*44b10*/  LDCU UR6, c[0x0][0x39c] ;  /* 0x00007380ff0677ac */ /* 0x000ea20008000800 */
[----:B----4-:R-:W-:-:S02]  /*44b20*/  F2FP.SATFINITE.E4M3.F32.PACK_AB_MERGE_C R3, R87, R85, RZ ;  /* 0x000000555703723e */ /* 0x010fc400048070ff */
[----:B------:R0:W-:Y:S01]  /*44b30*/  @P3 STG.E.U8 desc[UR18][R68.64], R74 ;  /* 0x0000004a44003986 */ /* 0x0001e2000c101112 */
[----:B------:R-:W3:Y:S03]  /*44b40*/  LDCU UR7, c[0x0][0x39c] ;  /* 0x00007380ff0777ac */ /* 0x000ee60008000800 */
[----:B------:R-:W4:Y:S01]  /*44b50*/  LDL.LU R89, [R1+0xd0] ;  /* 0x0000d00001597983 */ /* 0x000f220000300800 */
        /* <DEDUP_REMOVED lines=11> */
[C---:B------:R-:W-:Y:S01]  /*44c10*/  LEA.HI.X.SX32 R71, R73.reuse, R0, 0x1, P3 ;  /* 0x0000000049477211 */ /* 0x040fe200018f0eff */
[----:B------:R-:W-:Y:S01]  /*44c20*/  VIADD R73, R73, UR5 ;  /* 0x0000000549497c36 */ /* 0x000fe20008000000 */
[----:B-----5:R-:W-:Y:S01]  /*44c30*/  F2FP.SATFINITE.E4M3.F32.PACK_AB_MERGE_C R72, R88, R90, RZ ;  /* 0x0000005a5848723e */ /* 0x020fe200048070ff */
[----:B------:R-:W5:Y:S04]  /*44c40*/  LDL.LU R93, [R1+0xdc] ;  /* 0x0000dc00015d7983 */ /* 0x000f680000300800 */
        /* <DEDUP_REMOVED lines=20> */
[C---:B------:R-:W-:Y:S01]  /*44d90*/  VIADD R70, R3.reuse, UR5 ;  /* 0x0000000503467c36 */ /* 0x040fe20008000000 */
[----:B------:R-:W3:Y:S01]  /*44da0*/  LDCU UR6, c[0x0][0x39c] ;  /* 0x00007380ff0677ac */ /* 0x000ee20008000800 */
[----:B------:R-:W-:Y:S01]  /*44db0*/  LEA.HI.X.SX32 R69, R3, R0, 0x1, P5 ;  /* 0x0000000003457211 */ /* 0x000fe200028f0eff */
[----:B------:R-:W3:Y:S01]  /*44dc0*/  LDL.LU R85, [R1+0xe0] ;  /* 0x0000e00001557983 */ /* 0x000ee20000300800 */
[----:B------:R-:W0:Y:S01]  /*44dd0*/  LDCU UR7, c[0x0][0x39c] ;  /* 0x00007380ff0777ac */ /* 0x000e220008000800 */
[----:B----4-:R-:W-:-:S02]  /*44de0*/  F2FP.SATFINITE.E4M3.F32.PACK_AB_MERGE_C R72, R91, R89, RZ ;  /* 0x000000595b48723e */ /* 0x010fc400048070ff */
[----:B------:R-:W4:Y:S01]  /*44df0*/  LDL.LU R87, [R1+0xe4] ;  /* 0x0000e40001577983 */ /* 0x000f220000300800 */
[----:B------:R-:W1:Y:S01]  /*44e00*/  LDCU UR9, c[0x0][0x39c] ;  /* 0x00007380ff0977ac */ /* 0x000e620008000800 */
[----:B------:R-:W-:Y:S02]  /*44e10*/  PRMT R71, R72, 0x9910, RZ ;  /* 0x0000991048477816 */ /* 0x000fe400000000ff */
[----:B------:R0:W-:Y:S03]  /*44e20*/  @P0 STG.E.U8 desc[UR18][R68.64], R72 ;  /* 0x0000004844000986 */ /* 0x0001e6000c101112 */
[----:B------:R-:W-:Y:S01]  /*44e30*/  IMAD.MOV.U32 R73, RZ, RZ, R71 ;  /* 0x000000ffff497224 */ /* 0x000fe200078e0047 */
[----:B------:R-:W4:Y:S01]  /*44e40*/  LDL.LU R90, [R1+0xe8] ;  /* 0x0000e800015a7983 */ /* 0x000f220000300800 */
[C---:B------:R-:W-:Y:S01]  /*44e50*/  VIADD R71, R70.reuse, UR5 ;  /* 0x0000000546477c36 */ /* 0x040fe20008000000 */
[----:B0-----:R-:W-:-:S02]  /*44e60*/  IADD3 R68, P0, PT, R70, R2, RZ ;  /* 0x0000000246447210 */ /* 0x001fc40007f1e0ff */
[----:B------:R-:W4:Y:S02]  /*44e70*/  LDL.LU R88, [R1+0xec] ;  /* 0x0000ec0001587983 */ /* 0x000f240000300800 */
        /* <DEDUP_REMOVED lines=20> */
[----:B------:R-:W5:Y:S01]  /*44fc0*/  LDL.LU R75, [R1+0x1260] ;  /* 0x00126000014b7983 */ /* 0x000f620000300800 */
[----:B------:R-:W2:Y:S03]  /*44fd0*/  LDCU UR4, c[0x0][0x39c] ;  /* 0x00007380ff0477ac */ /* 0x000ea60008000800 */
[----:B------:R-:W1:Y:S01]  /*44fe0*/  LDL.LU R79, [R1+0x126c] ;  /* 0x00126c00014f7983 */ /* 0x000e620000300800 */
[----:B----4-:R-:W-:Y:S01]  /*44ff0*/  F2FP.SATFINITE.E4M3.F32.PACK_AB_MERGE_C R3, R87, R85, RZ ;  /* 0x000000555703723e */ /* 0x010fe200048070ff */
[----:B------:R-:W3:Y:S02]  /*45000*/  LDCU UR6, c[0x0][0x39c] ;  /* 0x00007380ff0677ac */ /* 0x000ee40008000800 */
[----:B------:R-:W4:Y:S01]  /*45010*/  LDL.LU R89, [R1+0xf0] ;  /* 0x0000f00001597983 */ /* 0x000f220000300800 */
[----:B------:R-:W5:Y:S03]  /*45020*/  LDCU UR7, c[0x0][0x39c] ;  /* 0x00007380ff0777ac */ /* 0x000f660008000800 */
[----:B------:R-:W4:Y:S04]  /*45030*/  LDL.LU R91, [R1+0xf4] ;  /* 0x0000f400015b7983 */ /* 0x000f280000300800 */
[----:B------:R0:W-:Y:S01]  /*45040*/  @P2 STG.E.U8 desc[UR18][R68.64], R74 ;  /* 0x0000004a44002986 */ /* 0x0001e2000c101112 */
[----:B------:R-:W-:Y:S01]  /*45050*/  PRMT R71, R3, 0x9910, RZ ;  /* 0x0000991003477816 */ /* 0x000fe200000000ff */
[----:B------:R-:W1:Y:S02]  /*45060*/  LDCU UR10, c[0x0][0x39c] ;  /* 0x00007380ff0a77ac */ /* 0x000e640008000800 */
[----:B------:R-:W4:Y:S04]  /*45070*/  LDL.LU R78, [R1+0x127c] ;  /* 0x00127c00014e7983 */ /* 0x000f280000300800 */
[----:B------:R-:W4:Y:S01]  /*45080*/  LDL.LU R92, [R1+0xf8] ;  /* 0x0000f800015c7983 */ /* 0x000f220000300800 */
[----:B0-----:R-:W-:-:S03]  /*45090*/  IADD3 R68, P2, PT, R72, R2, RZ ;  /* 0x0000000248447210 */ /* 0x001fc60007f5e0ff */
[----:B------:R-:W4:Y:S01]  /*450a0*/  LDL.LU R93, [R1+0xfc] ;  /* 0x0000fc00015d7983 */ /* 0x000f220000300800 */
[----:B------:R-:W-:Y:S02]  /*450b0*/  LEA.HI.X.SX32 R69, R72, R0, 0x1, P2 ;  /* 0x0000000048457211 */ /* 0x000fe400010f0eff */
[C---:B------:R-:W-:Y:S02]  /*450c0*/  IADD3 R70, P2, PT, R73.reuse, R2, RZ ;  /* 0x0000000249467210 */ /* 0x040fe40007f5e0ff */
[----:B------:R-:W-:Y:S02]  /*450d0*/  SHF.R.S32.HI R74, RZ, 0x8, R71 ;  /* 0x00000008ff4a7819 */ /* 0x000fe40000011447 */
[C---:B------:R-:W-:Y:S01]  /*450e0*/  LEA.HI.X.SX32 R71, R73.reuse, R0, 0x1, P2 ;  /* 0x0000000049477211 */ /* 0x040fe200010f0eff */
[----:B------:R-:W-:Y:S01]  /*450f0*/  VIADD R73, R73, UR5 ;  /* 0x0000000549497c36 */ /* 0x000fe20008000000 */
[----:B------:R0:W-:Y:S04]  /*45100*/  @P5 STG.E.U8 desc[UR18][R68.64], R3 ;  /* 0x0000000344005986 */ /* 0x0001e8000c101112 */
[----:B------:R2:W-:Y:S01]  /*45110*/  @P0 STG.E.U8 desc[UR18][R70.64], R74 ;  /* 0x0000004a46000986 */ /* 0x0005e2000c101112 */
[----:B0-----:R-:W-:-:S04]  /*45120*/  IADD3 R68, P0, PT, R73, R2, RZ ;  /* 0x0000000249447210 */ /* 0x001fc80007f1e0ff */
[----:B------:R-:W-:Y:S02]  /*45130*/  LEA.HI.X.SX32 R69, R73, R0, 0x1, P0 ;  /* 0x0000000049457211 */ /* 0x000fe400000f0eff */
[----:B------:R-:W-:-:S05]  /*45140*/  F2FP.SATFINITE.E4M3.F32.PACK_AB_MERGE_C R72, R88, R90, RZ ;  /* 0x0000005a5848723e */ /* 0x000fca00048070ff */
[----:B------:R4:W-:Y:S01]  /*45150*/  @P4 STG.E.U8 desc[UR18][R68.64], R72 ;  /* 0x0000004844004986 */ /* 0x0009e2000c101112 */
[----:B--2---:R-:W-:Y:S02]  /*45160*/  ISETP.LT.AND P0, PT, R77, UR4, !P1 ;  /* 0x000000044d007c0c */ /* 0x004fe4000cf01270 */
[----:B---3--:R-:W-:Y:S01]  /*45170*/  ISETP.LT.AND P2, PT, R76, UR6, !P1 ;  /* 0x000000064c007c0c */ /* 0x008fe2000cf41270 */
[----:B------:R-:W2:Y:S01]  /*45180*/  LDL.LU R77, [R1+0x128c] ;  /* 0x00128c00014d7983 */ /* 0x000ea20000300800 */
[----:B------:R-:W-:Y:S01]  /*45190*/  VIADD R3, R73, UR5 ;  /* 0x0000000549037c36 */ /* 0x000fe20008000000 */
[----:B------:R-:W-:Y:S01]  /*451a0*/  PRMT R71, R72, 0x9910, RZ ;  /* 0x0000991048477816 */ /* 0x000fe200000000ff */
[----:B------:R-:W2:Y:S01]  /*451b0*/  LDCU UR4, c[0x0][0x39c] ;  /* 0x00007380ff0477ac */ /* 0x000ea20008000800 */
[----:B------:R-:W3:Y:S01]  /*451c0*/  LDL.LU R76, [R1+0x1238] ;  /* 0x00123800014c7983 */ /* 0x000ee20000300800 */
[----:B-----5:R-:W-:Y:S02]  /*451d0*/  ISETP.LT.AND P4, PT, R75, UR7, !P1 ;  /* 0x000000074b007c0c */ /* 0x020fe4000cf81270 */
[C---:B------:R-:W-:Y:S01]  /*451e0*/  IADD3 R70, P5, PT, R3.reuse, R2, RZ ;  /* 0x0000000203467210 */ /* 0x040fe20007fbe0ff */
[----:B------:R-:W5:Y:S01]  /*451f0*/  LDL.LU R75, [R1+0x1258] ;  /* 0x00125800014b7983 */ /* 0x000f620000300800 */
[----:B------:R-:W-:Y:S01]  /*45200*/  SHF.R.S32.HI R73, RZ, 0x8, R71 ;  /* 0x00000008ff497819 */ /* 0x000fe20000011447 */
[----:B------:R-:W3:Y:S01]  /*45210*/  LDCU UR6, c[0x0][0x39c] ;  /* 0x00007380ff0677ac */ /* 0x000ee20008000800 */
[C---:B------:R-:W-:Y:S01]  /*45220*/  LEA.HI.X.SX32 R71, R3.reuse, R0, 0x1, P5 ;  /* 0x0000000003477211 */ /* 0x040fe200028f0eff */
[----:B------:R-:W-:Y:S01]  /*45230*/  VIADD R3, R3, UR5 ;  /* 0x0000000503037c36 */ /* 0x000fe20008000000 */
[----:B------:R-:W5:Y:S01]  /*45240*/  LDCU UR7, c[0x0][0x39c] ;  /* 0x00007380ff0777ac */ /* 0x000f620008000800 */
[----:B----4-:R-:W-:-:S03]  /*45250*/  F2FP.SATFINITE.E4M3.F32.PACK_AB_MERGE_C R72, R91, R89, RZ ;  /* 0x000000595b48723e */ /* 0x010fc600048070ff */
[C---:B------:R-:W-:Y:S01]  /*45260*/  IADD3 R68, P5, PT, R3.reuse, R2, RZ ;  /* 0x0000000203447210 */ /* 0x040fe20007fbe0ff */
[----:B------:R0:W-:Y:S03]  /*45270*/  @P3 STG.E.U8 desc[UR18][R70.64], R73 ;  /* 0x0000004946003986 */ /* 0x0001e6000c101112 */
[C---:B------:R-:W-:Y:S02]  /*45280*/  LEA.HI.X.SX32 R69, R3.reuse, R0, 0x1, P5 ;  /* 0x0000000003457211 */ /* 0x040fe400028f0eff */
[----:B0-----:R-:W-:Y:S01]  /*45290*/  PRMT R71, R72, 0x9910, RZ ;  /* 0x0000991048477816 */ /* 0x001fe200000000ff */
[----:B------:R-:W-:Y:S02]  /*452a0*/  VIADD R70, R3, UR5 ;  /* 0x0000000503467c36 */ /* 0x000fe40008000000 */
[----:B------:R0:W-:Y:S02]  /*452b0*/  @P0 STG.E.U8 desc[UR18][R68.64], R72 ;  /* 0x0000004844000986 */ /* 0x0001e4000c101112 */
[----:B------:R-:W-:-:S02]  /*452c0*/  IMAD.MOV.U32 R73, RZ, RZ, R71 ;  /* 0x000000ffff497224 */ /* 0x000fc400078e0047 */
[C---:B------:R-:W-:Y:S01]  /*452d0*/  VIADD R71, R70.reuse, UR5 ;  /* 0x0000000546477c36 */ /* 0x040fe20008000000 */
[----:B-1----:R-:W-:Y:S01]  /*452e0*/  ISETP.LT.AND P3, PT, R79, UR9, !P1 ;  /* 0x000000094f007c0c */ /* 0x002fe2000cf61270 */
[----:B------:R-:W1:Y:S01]  /*452f0*/  LDCU UR9, c[0x0][0x39c] ;  /* 0x00007380ff0977ac */ /* 0x000e620008000800 */
[----:B------:R-:W-:Y:S02]  /*45300*/  SHF.R.S32.HI R73, RZ, 0x8, R73 ;  /* 0x00000008ff497819 */ /* 0x000fe40000011449 */
[C---:B0-----:R-:W-:Y:S01]  /*45310*/  IADD3 R68, P0, PT, R70.reuse, R2, RZ ;  /* 0x0000000246447210 */ /* 0x041fe20007f1e0ff */
[----:B------:R-:W-:Y:S01]  /*45320*/  VIADD R72, R71, UR5 ;  /* 0x0000000547487c36 */ /* 0x000fe20008000000 */
[----:B------:R-:W-:Y:S02]  /*45330*/  F2FP.SATFINITE.E4M3.F32.PACK_AB_MERGE_C R3, R93, R92, RZ ;  /* 0x0000005c5d03723e */ /* 0x000fe400048070ff */
[----:B------:R-:W-:Y:S02]  /*45340*/  LEA.HI.X.SX32 R69, R70, R0, 0x1, P0 ;  /* 0x0000000046457211 */ /* 0x000fe400000f0eff */
[----:B------:R-:W-:-:S02]  /*45350*/  IADD3 R70, P0, PT, R71, R2, RZ ;  /* 0x0000000247467210 */ /* 0x000fc40007f1e0ff */
[----:B------:R-:W-:Y:S01]  /*45360*/  PRMT R74, R3, 0x9910, RZ ;  /* 0x00009910034a7816 */ /* 0x000fe200000000ff */
[----:B------:R0:W-:Y:S01]  /*45370*/  @P2 STG.E.U8 desc[UR18][R68.64], R73 ;  /* 0x0000004944002986 */ /* 0x0001e2000c101112 */
[----:B------:R-:W-:Y:S01]  /*45380*/  ISETP.LT.AND P5, PT, R78, UR10, !P1 ;  /* 0x0000000a4e007c0c */ /* 0x000fe2000cfa1270 */
[----:B------:R-:W4:Y:S01]  /*45390*/  LDCU UR10, c[0x0][0x39c] ;  /* 0x00007380ff0a77ac */ /* 0x000f220008000800 */
[----:B------:R-:W-:Y:S01]  /*453a0*/  LEA.HI.X.SX32 R71, R71, R0, 0x1, P0 ;  /* 0x0000000047477211 */ /* 0x000fe200000f0eff */
[----:B------:R-:W4:Y:S01]  /*453b0*/  LDL.LU R78, [R1+0x12a4] ;  /* 0x0012a400014e7983 */ /* 0x000f220000300800 */
[----:B------:R-:W-:Y:S02]  /*453c0*/  SHF.R.S32.HI R74, RZ, 0x8, R74 ;  /* 0x00000008ff4a7819 */ /* 0x000fe4000001144a */
[----:B0-----:R-:W-:-:S04]  /*453d0*/  IADD3 R68, P2, PT, R72, R2, RZ ;  /* 0x0000000248447210 */ /* 0x001fc80007f5e0ff */
[C---:B------:R-:W-:Y:S01]  /*453e0*/  LEA.HI.X.SX32 R69, R72.reuse, R0, 0x1, P2 ;  /* 0x0000000048457211 */ /* 0x040fe200010f0eff */
[----:B------:R-:W-:Y:S01]  /*453f0*/  VIADD R72, R72, UR5 ;  /* 0x0000000548487c36 */ /* 0x000fe20008000000 */
[----:B------:R0:W-:Y:S04]  /*45400*/  @P4 STG.E.U8 desc[UR18][R70.64], R3 ;  /* 0x0000000346004986 */ /* 0x0001e8000c101112 */
[----:B------:R1:W-:Y:S01]  /*45410*/  @P3 STG.E.U8 desc[UR18][R68.64], R74 ;  /* 0x0000004a44003986 */ /* 0x0003e2000c101112 */
[----:B0-----:R-:W-:Y:S01]  /*45420*/  F2FP.SATFINITE.E4M3.F32.PACK_AB_MERGE_C R3, R5, R4, RZ ;  /* 0x000000040503723e */ /* 0x001fe200048070ff */
[C---:B------:R-:W-:Y:S01]  /*45430*/  VIADD R71, R72.reuse, UR5 ;  /* 0x0000000548477c36 */ /* 0x040fe20008000000 */
[----:B------:R-:W-:Y:S02]  /*45440*/  IADD3 R4, P3, PT, R72, R2, RZ ;  /* 0x0000000248047210 */ /* 0x000fe40007f7e0ff */
[----:B-1----:R-:W-:-:S02]  /*45450*/  PRMT R69, R3, 0x9910, RZ ;  /* 0x0000991003457816 */ /* 0x002fc400000000ff */
[----:B------:R-:W-:Y:S02]  /*45460*/  LEA.HI.X.SX32 R5, R72, R0, 0x1, P3 ;  /* 0x0000000048057211 */ /* 0x000fe400018f0eff */
[----:B------:R-:W-:Y:S02]  /*45470*/  IADD3 R68, P3, PT, R71, R2, RZ ;  /* 0x0000000247447210 */ /* 0x000fe40007f7e0ff */
[----:B------:R-:W-:Y:S02]  /*45480*/  F2FP.SATFINITE.E4M3.F32.PACK_AB_MERGE_C R70, R7, R6, RZ ;  /* 0x000000060746723e */ /* 0x000fe400048070ff */
[----:B------:R-:W-:Y:S02]  /*45490*/  SHF.R.S32.HI R6, RZ, 0x8, R69 ;  /* 0x00000008ff067819 */ /* 0x000fe40000011445 */
[C---:B------:R-:W-:Y:S01]  /*454a0*/  LEA.HI.X.SX32 R69, R71.reuse, R0, 0x1, P3 ;  /* 0x0000000047457211 */ /* 0x040fe200018f0eff */
[----:B------:R-:W-:Y:S01]  /*454b0*/  VIADD R71, R71, UR5 ;  /* 0x0000000547477c36 */ /* 0x000fe20008000000 */
[----:B------:R0:W-:Y:S03]  /*454c0*/  @P5 STG.E.U8 desc[UR18][R4.64], R3 ;  /* 0x0000000304005986 */ /* 0x0001e6000c101112 */
[----:B0-----:R-:W-:Y:S01]  /*454d0*/  VIADD R3, R71, UR5 ;  /* 0x0000000547037c36 */ /* 0x001fe20008000000 */
[----:B--2---:R-:W-:Y:S01]  /*454e0*/  ISETP.LT.AND P0, PT, R77, UR4, !P1 ;  /* 0x000000044d007c0c */ /* 0x004fe2000cf01270 */
[----:B------:R-:W4:Y:S01]  /*454f0*/  LDCU UR4, c[0x0][0x39c] ;  /* 0x00007380ff0477ac */ /* 0x000f220008000800 */
[----:B------:R-:W2:Y:S01]  /*45500*/  LDL.LU R77, [R1+0x12a0] ;  /* 0x0012a000014d7983 */ /* 0x000ea20000300800 */
[----:B---3--:R-:W-:Y:S01]  /*45510*/  ISETP.LT.AND P4, PT, R76, UR6, !P1 ;  /* 0x000000064c007c0c */ /* 0x008fe2000cf81270 */
[----:B------:R-:W2:Y:S02]  /*45520*/  LDCU UR6, c[0x0][0x39c] ;  /* 0x00007380ff0677ac */ /* 0x000ea40008000800 */
[----:B------:R-:W3:Y:S01]  /*45530*/  LDL.LU R76, [R1+0x12bc] ;  /* 0x0012bc00014c7983 */ /* 0x000ee20000300800 */
[----:B-----5:R-:W-:Y:S01]  /*45540*/  ISETP.LT.AND P2, PT, R75, UR7, !P1 ;  /* 0x000000074b007c0c */ /* 0x020fe2000cf41270 */
[----:B------:R-:W3:Y:S02]  /*45550*/  LDCU UR7, c[0x0][0x39c] ;  /* 0x00007380ff0777ac */ /* 0x000ee40008000800 */
[----:B------:R-:W5:Y:S04]  /*45560*/  LDL.LU R75, [R1+0x1268] ;  /* 0x00126800014b7983 */ /* 0x000f680000300800 */
[----:B------:R0:W-:Y:S01]  /*45570*/  @P0 STG.E.U8 desc[UR18][R68.64], R6 ;  /* 0x0000000644000986 */ /* 0x0001e2000c101112 */
[----:B------:R-:W-:-:S03]  /*45580*/  IADD3 R4, P0, PT, R71, R2, RZ ;  /* 0x0000000247047210 */ /* 0x000fc60007f1e0ff */
[----:B------:R-:W5:Y:S01]  /*45590*/  LDL.LU R73, [R1+0x1278] ;  /* 0x0012780001497983 */ /* 0x000f620000300800 */
[----:B------:R-:W-:-:S03]  /*455a0*/  LEA.HI.X.SX32 R5, R71, R0, 0x1, P0 ;  /* 0x0000000047057211 */ /* 0x000fc600000f0eff */
[----:B------:R-:W5:Y:S04]  /*455b0*/  LDL.LU R72, [R1+0x1288] ;  /* 0x0012880001487983 */ /* 0x000f680000300800 */
[----:B------:R-:W5:Y:S04]  /*455c0*/  LDL.LU R71, [R1+0x129c] ;  /* 0x00129c0001477983 */ /* 0x000f680000300800 */
[----:B0-----:R-:W5:Y:S01]  /*455d0*/  LDL.LU R69, [R1+0x12b4] ;  /* 0x0012b40001457983 */ /* 0x001f620000300800 */
[----:B------:R-:W-:Y:S02]  /*455e0*/  PRMT R7, R70, 0x9910, RZ ;  /* 0x0000991046077816 */ /* 0x000fe400000000ff */
[----:B------:R-:W-:-:S02]  /*455f0*/  IADD3 R6, P5, PT, R3, R2, RZ ;  /* 0x0000000203067210 */ /* 0x000fc40007fbe0ff */
[----:B------:R-:W-:Y:S02]  /*45600*/  SHF.R.S32.HI R68, RZ, 0x8, R7 ;  /* 0x00000008ff447819 */ /* 0x000fe40000011407 */
[C---:B------:R-:W-:Y:S01]  /*45610*/  LEA.HI.X.SX32 R7, R3.reuse, R0, 0x1, P5 ;  /* 0x0000000003077211 */ /* 0x040fe200028f0eff */
[----:B------:R-:W-:Y:S01]  /*45620*/  VIADD R3, R3, UR5 ;  /* 0x0000000503037c36 */ /* 0x000fe20008000000 */
[----:B------:R0:W-:Y:S01]  /*45630*/  @P4 STG.E.U8 desc[UR18][R4.64], R70 ;  /* 0x0000004604004986 */ /* 0x0001e2000c101112 */
[----:B------:R-:W-:-:S03]  /*45640*/  F2FP.SATFINITE.E4M3.F32.PACK_AB_MERGE_C R8, R9, R8, RZ ;  /* 0x000000080908723e */ /* 0x000fc600048070ff */
[----:B------:R1:W-:Y:S01]  /*45650*/  @P2 STG.E.U8 desc[UR18][R6.64], R68 ;  /* 0x0000004406002986 */ /* 0x0003e2000c101112 */
[----:B0-----:R-:W-:-:S03]  /*45660*/  IADD3 R4, P5, PT, R3, R2, RZ ;  /* 0x0000000203047210 */ /* 0x001fc60007fbe0ff */
[----:B------:R-:W5:Y:S01]  /*45670*/  LDL.LU R70, [R1+0x1298] ;  /* 0x0012980001467983 */ /* 0x000f620000300800 */
[----:B----4-:R-:W-:Y:S01]  /*45680*/  ISETP.LT.AND P0, PT, R78, UR4, !P1 ;  /* 0x000000044e007c0c */ /* 0x010fe2000cf01270 */
[C---:B-1----:R-:W-:Y:S01]  /*45690*/  VIADD R6, R3.reuse, UR5 ;  /* 0x0000000503067c36 */ /* 0x042fe20008000000 */
[----:B------:R-:W-:Y:S01]  /*456a0*/  LEA.HI.X.SX32 R5, R3, R0, 0x1, P5 ;  /* 0x0000000003057211 */ /* 0x000fe200028f0eff */
[----:B------:R-:W0:Y:S01]  /*456b0*/  LDCU UR4, c[0x0][0x39c] ;  /* 0x00007380ff0477ac */ /* 0x000e220008000800 */
[----:B------:R-:W-:Y:S01]  /*456c0*/  PRMT R7, R8, 0x9910, RZ ;  /* 0x0000991008077816 */ /* 0x000fe200000000ff */
[----:B------:R-:W-:-:S03]  /*456d0*/  VIADD R3, R6, UR5 ;  /* 0x0000000506037c36 */ /* 0x000fc60008000000 */
[----:B------:R-:W-:-:S05]  /*456e0*/  SHF.R.S32.HI R9, RZ, 0x8, R7 ;  /* 0x00000008ff097819 */ /* 0x000fca0000011407 */
[----:B------:R1:W-:Y:S02]  /*456f0*/  @P0 STG.E.U8 desc[UR18][R4.64], R8 ;  /* 0x0000000804000986 */ /* 0x0003e4000c101112 */
[----:B-1----:R-:W-:Y:S01]  /*45700*/  IADD3 R4, P0, PT, R6, R2, RZ ;  /* 0x0000000206047210 */ /* 0x002fe20007f1e0ff */
[----:B------:R-:W-:-:S03]  /*45710*/  VIADD R8, R3, UR5 ;  /* 0x0000000503087c36 */ /* 0x000fc60008000000 */
[----:B------:R-:W-:Y:S02]  /*45720*/  LEA.HI.X.SX32 R5, R6, R0, 0x1, P0 ;  /* 0x0000000006057211 */ /* 0x000fe400000f0eff */
[----:B------:R-:W-:Y:S02]  /*45730*/  IADD3 R6, P0, PT, R3, R2, RZ ;  /* 0x0000000203067210 */ /* 0x000fe40007f1e0ff */
[----:B------:R-:W-:Y:S02]  /*45740*/  F2FP.SATFINITE.E4M3.F32.PACK_AB_MERGE_C R10, R11, R10, RZ ;  /* 0x0000000a0b0a723e */ /* 0x000fe400048070ff */
[----:B------:R-:W-:Y:S02]  /*45750*/  LEA.HI.X.SX32 R7, R3, R0, 0x1, P0 ;  /* 0x0000000003077211 */ /* 0x000fe400000f0eff */
[----:B------:R-:W-:-:S04]  /*45760*/  PRMT R11, R10, 0x9910, RZ ;  /* 0x000099100a0b7816 */ /* 0x000fc800000000ff */
[----:B------:R-:W-:Y:S02]  /*45770*/  SHF.R.S32.HI R11, RZ, 0x8, R11 ;  /* 0x00000008ff0b7819 */ /* 0x000fe4000001140b */
[----:B------:R-:W-:Y:S02]  /*45780*/  F2FP.SATFINITE.E4M3.F32.PACK_AB_MERGE_C R12, R13, R12, RZ ;  /* 0x0000000c0d0c723e */ /* 0x000fe400048070ff */
[----:B--2---:R-:W-:Y:S01]  /*45790*/  ISETP.LT.AND P3, PT, R77, UR6, !P1 ;  /* 0x000000064d007c0c */ /* 0x004fe2000cf61270 */
[----:B------:R-:W1:Y:S01]  /*457a0*/  LDCU UR6, c[0x0][0x39c] ;  /* 0x00007380ff0677ac */ /* 0x000e620008000800 */
[----:B---3--:R-:W-:Y:S01]  /*457b0*/  ISETP.LT.AND P4, PT, R76, UR7, !P1 ;  /* 0x000000074c007c0c */ /* 0x008fe2000cf81270 */
[----:B------:R-:W2:Y:S01]  /*457c0*/  LDCU UR7, c[0x0][0x39c] ;  /* 0x00007380ff0777ac */ /* 0x000ea20008000800 */
[----:B-----5:R-:W-:Y:S01]  /*457d0*/  ISETP.LT.AND P2, PT, R75, UR9, !P1 ;  /* 0x000000094b007c0c */ /* 0x020fe2000cf41270 */
[----:B------:R-:W3:Y:S08]  /*457e0*/  LDCU UR9, c[0x0][0x39c] ;  /* 0x00007380ff0977ac */ /* 0x000ef00008000800 */
[----:B------:R4:W-:Y:S04]  /*457f0*/  @P3 STG.E.U8 desc[UR18][R4.64], R9 ;  /* 0x0000000904003986 */ /* 0x0009e8000c101112 */
[----:B------:R5:W-:Y:S01]  /*45800*/  @P4 STG.E.U8 desc[UR18][R6.64], R10 ;  /* 0x0000000a06004986 */ /* 0x000be2000c101112 */
[----:B----4-:R-:W-:-:S04]  /*45810*/  IADD3 R4, P3, PT, R8, R2, RZ ;  /* 0x0000000208047210 */ /* 0x010fc80007f7e0ff */
[C---:B------:R-:W-:Y:S02]  /*45820*/  LEA.HI.X.SX32 R5, R8.reuse, R0, 0x1, P3 ;  /* 0x0000000008057211 */ /* 0x040fe400018f0eff */
[----:B--2---:R-:W-:Y:S01]  /*45830*/  ISETP.LT.AND P3, PT, R69, UR7, !P1 ;  /* 0x0000000745007c0c */ /* 0x004fe2000cf61270 */
[----:B------:R-:W-:Y:S01]  /*45840*/  VIADD R8, R8, UR5 ;  /* 0x0000000508087c36 */ /* 0x000fe20008000000 */
[----:B------:R-:W2:Y:S01]  /*45850*/  LDL.LU R69, [R1+0x1294] ;  /* 0x0012940001457983 */ /* 0x000ea20000300800 */
[----:B------:R-:W-:Y:S01]  /*45860*/  ISETP.LT.AND P5, PT, R73, UR10, !P1 ;  /* 0x0000000a49007c0c */ /* 0x000fe2000cfa1270 */
[----:B------:R-:W4:Y:S02]  /*45870*/  LDCU UR10, c[0x0][0x39c] ;  /* 0x00007380ff0a77ac */ /* 0x000f240008000800 */
[----:B------:R-:W3:Y:S01]  /*45880*/  LDL.LU R68, [R1+0x12b8] ;  /* 0x0012b80001447983 */ /* 0x000ee20000300800 */
[----:B-----5:R-:W-:Y:S01]  /*45890*/  PRMT R7, R12, 0x9910, RZ ;  /* 0x000099100c077816 */ /* 0x020fe200000000ff */
[----:B------:R-:W3:Y:S02]  /*458a0*/  LDCU UR7, c[0x0][0x39c] ;  /* 0x00007380ff0777ac */ /* 0x000ee40008000800 */
[----:B------:R-:W5:Y:S04]  /*458b0*/  LDL.LU R10, [R1+0x12c4] ;  /* 0x0012c400010a7983 */ /* 0x000f680000300800 */
[----:B------:R-:W4:Y:S04]  /*458c0*/  LDL.LU R9, [R1+0x12c8] ;  /* 0x0012c80001097983 */ /* 0x000f280000300800 */
[----:B------:R0:W-:Y:S04]  /*458d0*/  @P2 STG.E.U8 desc[UR18][R4.64], R11 ;  /* 0x0000000b04002986 */ /* 0x0001e8000c101112 */
[----:B------:R-:W5:Y:S01]  /*458e0*/  LDL.LU R13, [R1+0x12b0] ;  /* 0x0012b000010d7983 */ /* 0x000f620000300800 */
[----:B0-----:R-:W-:-:S04]  /*458f0*/  IADD3 R4, P2, PT, R8, R2, RZ ;  /* 0x0000000208047210 */ /* 0x001fc80007f5e0ff */
[----:B------:R-:W-:-:S05]  /*45900*/  LEA.HI.X.SX32 R5, R8, R0, 0x1, P2 ;  /* 0x0000000008057211 */ /* 0x000fca00010f0eff */
[----:B------:R0:W-:Y:S04]  /*45910*/  @P5 STG.E.U8 desc[UR18][R4.64], R12 ;  /* 0x0000000c04005986 */ /* 0x0001e8000c101112 */
[----:B0-----:R-:W5:Y:S01]  /*45920*/  LDL.LU R12, [R1+0x1290] ;  /* 0x00129000010c7983 */ /* 0x001f620000300800 */
[----:B------:R-:W-:Y:S01]  /*45930*/  VIADD R3, R8, UR5 ;  /* 0x0000000508037c36 */ /* 0x000fe20008000000 */
[----:B------:R-:W-:Y:S01]  /*45940*/  ISETP.LT.AND P0, PT, R72, UR4, !P1 ;  /* 0x0000000448007c0c */ /* 0x000fe2000cf01270 */
[----:B------:R-:W0:Y:S01]  /*45950*/  LDCU UR4, c[0x0][0x39c] ;  /* 0x00007380ff0477ac */ /* 0x000e220008000800 */
[----:B------:R-:W-:Y:S01]  /*45960*/  F2FP.SATFINITE.E4M3.F32.PACK_AB_MERGE_C R14, R15, R14, RZ ;  /* 0x0000000e0f0e723e */ /* 0x000fe200048070ff */
[----:B------:R-:W5:Y:S01]  /*45970*/  LDL.LU R11, [R1+0x12ac] ;  /* 0x0012ac00010b7983 */ /* 0x000f620000300800 */
[----:B------:R-:W-:-:S02]  /*45980*/  IADD3 R6, P2, PT, R3, R2, RZ ;  /* 0x0000000203067210 */ /* 0x000fc40007f5e0ff */
[----:B------:R-:W-:Y:S02]  /*45990*/  SHF.R.S32.HI R8, RZ, 0x8, R7 ;  /* 0x00000008ff087819 */ /* 0x000fe40000011407 */
[C---:B------:R-:W-:Y:S01]  /*459a0*/  LEA.HI.X.SX32 R7, R3.reuse, R0, 0x1, P2 ;  /* 0x0000000003077211 */ /* 0x040fe200010f0eff */
[----:B------:R-:W-:Y:S01]  /*459b0*/  VIADD R3, R3, UR5 ;  /* 0x0000000503037c36 */ /* 0x000fe20008000000 */
[----:B-1----:R-:W-:Y:S01]  /*459c0*/  ISETP.LT.AND P4, PT, R71, UR6, !P1 ;  /* 0x0000000647007c0c */ /* 0x002fe2000cf81270 */
[----:B------:R-:W2:Y:S02]  /*459d0*/  LDCU UR6, c[0x0][0x39c] ;  /* 0x00007380ff0677ac */ /* 0x000ea40008000800 */
[----:B------:R1:W-:Y:S01]  /*459e0*/  @P0 STG.E.U8 desc[UR18][R6.64], R8 ;  /* 0x0000000806000986 */ /* 0x0003e2000c101112 */
[----:B------:R-:W-:-:S04]  /*459f0*/  IADD3 R4, P0, PT, R3, R2, RZ ;  /* 0x0000000203047210 */ /* 0x000fc80007f1e0ff */
[C---:B------:R-:W-:Y:S01]  /*45a00*/  LEA.HI.X.SX32 R5, R3.reuse, R0, 0x1, P0 ;  /* 0x0000000003057211 */ /* 0x040fe200000f0eff */
[----:B-1----:R-:W-:Y:S01]  /*45a10*/  VIADD R8, R3, UR5 ;  /* 0x0000000503087c36 */ /* 0x002fe20008000000 */
[----:B------:R-:W-:-:S04]  /*45a20*/  PRMT R7, R14, 0x9910, RZ ;  /* 0x000099100e077816 */ /* 0x000fc800000000ff */
[C---:B------:R-:W-:Y:S02]  /*45a30*/  IADD3 R6, P5, PT, R8.reuse, R2, RZ ;  /* 0x0000000208067210 */ /* 0x040fe40007fbe0ff */
[----:B------:R-:W-:Y:S02]  /*45a40*/  SHF.R.S32.HI R3, RZ, 0x8, R7 ;  /* 0x00000008ff037819 */ /* 0x000fe40000011407 */
[C---:B------:R-:W-:Y:S01]  /*45a50*/  LEA.HI.X.SX32 R7, R8.reuse, R0, 0x1, P5 ;  /* 0x0000000008077211 */ /* 0x040fe200028f0eff */
[----:B------:R-:W-:Y:S01]  /*45a60*/  VIADD R8, R8, UR5 ;  /* 0x0000000508087c36 */ /* 0x000fe20008000000 */
[----:B0-----:R-:W-:Y:S01]  /*45a70*/  ISETP.LT.AND P0, PT, R70, UR4, !P1 ;  /* 0x0000000446007c0c */ /* 0x001fe2000cf01270 */
[----:B------:R0:W-:Y:S01]  /*45a80*/  @P4 STG.E.U8 desc[UR18][R4.64], R14 ;  /* 0x0000000e04004986 */ /* 0x0001e2000c101112 */
[----:B------:R-:W-:Y:S01]  /*45a90*/  F2FP.SATFINITE.E4M3.F32.PACK_AB_MERGE_C R16, R17, R16, RZ ;  /* 0x000000101110723e */ /* 0x000fe200048070ff */
[----:B------:R-:W1:Y:S02]  /*45aa0*/  LDCU UR4, c[0x0][0x39c] ;  /* 0x00007380ff0477ac */ /* 0x000e640008000800 */
[----:B------:R1:W-:Y:S01]  /*45ab0*/  @P3 STG.E.U8 desc[UR18][R6.64], R3 ;  /* 0x0000000306003986 */ /* 0x0003e2000c101112 */
[----:B0-----:R-:W-:-:S04]  /*45ac0*/  IADD3 R4, P5, PT, R8, R2, RZ ;  /* 0x0000000208047210 */ /* 0x001fc80007fbe0ff */
[C---:B------:R-:W-:Y:S01]  /*45ad0*/  LEA.HI.X.SX32 R5, R8.reuse, R0, 0x1, P5 ;  /* 0x0000000008057211 */ /* 0x040fe200028f0eff */
[----:B------:R-:W-:Y:S01]  /*45ae0*/  VIADD R8, R8, UR5 ;  /* 0x0000000508087c36 */ /* 0x000fe20008000000 */
[----:B-1----:R-:W-:-:S03]  /*45af0*/  PRMT R3, R16, 0x9910, RZ ;  /* 0x0000991010037816 */ /* 0x002fc600000000ff */
[----:B------:R0:W-:Y:S01]  /*45b00*/  @P0 STG.E.U8 desc[UR18][R4.64], R16 ;  /* 0x0000001004000986 */ /* 0x0001e2000c101112 */
[----:B------:R-:W-:Y:S02]  /*45b10*/  F2FP.SATFINITE.E4M3.F32.PACK_AB_MERGE_C R18, R19, R18, RZ ;  /* 0x000000121312723e */ /* 0x000fe400048070ff */
[----:B0-----:R-:W-:-:S04]  /*45b20*/  IADD3 R4, P0, PT, R8, R2, RZ ;  /* 0x0000000208047210 */ /* 0x001fc80007f1e0ff */
[----:B------:R-:W-:Y:S02]  /*45b30*/  LEA.HI.X.SX32 R5, R8, R0, 0x1, P0 ;  /* 0x0000000008057211 */ /* 0x000fe400000f0eff */
[----:B--2---:R-:W-:Y:S01]  /*45b40*/  ISETP.LT.AND P2, PT, R69, UR6, !P1 ;  /* 0x0000000645007c0c */ /* 0x004fe2000cf41270 */
[----:B------:R-:W0:Y:S01]  /*45b50*/  LDCU UR6, c[0x0][0x39c] ;  /* 0x00007380ff0677ac */ /* 0x000e220008000800 */
[----:B---3--:R-:W-:Y:S01]  /*45b60*/  ISETP.LT.AND P4, PT, R68, UR7, !P1 ;  /* 0x0000000744007c0c */ /* 0x008fe2000cf81270 */
[----:B------:R-:W1:Y:S01]  /*45b70*/  LDCU UR7, c[0x0][0x39c] ;  /* 0x00007380ff0777ac */ /* 0x000e620008000800 */
[----:B----4-:R-:W-:Y:S01]  /*45b80*/  ISETP.LT.AND P5, PT, R9, UR10, !P1 ;  /* 0x0000000a09007c0c */ /* 0x010fe2000cfa1270 */
[----:B------:R-:W-:Y:S01]  /*45b90*/  IMAD.MOV.U32 R9, RZ, RZ, R3 ;  /* 0x000000ffff097224 */ /* 0x000fe200078e0003 */
[----:B-----5:R-:W-:Y:S01]  /*45ba0*/  ISETP.LT.AND P3, PT, R10, UR9, !P1 ;  /* 0x000000090a007c0c */ /* 0x020fe2000cf61270 */
[----:B------:R-:W-:Y:S01]  /*45bb0*/  VIADD R3, R8, UR5 ;  /* 0x0000000508037c36 */ /* 0x000fe20008000000 */
[----:B------:R-:W-:Y:S01]  /*45bc0*/  F2FP.SATFINITE.E4M3.F32.PACK_AB_MERGE_C R20, R21, R20, RZ ;  /* 0x000000141514723e */ /* 0x000fe200048070ff */
[----:B------:R-:W2:Y:S03]  /*45bd0*/  LDCU UR9, c[0x0][0x39c] ;  /* 0x00007380ff0977ac */ /* 0x000ea60008000800 */
[----:B------:R-:W-:Y:S01]  /*45be0*/  IADD3 R6, P0, PT, R3, R2, RZ ;  /* 0x0000000203067210 */ /* 0x000fe20007f1e0ff */
[----:B------:R-:W3:Y:S01]  /*45bf0*/  LDCU UR10, c[0x0][0x39c] ;  /* 0x00007380ff0a77ac */ /* 0x000ee20008000800 */
[----:B------:R-:W-:-:S02]  /*45c00*/  SHF.R.S32.HI R9, RZ, 0x8, R9 ;  /* 0x00000008ff097819 */ /* 0x000fc40000011409 */
[----:B------:R-:W-:-:S03]  /*45c10*/  LEA.HI.X.SX32 R7, R3, R0, 0x1, P0 ;  /* 0x0000000003077211 */ /* 0x000fc600000f0eff */
[----:B------:R4:W-:Y:S04]  /*45c20*/  @P2 STG.E.U8 desc[UR18][R4.64], R9 ;  /* 0x0000000904002986 */ /* 0x0009e8000c101112 */
[----:B------:R5:W-:Y:S01]  /*45c30*/  @P4 STG.E.U8 desc[UR18][R6.64], R18 ;  /* 0x0000001206004986 */ /* 0x000be2000c101112 */
[----:B0-----:R-:W-:Y:S01]  /*45c40*/  ISETP.LT.AND P4, PT, R12, UR6, !P1 ;  /* 0x000000060c007c0c */ /* 0x001fe2000cf81270 */
[----:B------:R-:W-:Y:S02]  /*45c50*/  VIADD R8, R3, UR5 ;  /* 0x0000000503087c36 */ /* 0x000fe40008000000 */
[----:B------:R-:W2:Y:S01]  /*45c60*/  LDL.LU R12, [R1+0x12d8] ;  /* 0x0012d800010c7983 */ /* 0x000ea20000300800 */
[----:B------:R-:W-:Y:S01]  /*45c70*/  PRMT R10, R18, 0x9910, RZ ;  /* 0x00009910120a7816 */ /* 0x000fe200000000ff */
[----:B------:R-:W0:Y:S01]  /*45c80*/  LDCU UR6, c[0x0][0x39c] ;  /* 0x00007380ff0677ac */ /* 0x000e220008000800 */
[----:B----4-:R-:W-:Y:S01]  /*45c90*/  IADD3 R4, P2, PT, R8, R2, RZ ;  /* 0x0000000208047210 */ /* 0x010fe20007f5e0ff */
[----:B------:R-:W0:Y:S01]  /*45ca0*/  LDL.LU R9, [R1+0x12d4] ;  /* 0x0012d40001097983 */ /* 0x000e220000300800 */
[----:B------:R-:W-:-:S02]  /*45cb0*/  SHF.R.S32.HI R10, RZ, 0x8, R10 ;  /* 0x00000008ff0a7819 */ /* 0x000fc4000001140a */
[C---:B------:R-:W-:Y:S01]  /*45cc0*/  LEA.HI.X.SX32 R5, R8.reuse, R0, 0x1, P2 ;  /* 0x0000000008057211 */ /* 0x040fe200010f0eff */
[----:B------:R-:W-:Y:S01]  /*45cd0*/  VIADD R8, R8, UR5 ;  /* 0x0000000508087c36 */ /* 0x000fe20008000000 */
[----:B------:R-:W-:Y:S01]  /*45ce0*/  ISETP.LT.AND P0, PT, R13, UR4, !P1 ;  /* 0x000000040d007c0c */ /* 0x000fe2000cf01270 */
[----:B------:R-:W2:Y:S01]  /*45cf0*/  LDCU UR4, c[0x0][0x39c] ;  /* 0x00007380ff0477ac */ /* 0x000ea20008000800 */
[----:B-----5:R-:W-:Y:S01]  /*45d00*/  PRMT R7, R20, 0x9910, RZ ;  /* 0x0000991014077816 */ /* 0x020fe200000000ff */
[----:B------:R4:W-:Y:S01]  /*45d10*/  @P3 STG.E.U8 desc[UR18][R4.64], R10 ;  /* 0x0000000a04003986 */ /* 0x0009e2000c101112 */
[----:B------:R-:W-:-:S03]  /*45d20*/  VIADD R3, R8, UR5 ;  /* 0x0000000508037c36 */ /* 0x000fc60008000000 */
[----:B------:R-:W5:Y:S01]  /*45d30*/  LDL.LU R15, [R1+0xf54] ;  /* 0x000f5400010f7983 */ /* 0x000f620000300800 */
[----:B-1----:R-:W-:Y:S01]  /*45d40*/  ISETP.LT.AND P2, PT, R11, UR7, !P1 ;  /* 0x000000070b007c0c */ /* 0x002fe2000cf41270 */
[----:B------:R-:W5:Y:S02]  /*45d50*/  LDCU UR7, c[0x0][0x39c] ;  /* 0x00007380ff0777ac */ /* 0x000f640008000800 */
[----:B------:R-:W3:Y:S01]  /*45d60*/  LDL.LU R14, [R1+0xf58] ;  /* 0x000f5800010e7983 */ /* 0x000ee20000300800 */
[----:B----4-:R-:W-:-:S03]  /*45d70*/  IADD3 R4, P3, PT, R8, R2, RZ ;  /* 0x0000000208047210 */ /* 0x010fc60007f7e0ff */
[----:B------:R-:W4:Y:S01]  /*45d80*/  LDL.LU R11, [R1+0x12c0] ;  /* 0x0012c000010b7983 */ /* 0x000f220000300800 */
[----:B------:R-:W-:-:S03]  /*45d90*/  LEA.HI.X.SX32 R5, R8, R0, 0x1, P3 ;  /* 0x0000000008057211 */ /* 0x000fc600018f0eff */
[----:B------:R-:W3:Y:S01]  /*45da0*/  LDL.LU R13, [R1+0x1284] ;  /* 0x00128400010d7983 */ /* 0x000ee20000300800 */
[C---:B------:R-:W-:Y:S02]  /*45db0*/  IADD3 R6, P3, PT, R3.reuse, R2, RZ ;  /* 0x0000000203067210 */ /* 0x040fe40007f7e0ff */
[----:B------:R-:W-:Y:S02]  /*45dc0*/  SHF.R.S32.HI R8, RZ, 0x8, R7 ;  /* 0x00000008ff087819 */ /* 0x000fe40000011407 */
[C---:B------:R-:W-:Y:S01]  /*45dd0*/  LEA.HI.X.SX32 R7, R3.reuse, R0, 0x1, P3 ;  /* 0x0000000003077211 */ /* 0x040fe200018f0eff */
[----:B------:R-:W-:Y:S01]  /*45de0*/  VIADD R3, R3, UR5 ;  /* 0x0000000503037c36 */ /* 0x000fe20008000000 */
[----:B------:R1:W-:Y:S04]  /*45df0*/  @P5 STG.E.U8 desc[UR18][R4.64], R20 ;  /* 0x0000001404005986 */ /* 0x0003e8000c101112 */
[----:B------:R2:W-:Y:S01]  /*45e00*/  @P0 STG.E.U8 desc[UR18][R6.64], R8 ;  /* 0x0000000806000986 */ /* 0x0005e2000c101112 */
[----:B-1----:R-:W-:-:S04]  /*45e10*/  IADD3 R4, P0, PT, R3, R2, RZ ;  /* 0x0000000203047210 */ /* 0x002fc80007f1e0ff */
[C---:B------:R-:W-:Y:S02]  /*45e20*/  LEA.HI.X.SX32 R5, R3.reuse, R0, 0x1, P0 ;  /* 0x0000000003057211 */ /* 0x040fe400000f0eff */
[----:B--2---:R-:W-:Y:S01]  /*45e30*/  ISETP.LT.AND P0, PT, R12, UR4, !P1 ;  /* 0x000000040c007c0c */ /* 0x004fe2000cf01270 */
[----:B------:R-:W-:Y:S01]  /*45e40*/  VIADD R8, R3, UR5 ;  /* 0x0000000503087c36 */ /* 0x000fe20008000000 */
[----:B------:R-:W2:Y:S01]  /*45e50*/  LDL.LU R12, [R1+0xf60] ;  /* 0x000f6000010c7983 */ /* 0x000ea20000300800 */
[----:B------:R-:W-:Y:S01]  /*45e60*/  F2FP.SATFINITE.E4M3.F32.PACK_AB_MERGE_C R22, R23, R22, RZ ;  /* 0x000000161716723e */ /* 0x000fe200048070ff */
[----:B------:R-:W1:Y:S01]  /*45e70*/  LDCU UR4, c[0x0][0x39c] ;  /* 0x00007380ff0477ac */ /* 0x000e620008000800 */
[----:B0-----:R-:W-:Y:S01]  /*45e80*/  ISETP.LT.AND P3, PT, R9, UR6, !P1 ;  /* 0x0000000609007c0c */ /* 0x001fe2000cf61270 */
[----:B------:R-:W-:Y:S01]  /*45e90*/  VIADD R9, R8, UR5 ;  /* 0x0000000508097c36 */ /* 0x000fe20008000000 */
[----:B------:R-:W-:Y:S02]  /*45ea0*/  PRMT R7, R22, 0x9910, RZ ;  /* 0x0000991016077816 */ /* 0x000fe400000000ff */
[C---:B------:R-:W-:Y:S01]  /*45eb0*/  IADD3 R6, P5, PT, R8.reuse, R2, RZ ;  /* 0x0000000208067210 */ /* 0x040fe20007fbe0ff */
[----:B------:R0:W-:Y:S01]  /*45ec0*/  @P4 STG.E.U8 desc[UR18][R4.64], R22 ;  /* 0x0000001604004986 */ /* 0x0001e2000c101112 */
[----:B------:R-:W-:Y:S01]  /*45ed0*/  SHF.R.S32.HI R3, RZ, 0x8, R7 ;  /* 0x00000008ff037819 */ /* 0x000fe20000011407 */
[----:B------:R-:W2:Y:S01]  /*45ee0*/  LDCU UR6, c[0x0][0x39c] ;  /* 0x00007380ff0677ac */ /* 0x000ea20008000800 */
[----:B------:R-:W-:Y:S01]  /*45ef0*/  LEA.HI.X.SX32 R7, R8, R0, 0x1, P5 ;  /* 0x0000000008077211 */ /* 0x000fe200028f0eff */
[----:B------:R-:W4:Y:S01]  /*45f00*/  LDL.LU R10, [R1+0xf5c] ;  /* 0x000f5c00010a7983 */ /* 0x000f220000300800 */
[----:B------:R-:W-:-:S02]  /*45f10*/  F2FP.SATFINITE.E4M3.F32.PACK_AB_MERGE_C R25, R25, R24, RZ ;  /* 0x000000181919723e */ /* 0x000fc400048070ff */
[C---:B0-----:R-:W-:Y:S01]  /*45f20*/  IADD3 R4, P5, PT, R9.reuse, R2, RZ ;  /* 0x0000000209047210 */ /* 0x041fe20007fbe0ff */
[----:B------:R0:W-:Y:S03]  /*45f30*/  @P2 STG.E.U8 desc[UR18][R6.64], R3 ;  /* 0x0000000306002986 */ /* 0x0001e6000c101112 */
[C---:B------:R-:W-:Y:S01]  /*45f40*/  LEA.HI.X.SX32 R5, R9.reuse, R0, 0x1, P5 ;  /* 0x0000000009057211 */ /* 0x040fe200028f0eff */
[----:B------:R-:W-:Y:S01]  /*45f50*/  VIADD R9, R9, UR5 ;  /* 0x0000000509097c36 */ /* 0x000fe20008000000 */
[----:B------:R-:W-:Y:S01]  /*45f60*/  PRMT R8, R25, 0x9910, RZ ;  /* 0x0000991019087816 */ /* 0x000fe200000000ff */
[----:B------:R-:W4:Y:S01]  /*45f70*/  LDL.LU R16, [R1+0xf50] ;  /* 0x000f500001107983 */ /* 0x000f220000300800 */
[----:B-----5:R-:W-:Y:S01]  /*45f80*/  ISETP.LT.AND P4, PT, R15, UR7, !P1 ;  /* 0x000000070f007c0c */ /* 0x020fe2000cf81270 */
[----:B------:R-:W5:Y:S02]  /*45f90*/  LDCU UR7, c[0x0][0x39c] ;  /* 0x00007380ff0777ac */ /* 0x000f640008000800 */
[----:B------:R1:W-:Y:S01]  /*45fa0*/  @P0 STG.E.U8 desc[UR18][R4.64], R25 ;  /* 0x0000001904000986 */ /* 0x0003e2000c101112 */
[----:B0-----:R-:W-:-:S02]  /*45fb0*/  VIADD R7, R9, UR5 ;  /* 0x0000000509077c36 */ /* 0x001fc40008000000 */
[----:B------:R-:W-:Y:S01]  /*45fc0*/  IMAD.MOV.U32 R3, RZ, RZ, R8 ;  /* 0x000000ffff037224 */ /* 0x000fe200078e0008 */
[----:B-1----:R-:W-:-:S04]  /*45fd0*/  IADD3 R4, P0, PT, R9, R2, RZ ;  /* 0x0000000209047210 */ /* 0x002fc80007f1e0ff */
[----:B------:R-:W-:Y:S02]  /*45fe0*/  LEA.HI.X.SX32 R5, R9, R0, 0x1, P0 ;  /* 0x0000000009057211 */ /* 0x000fe400000f0eff */
[C---:B------:R-:W-:Y:S02]  /*45ff0*/  IADD3 R6, P0, PT, R7.reuse, R2, RZ ;  /* 0x0000000207067210 */ /* 0x040fe40007f1e0ff */
[----:B------:R-:W-:Y:S01]  /*46000*/  SHF.R.S32.HI R9, RZ, 0x8, R3 ;  /* 0x00000008ff097819 */ /* 0x000fe20000011403 */
[----:B------:R-:W-:Y:S01]  /*46010*/  VIADD R3, R7, UR5 ;  /* 0x0000000507037c36 */ /* 0x000fe20008000000 */
[----:B------:R-:W-:Y:S02]  /*46020*/  F2FP.SATFINITE.E4M3.F32.PACK_AB_MERGE_C R27, R27, R26, RZ ;  /* 0x0000001a1b1b723e */ /* 0x000fe400048070ff */
[----:B------:R-:W-:Y:S01]  /*46030*/  LEA.HI.X.SX32 R7, R7, R0, 0x1, P0 ;  /* 0x0000000007077211 */ /* 0x000fe200000f0eff */
[----:B------:R0:W-:Y:S04]  /*46040*/  @P3 STG.E.U8 desc[UR18][R4.64], R9 ;  /* 0x0000000904003986 */ /* 0x0001e8000c101112 */
[----:B------:R-:W-:Y:S01]  /*46050*/  @P4 STG.E.U8 desc[UR18][R6.64], R27 ;  /* 0x0000001b06004986 */ /* 0x000fe2000c101112 */
[----:B--2---:R-:W-:Y:S01]  /*46060*/  ISETP.LT.AND P4, PT, R12, UR6, !P1 ;  /* 0x000000060c007c0c */ /* 0x004fe2000cf81270 */
[----:B------:R-:W1:Y:S02]  /*46070*/  LDCU UR6, c[0x0][0x39c] ;  /* 0x00007380ff0677ac */ /* 0x000e640008000800 */
[----:B------:R-:W1:Y:S01]  /*46080*/  LDL.LU R12, [R1+0xf4c] ;  /* 0x000f4c00010c7983 */ /* 0x000e620000300800 */
[----:B---3--:R-:W-:-:S02]  /*46090*/  ISETP.LT.AND P2, PT, R14, UR9, !P1 ;  /* 0x000000090e007c0c */ /* 0x008fc4000cf41270 */
[----:B----4-:R-:W-:Y:S01]  /*460a0*/  ISETP.LT.AND P5, PT, R11, UR10, !P1 ;  /* 0x0000000a0b007c0c */ /* 0x010fe2000cfa1270 */
[----:B------:R-:W2:Y:S01]  /*460b0*/  LDCU UR10, c[0x0][0x39c] ;  /* 0x00007380ff0a77ac */ /* 0x000ea20008000800 */
[----:B------:R-:W-:Y:S02]  /*460c0*/  PRMT R11, R27, 0x9910, RZ ;  /* 0x000099101b0b7816 */ /* 0x000fe400000000ff */
[C---:B0-----:R-:W-:Y:S01]  /*460d0*/  IADD3 R4, P3, PT, R3.reuse, R2, RZ ;  /* 0x0000000203047210 */ /* 0x041fe20007f7e0ff */
[----:B------:R-:W0:Y:S01]  /*460e0*/  LDCU UR9, c[0x0][0x39c] ;  /* 0x00007380ff0977ac */ /* 0x000e220008000800 */
[----:B------:R-:W-:Y:S02]  /*460f0*/  SHF.R.S32.HI R11, RZ, 0x8, R11 ;  /* 0x00000008ff0b7819 */ /* 0x000fe4000001140b */
[C---:B------:R-:W-:Y:S01]  /*46100*/  LEA.HI.X.SX32 R5, R3.reuse, R0, 0x1, P3 ;  /* 0x0000000003057211 */ /* 0x040fe200018f0eff */
[----:B------:R-:W-:-:S04]  /*46110*/  VIADD R3, R3, UR5 ;  /* 0x0000000503037c36 */ /* 0x000fc80008000000 */
[----:B------:R3:W-:Y:S01]  /*46120*/  @P2 STG.E.U8 desc[UR18][R4.64], R11 ;  /* 0x0000000b04002986 */ /* 0x0007e2000c101112 */
[C---:B------:R-:W-:Y:S01]  /*46130*/  VIADD R9, R3.reuse, UR5 ;  /* 0x0000000503097c36 */ /* 0x040fe20008000000 */
[----:B-----5:R-:W-:Y:S01]  /*46140*/  ISETP.LT.AND P3, PT, R10, UR7, !P1 ;  /* 0x000000070a007c0c */ /* 0x020fe2000cf61270 */
[----:B------:R-:W4:Y:S01]  /*46150*/  LDCU UR7, c[0x0][0x39c] ;  /* 0x00007380ff0777ac */ /* 0x000f220008000800 */
[----:B------:R-:W4:Y:S04]  /*46160*/  LDL.LU R10, [R1+0xf48] ;  /* 0x000f4800010a7983 */ /* 0x000f280000300800 */
[----:B------:R-:W0:Y:S01]  /*46170*/  LDL.LU R15, [R1+0xf44] ;  /* 0x000f4400010f7983 */ /* 0x000e220000300800 */
[----:B---3--:R-:W-:-:S03]  /*46180*/  IADD3 R4, P2, PT, R3, R2, RZ ;  /* 0x0000000203047210 */ /* 0x008fc60007f5e0ff */
[----:B------:R-:W2:Y:S01]  /*46190*/  LDL.LU R14, [R1+0x12d0] ;  /* 0x0012d000010e7983 */ /* 0x000ea20000300800 */
[----:B------:R-:W-:Y:S02]  /*461a0*/  LEA.HI.X.SX32 R5, R3, R0, 0x1, P2 ;  /* 0x0000000003057211 */ /* 0x000fe400010f0eff */
[----:B------:R-:W-:-:S04]  /*461b0*/  IADD3 R6, P2, PT, R9, R2, RZ ;  /* 0x0000000209067210 */ /* 0x000fc80007f5e0ff */
[----:B------:R-:W-:Y:S02]  /*461c0*/  LEA.HI.X.SX32 R7, R9, R0, 0x1, P2 ;  /* 0x0000000009077211 */ /* 0x000fe400010f0eff */
[----:B------:R-:W-:Y:S01]  /*461d0*/  ISETP.LT.AND P0, PT, R13, UR4, !P1 ;  /* 0x000000040d007c0c */ /* 0x000fe2000cf01270 */
[----:B------:R-:W3:Y:S01]  /*461e0*/  LDCU UR4, c[0x0][0x39c] ;  /* 0x00007380ff0477ac */ /* 0x000ee20008000800 */
[----:B------:R-:W-:Y:S02]  /*461f0*/  F2FP.SATFINITE.E4M3.F32.PACK_AB_MERGE_C R29, R29, R28, RZ ;  /* 0x0000001c1d1d723e */ /* 0x000fe400048070ff */
[----:B-1----:R-:W-:Y:S01]  /*46200*/  ISETP.LT.AND P2, PT, R12, UR6, !P1 ;  /* 0x000000060c007c0c */ /* 0x002fe2000cf41270 */
[----:B------:R-:W-:Y:S01]  /*46210*/  VIADD R9, R9, UR5 ;  /* 0x0000000509097c36 */ /* 0x000fe20008000000 */
[----:B------:R-:W5:Y:S01]  /*46220*/  LDL.LU R12, [R1+0x12dc] ;  /* 0x0012dc00010c7983 */ /* 0x000f620000300800 */
[----:B------:R-:W-:Y:S01]  /*46230*/  PRMT R13, R29, 0x9910, RZ ;  /* 0x000099101d0d7816 */ /* 0x000fe200000000ff */
[----:B------:R-:W1:Y:S01]  /*46240*/  LDCU UR6, c[0x0][0x39c] ;  /* 0x00007380ff0677ac */ /* 0x000e620008000800 */
[----:B------:R-:W-:Y:S01]  /*46250*/  VIADD R3, R9, UR5 ;  /* 0x0000000509037c36 */ /* 0x000fe20008000000 */
[----:B------:R3:W-:Y:S01]  /*46260*/  @P5 STG.E.U8 desc[UR18][R4.64], R29 ;  /* 0x0000001d04005986 */ /* 0x0007e2000c101112 */
[----:B------:R-:W-:-:S02]  /*46270*/  SHF.R.S32.HI R13, RZ, 0x8, R13 ;  /* 0x00000008ff0d7819 */ /* 0x000fc4000001140d */
[----:B------:R-:W-:Y:S01]  /*46280*/  F2FP.SATFINITE.E4M3.F32.PACK_AB_MERGE_C R31, R31, R30, RZ ;  /* 0x0000001e1f1f723e */ /* 0x000fe200048070ff */
[----:B------:R-:W1:Y:S04]  /*46290*/  LDL.LU R11, [R1+0xf40] ;  /* 0x000f4000010b7983 */ /* 0x000e680000300800 */
[----:B------:R0:W-:Y:S01]  /*462a0*/  @P0 STG.E.U8 desc[UR18][R6.64], R13 ;  /* 0x0000000d06000986 */ /* 0x0001e2000c101112 */
[----:B---3--:R-:W-:-:S04]  /*462b0*/  IADD3 R4, P0, PT, R9, R2, RZ ;  /* 0x0000000209047210 */ /* 0x008fc80007f1e0ff */
[----:B------:R-:W-:Y:S02]  /*462c0*/  LEA.HI.X.SX32 R5, R9, R0, 0x1, P0 ;  /* 0x0000000009057211 */ /* 0x000fe400000f0eff */
[C---:B0-----:R-:W-:Y:S02]  /*462d0*/  IADD3 R6, P5, PT, R3.reuse, R2, RZ ;  /* 0x0000000203067210 */ /* 0x041fe40007fbe0ff */
[----:B------:R-:W-:Y:S01]  /*462e0*/  ISETP.LT.AND P0, PT, R16, UR4, !P1 ;  /* 0x0000000410007c0c */ /* 0x000fe2000cf01270 */
[----:B------:R0:W-:Y:S01]  /*462f0*/  @P4 STG.E.U8 desc[UR18][R4.64], R31 ;  /* 0x0000001f04004986 */ /* 0x0001e2000c101112 */
[C---:B------:R-:W-:Y:S01]  /*46300*/  LEA.HI.X.SX32 R7, R3.reuse, R0, 0x1, P5 ;  /* 0x0000000003077211 */ /* 0x040fe200028f0eff */
[----:B------:R-:W-:Y:S01]  /*46310*/  VIADD R3, R3, UR5 ;  /* 0x0000000503037c36 */ /* 0x000fe20008000000 */
[----:B------:R-:W-:Y:S01]  /*46320*/  PRMT R8, R31, 0x9910, RZ ;  /* 0x000099101f087816 */ /* 0x000fe200000000ff */
[----:B------:R-:W5:Y:S01]  /*46330*/  LDCU UR4, c[0x0][0x39c] ;  /* 0x00007380ff0477ac */ /* 0x000f620008000800 */
[----:B------:R-:W-:-:S02]  /*46340*/  F2FP.SATFINITE.E4M3.F32.PACK_AB_MERGE_C R33, R33, R32, RZ ;  /* 0x000000202121723e */ /* 0x000fc400048070ff */
[----:B------:R-:W-:Y:S02]  /*46350*/  SHF.R.S32.HI R9, RZ, 0x8, R8 ;  /* 0x00000008ff097819 */ /* 0x000fe40000011408 */
[----:B0-----:R-:W-:-:S04]  /*46360*/  IADD3 R4, P5, PT, R3, R2, RZ ;  /* 0x0000000203047210 */ /* 0x001fc80007fbe0ff */
[C---:B------:R-:W-:Y:S01]  /*46370*/  LEA.HI.X.SX32 R5, R3.reuse, R0, 0x1, P5 ;  /* 0x0000000003057211 */ /* 0x040fe200028f0eff */
[----:B------:R-:W-:Y:S01]  /*46380*/  VIADD R3, R3, UR5 ;  /* 0x0000000503037c36 */ /* 0x000fe20008000000 */
[----:B------:R0:W-:Y:S04]  /*46390*/  @P3 STG.E.U8 desc[UR18][R6.64], R9 ;  /* 0x0000000906003986 */ /* 0x0001e8000c101112 */
[----:B------:R3:W-:Y:S01]  /*463a0*/  @P0 STG.E.U8 desc[UR18][R4.64], R33 ;  /* 0x0000002104000986 */ /* 0x0007e2000c101112 */
[C---:B0-----:R-:W-:Y:S01]  /*463b0*/  VIADD R7, R3.reuse, UR5 ;  /* 0x0000000503077c36 */ /* 0x041fe20008000000 */
[----:B---3--:R-:W-:-:S04]  /*463c0*/  IADD3 R4, P0, PT, R3, R2, RZ ;  /* 0x0000000203047210 */ /* 0x008fc80007f1e0ff */
[----:B------:R-:W-:Y:S02]  /*463d0*/  LEA.HI.X.SX32 R5, R3, R0, 0x1, P0 ;  /* 0x0000000003057211 */ /* 0x000fe400000f0eff */
[C---:B------:R-:W-:Y:S01]  /*463e0*/  IADD3 R6, P0, PT, R7.reuse, R2, RZ ;  /* 0x0000000207067210 */ /* 0x040fe20007f1e0ff */
[C---:B------:R-:W-:Y:S01]  /*463f0*/  VIADD R3, R7.reuse, UR5 ;  /* 0x0000000507037c36 */ /* 0x040fe20008000000 */
[----:B----4-:R-:W-:Y:S01]  /*46400*/  ISETP.LT.AND P4, PT, R10, UR7, !P1 ;  /* 0x000000070a007c0c */ /* 0x010fe2000cf81270 */
[----:B------:R-:W0:Y:S01]  /*46410*/  LDCU UR7, c[0x0][0x39c] ;  /* 0x00007380ff0777ac */ /* 0x000e220008000800 */
[----:B------:R-:W0:Y:S01]  /*46420*/  LDL.LU R10, [R1+0xf3c] ;  /* 0x000f3c00010a7983 */ /* 0x000e220000300800 */
[----:B--2---:R-:W-:Y:S02]  /*46430*/  ISETP.LT.AND P5, PT, R14, UR10, !P1 ;  /* 0x0000000a0e007c0c */ /* 0x004fe4000cfa1270 */
[----:B------:R-:W-:Y:S01]  /*46440*/  LEA.HI.X.SX32 R7, R7, R0, 0x1, P0 ;  /* 0x0000000007077211 */ /* 0x000fe200000f0eff */
[----:B------:R-:W2:Y:S01]  /*46450*/  LDL.LU R14, [R1+0xf38] ;  /* 0x000f3800010e7983 */ /* 0x000ea20000300800 */
[----:B------:R-:W-:Y:S01]  /*46460*/  PRMT R8, R33, 0x9910, RZ ;  /* 0x0000991021087816 */ /* 0x000fe200000000ff */
[----:B------:R-:W3:Y:S01]  /*46470*/  LDCU UR10, c[0x0][0x39c] ;  /* 0x00007380ff0a77ac */ /* 0x000ee20008000800 */
[----:B-----5:R-:W-:-:S03]  /*46480*/  ISETP.LT.AND P0, PT, R12, UR4, !P1 ;  /* 0x000000040c007c0c */ /* 0x020fc6000cf01270 */
[----:B------:R-:W-:Y:S01]  /*46490*/  IMAD.MOV.U32 R9, RZ, RZ, R8 ;  /* 0x000000ffff097224 */ /* 0x000fe200078e0008 */
[----:B------:R-:W4:Y:S01]  /*464a0*/  LDL.LU R12, [R1+0xf34] ;  /* 0x000f3400010c7983 */ /* 0x000f220000300800 */
[----:B------:R-:W-:Y:S01]  /*464b0*/  ISETP.LT.AND P3, PT, R15, UR9, !P1 ;  /* 0x000000090f007c0c */ /* 0x000fe2000cf61270 */
[----:B------:R-:W2:Y:S02]  /*464c0*/  LDCU UR4, c[0x0][0x39c] ;  /* 0x00007380ff0477ac */ /* 0x000ea40008000800 */
[----:B------:R-:W-:Y:S01]  /*464d0*/  SHF.R.S32.HI R9, RZ, 0x8, R9 ;  /* 0x00000008ff097819 */ /* 0x000fe20000011409 */
[----:B------:R-:W5:Y:S01]  /*464e0*/  LDL.LU R18, [R1+0xf30] ;  /* 0x000f300001127983 */ /* 0x000f620000300800 */
[----:B------:R-:W-:Y:S01]  /*464f0*/  F2FP.SATFINITE.E4M3.F32.PACK_AB_MERGE_C R35, R35, R34, RZ ;  /* 0x000000222323723e */ /* 0x000fe200048070ff */
[----:B------:R-:W0:Y:S02]  /*46500*/  LDCU UR9, c[0x0][0x39c] ;  /* 0x00007380ff0977ac */ /* 0x000e240008000800 */
[----:B------:R1:W-:Y:S01]  /*46510*/  @P2 STG.E.U8 desc[UR18][R4.64], R9 ;  /* 0x0000000904002986 */ /* 0x0003e2000c101112 */
[----:B------:R-:W-:-:S02]  /*46520*/  PRMT R13, R35, 0x9910, RZ ;  /* 0x00009910230d7816 */ /* 0x000fc400000000ff */
[----:B------:R-:W-:Y:S01]  /*46530*/  F2FP.SATFINITE.E4M3.F32.PACK_AB_MERGE_C R37, R37, R36, RZ ;  /* 0x000000242525723e */ /* 0x000fe200048070ff */
[----:B------:R-:W3:Y:S01]  /*46540*/  LDL.LU R17, [R1+0xf2c] ;  /* 0x000f2c0001117983 */ /* 0x000ee20000300800 */
[----:B------:R-:W-:Y:S02]  /*46550*/  SHF.R.S32.HI R13, RZ, 0x8, R13 ;  /* 0x00000008ff0d7819 */ /* 0x000fe4000001140d */
[C---:B-1----:R-:W-:Y:S01]  /*46560*/  IADD3 R4, P2, PT, R3.reuse, R2, RZ ;  /* 0x0000000203047210 */ /* 0x042fe20007f5e0ff */
[----:B------:R1:W-:Y:S03]  /*46570*/  @P4 STG.E.U8 desc[UR18][R6.64], R35 ;  /* 0x0000002306004986 */ /* 0x0003e6000c101112 */
[C---:B------:R-:W-:Y:S01]  /*46580*/  LEA.HI.X.SX32 R5, R3.reuse, R0, 0x1, P2 ;  /* 0x0000000003057211 */ /* 0x040fe200010f0eff */
[----:B------:R-:W-:Y:S01]  /*46590*/  VIADD R3, R3, UR5 ;  /* 0x0000000503037c36 */ /* 0x000fe20008000000 */
[----:B------:R-:W-:Y:S01]  /*465a0*/  ISETP.LT.AND P4, PT, R11, UR6, !P1 ;  /* 0x000000060b007c0c */ /* 0x000fe2000cf81270 */
[----:B------:R-:W4:Y:S01]  /*465b0*/  LDCU UR6, c[0x0][0x39c] ;  /* 0x00007380ff0677ac */ /* 0x000f220008000800 */
[----:B------:R-:W-:Y:S01]  /*465c0*/  PRMT R15, R37, 0x9910, RZ ;  /* 0x00009910250f7816 */ /* 0x000fe200000000ff */
[----:B------:R1:W-:Y:S01]  /*465d0*/  @P3 STG.E.U8 desc[UR18][R4.64], R13 ;  /* 0x0000000d04003986 */ /* 0x0003e2000c101112 */
[C---:B------:R-:W-:Y:S01]  /*465e0*/  IADD3 R8, P3, PT, R3.reuse, R2, RZ ;  /* 0x0000000203087210 */ /* 0x040fe20007f7e0ff */
[----:B------:R-:W-:-:S02]  /*465f0*/  VIADD R11, R3, UR5 ;  /* 0x00000005030b7c36 */ /* 0x000fc40008000000 */
[----:B------:R-:W3:Y:S01]  /*46600*/  LDL.LU R16, [R1+0x12cc] ;  /* 0x0012cc0001107983 */ /* 0x000ee20000300800 */
[----:B------:R-:W-:Y:S02]  /*46610*/  LEA.HI.X.SX32 R9, R3, R0, 0x1, P3 ;  /* 0x0000000003097211 */ /* 0x000fe400018f0eff */
[C---:B-1----:R-:W-:Y:S02]  /*46620*/  IADD3 R6, P3, PT, R11.reuse, R2, RZ ;  /* 0x000000020b067210 */ /* 0x042fe40007f7e0ff */
[----:B------:R-:W-:Y:S02]  /*46630*/  SHF.R.S32.HI R15, RZ, 0x8, R15 ;  /* 0x00000008ff0f7819 */ /* 0x000fe4000001140f */
[C---:B------:R-:W-:Y:S01]  /*46640*/  LEA.HI.X.SX32 R7, R11.reuse, R0, 0x1, P3 ;  /* 0x000000000b077211 */ /* 0x040fe200018f0eff */
[----:B------:R-:W-:Y:S01]  /*46650*/  VIADD R11, R11, UR5 ;  /* 0x000000050b0b7c36 */ /* 0x000fe20008000000 */
[----:B------:R1:W-:Y:S04]  /*46660*/  @P5 STG.E.U8 desc[UR18][R8.64], R37 ;  /* 0x0000002508005986 */ /* 0x0003e8000c101112 */
[----:B------:R0:W-:Y:S01]  /*46670*/  @P0 STG.E.U8 desc[UR18][R6.64], R15 ;  /* 0x0000000f06000986 */ /* 0x0001e2000c101112 */
[----:B------:R-:W-:-:S04]  /*46680*/  IADD3 R4, P0, PT, R11, R2, RZ ;  /* 0x000000020b047210 */ /* 0x000fc80007f1e0ff */
[C---:B------:R-:W-:Y:S02]  /*46690*/  LEA.HI.X.SX32 R5, R11.reuse, R0, 0x1, P0 ;  /* 0x000000000b057211 */ /* 0x040fe400000f0eff */
[----:B--2---:R-:W-:Y:S02]  /*466a0*/  ISETP.LT.AND P0, PT, R14, UR4, !P1 ;  /* 0x000000040e007c0c */ /* 0x004fe4000cf01270 */
[----:B----4-:R-:W-:Y:S01]  /*466b0*/  ISETP.LT.AND P3, PT, R12, UR6, !P1 ;  /* 0x000000060c007c0c */ /* 0x010fe2000cf61270 */
[----:B------:R-:W2:Y:S01]  /*466c0*/  LDL.LU R14, [R1+0x1280] ;  /* 0x00128000010e7983 */ /* 0x000ea20000300800 */
[----:B------:R-:W-:Y:S01]  /*466d0*/  VIADD R3, R11, UR5 ;  /* 0x000000050b037c36 */ /* 0x000fe20008000000 */
[----:B0-----:R-:W-:Y:S01]  /*466e0*/  ISETP.LT.AND P2, PT, R10, UR7, !P1 ;  /* 0x000000070a007c0c */ /* 0x001fe2000cf41270 */
[----:B------:R-:W5:Y:S01]  /*466f0*/  LDCU UR7, c[0x0][0x39c] ;  /* 0x00007380ff0777ac */ /* 0x000f620008000800 */
[----:B------:R-:W4:Y:S02]  /*46700*/  LDL.LU R12, [R1+0xf24] ;  /* 0x000f2400010c7983 */ /* 0x000f240000300800 */
[----:B-1----:R-:W-:Y:S01]  /*46710*/  IADD3 R8, P5, PT, R3, R2, RZ ;  /* 0x0000000203087210 */ /* 0x002fe20007fbe0ff */
[----:B------:R-:W2:Y:S01]  /*46720*/  LDCU UR4, c[0x0][0x39c] ;  /* 0x00007380ff0477ac */ /* 0x000ea20008000800 */
[----:B------:R-:W-:-:S02]  /*46730*/  F2FP.SATFINITE.E4M3.F32.PACK_AB_MERGE_C R39, R39, R38, RZ ;  /* 0x000000262727723e */ /* 0x000fc400048070ff */
[C---:B------:R-:W-:Y:S01]  /*46740*/  LEA.HI.X.SX32 R9, R3.reuse, R0, 0x1, P5 ;  /* 0x0000000003097211 */ /* 0x040fe200028f0eff */
[----:B------:R-:W-:Y:S01]  /*46750*/  VIADD R3, R3, UR5 ;  /* 0x0000000503037c36 */ /* 0x000fe20008000000 */
[----:B------:R-:W-:Y:S01]  /*46760*/  PRMT R10, R39, 0x9910, RZ ;  /* 0x00009910270a7816 */ /* 0x000fe200000000ff */
[----:B------:R-:W4:Y:S03]  /*46770*/  LDCU UR6, c[0x0][0x39c] ;  /* 0x00007380ff0677ac */ /* 0x000f260008000800 */
[----:B------:R-:W-:Y:S02]  /*46780*/  IADD3 R6, P5, PT, R3, R2, RZ ;  /* 0x0000000203067210 */ /* 0x000fe40007fbe0ff */
[----:B------:R-:W-:Y:S02]  /*46790*/  SHF.R.S32.HI R11, RZ, 0x8, R10 ;  /* 0x00000008ff0b7819 */ /* 0x000fe4000001140a */
[----:B------:R-:W-:Y:S01]  /*467a0*/  F2FP.SATFINITE.E4M3.F32.PACK_AB_MERGE_C R41, R41, R40, RZ ;  /* 0x000000282929723e */ /* 0x000fe200048070ff */
[----:B------:R0:W-:Y:S01]  /*467b0*/  @P4 STG.E.U8 desc[UR18][R4.64], R39 ;  /* 0x0000002704004986 */ /* 0x0001e2000c101112 */
[C---:B------:R-:W-:Y:S01]  /*467c0*/  LEA.HI.X.SX32 R7, R3.reuse, R0, 0x1, P5 ;  /* 0x0000000003077211 */ /* 0x040fe200028f0eff */
[----:B------:R-:W-:-:S02]  /*467d0*/  VIADD R3, R3, UR5 ;  /* 0x0000000503037c36 */ /* 0x000fc40008000000 */
[----:B------:R1:W-:Y:S01]  /*467e0*/  @P2 STG.E.U8 desc[UR18][R8.64], R11 ;  /* 0x0000000b08002986 */ /* 0x0003e2000c101112 */
[----:B-----5:R-:W-:Y:S01]  /*467f0*/  ISETP.LT.AND P4, PT, R18, UR7, !P1 ;  /* 0x0000000712007c0c */ /* 0x020fe2000cf81270 */
[----:B------:R-:W5:Y:S02]  /*46800*/  LDCU UR7, c[0x0][0x39c] ;  /* 0x00007380ff0777ac */ /* 0x000f640008000800 */
[----:B------:R2:W-:Y:S01]  /*46810*/  @P0 STG.E.U8 desc[UR18][R6.64], R41 ;  /* 0x0000002906000986 */ /* 0x0005e2000c101112 */
[----:B0-----:R-:W-:-:S03]  /*46820*/  PRMT R5, R41, 0x9910, RZ ;  /* 0x0000991029057816 */ /* 0x001fc600000000ff */
[----:B------:R-:W5:Y:S01]  /*46830*/  LDL.LU R10, [R1+0xf20] ;  /* 0x000f2000010a7983 */ /* 0x000f620000300800 */
[C---:B------:R-:W-:Y:S01]  /*46840*/  IADD3 R4, P0, PT, R3.reuse, R2, RZ ;  /* 0x0000000203047210 */ /* 0x040fe20007f1e0ff */
[C---:B-1----:R-:W-:Y:S02]  /*46850*/  VIADD R9, R3.reuse, UR5 ;  /* 0x0000000503097c36 */ /* 0x042fe40008000000 */
[----:B------:R-:W-:Y:S01]  /*46860*/  IMAD.MOV.U32 R11, RZ, RZ, R5 ;  /* 0x000000ffff0b7224 */ /* 0x000fe200078e0005 */
[----:B------:R-:W-:Y:S02]  /*46870*/  LEA.HI.X.SX32 R5, R3, R0, 0x1, P0 ;  /* 0x0000000003057211 */ /* 0x000fe400000f0eff */
[C---:B------:R-:W-:Y:S01]  /*46880*/  IADD3 R8, P0, PT, R9.reuse, R2, RZ ;  /* 0x0000000209087210 */ /* 0x040fe20007f1e0ff */
[----:B------:R-:W-:Y:S01]  /*46890*/  VIADD R3, R9, UR5 ;  /* 0x0000000509037c36 */ /* 0x000fe20008000000 */
[----:B------:R-:W-:Y:S02]  /*468a0*/  SHF.R.S32.HI R11, RZ, 0x8, R11 ;  /* 0x00000008ff0b7819 */ /* 0x000fe4000001140b */
[----:B------:R-:W-:-:S02]  /*468b0*/  F2FP.SATFINITE.E4M3.F32.PACK_AB_MERGE_C R43, R43, R42, RZ ;  /* 0x0000002a2b2b723e */ /* 0x000fc400048070ff */
[----:B------:R-:W-:Y:S01]  /*468c0*/  LEA.HI.X.SX32 R9, R9, R0, 0x1, P0 ;  /* 0x0000000009097211 */ /* 0x000fe200000f0eff */
[----:B------:R0:W-:Y:S04]  /*468d0*/  @P3 STG.E.U8 desc[UR18][R4.64], R11 ;  /* 0x0000000b04003986 */ /* 0x0001e8000c101112 */
[----:B------:R1:W-:Y:S01]  /*468e0*/  @P4 STG.E.U8 desc[UR18][R8.64], R43 ;  /* 0x0000002b08004986 */ /* 0x0003e2000c101112 */
[----:B--2---:R-:W-:Y:S01]  /*468f0*/  ISETP.LT.AND P0, PT, R14, UR4, !P1 ;  /* 0x000000040e007c0c */ /* 0x004fe2000cf01270 */
[----:B------:R-:W2:Y:S02]  /*46900*/  LDCU UR4, c[0x0][0x39c] ;  /* 0x00007380ff0477ac */ /* 0x000ea40008000800 */
[----:B------:R-:W2:Y:S01]  /*46910*/  LDL.LU R14, [R1+0xf1c] ;  /* 0x000f1c00010e7983 */ /* 0x000ea20000300800 */
[----:B----4-:R-:W-:Y:S01]  /*46920*/  ISETP.LT.AND P4, PT, R12, UR6, !P1 ;  /* 0x000000060c007c0c */ /* 0x010fe2000cf81270 */
[----:B------:R-:W4:Y:S02]  /*46930*/  LDCU UR6, c[0x0][0x39c] ;  /* 0x00007380ff0677ac */ /* 0x000f240008000800 */
[----:B------:R-:W4:Y:S01]  /*46940*/  LDL.LU R12, [R1+0xf18] ;  /* 0x000f1800010c7983 */ /* 0x000f220000300800 */
[----:B---3--:R-:W-:-:S02]  /*46950*/  ISETP.LT.AND P2, PT, R17, UR9, !P1 ;  /* 0x0000000911007c0c */ /* 0x008fc4000cf41270 */
[----:B------:R-:W-:Y:S01]  /*46960*/  PRMT R13, R43, 0x9910, RZ ;  /* 0x000099102b0d7816 */ /* 0x000fe200000000ff */
[----:B------:R-:W3:Y:S01]  /*46970*/  LDL.LU R18, [R1+0xf14] ;  /* 0x000f140001127983 */ /* 0x000ee20000300800 */
[C---:B------:R-:W-:Y:S01]  /*46980*/  IADD3 R6, P3, PT, R3.reuse, R2, RZ ;  /* 0x0000000203067210 */ /* 0x040fe20007f7e0ff */
[----:B------:R-:W2:Y:S01]  /*46990*/  LDCU UR9, c[0x0][0x39c] ;  /* 0x00007380ff0977ac */ /* 0x000ea20008000800 */
[----:B------:R-:W-:Y:S01]  /*469a0*/  SHF.R.S32.HI R13, RZ, 0x8, R13 ;  /* 0x00000008ff0d7819 */ /* 0x000fe2000001140d */
[----:B------:R-:W3:Y:S01]  /*469b0*/  LDL.LU R17, [R1+0xee8] ;  /* 0x000ee80001117983 */ /* 0x000ee20000300800 */
[C---:B------:R-:W-:Y:S01]  /*469c0*/  LEA.HI.X.SX32 R7, R3.reuse, R0, 0x1, P3 ;  /* 0x0000000003077211 */ /* 0x040fe200018f0eff */
[----:B------:R-:W-:Y:S01]  /*469d0*/  VIADD R3, R3, UR5 ;  /* 0x0000000503037c36 */ /* 0x000fe20008000000 */
[----:B------:R-:W-:Y:S01]  /*469e0*/  ISETP.LT.AND P5, PT, R16, UR10, !P1 ;  /* 0x0000000a10007c0c */ /* 0x000fe2000cfa1270 */
[----:B------:R-:W2:Y:S01]  /*469f0*/  LDCU UR10, c[0x0][0x39c] ;  /* 0x00007380ff0a77ac */ /* 0x000ea20008000800 */
[----:B------:R-:W-:Y:S01]  /*46a00*/  F2FP.SATFINITE.E4M3.F32.PACK_AB_MERGE_C R45, R45, R44, RZ ;  /* 0x0000002c2d2d723e */ /* 0x000fe200048070ff */
[----:B------:R5:W-:Y:S01]  /*46a10*/  @P2 STG.E.U8 desc[UR18][R6.64], R13 ;  /* 0x0000000d06002986 */ /* 0x000be2000c101112 */
[C---:B0-----:R-:W-:Y:S01]  /*46a20*/  IADD3 R4, P2, PT, R3.reuse, R2, RZ ;  /* 0x0000000203047210 */ /* 0x041fe20007f5e0ff */
[----:B------:R-:W-:Y:S01]  /*46a30*/  VIADD R11, R3, UR5 ;  /* 0x00000005030b7c36 */ /* 0x000fe20008000000 */
[----:B------:R-:W-:Y:S01]  /*46a40*/  PRMT R15, R45, 0x9910, RZ ;  /* 0x000099102d0f7816 */ /* 0x000fe200000000ff */
[----:B------:R-:W3:Y:S01]  /*46a50*/  LDL.LU R16, [R1+0x1274] ;  /* 0x0012740001107983 */ /* 0x000ee20000300800 */
[----:B------:R-:W-:-:S02]  /*46a60*/  LEA.HI.X.SX32 R5, R3, R0, 0x1, P2 ;  /* 0x0000000003057211 */ /* 0x000fc400010f0eff */
[C---:B-1----:R-:W-:Y:S02]  /*46a70*/  IADD3 R8, P2, PT, R11.reuse, R2, RZ ;  /* 0x000000020b087210 */ /* 0x042fe40007f5e0ff */
[----:B------:R-:W-:Y:S02]  /*46a80*/  SHF.R.S32.HI R15, RZ, 0x8, R15 ;  /* 0x00000008ff0f7819 */ /* 0x000fe4000001140f */
[C---:B------:R-:W-:Y:S01]  /*46a90*/  LEA.HI.X.SX32 R9, R11.reuse, R0, 0x1, P2 ;  /* 0x000000000b097211 */ /* 0x040fe200010f0eff */
[----:B------:R-:W-:Y:S01]  /*46aa0*/  VIADD R11, R11, UR5 ;  /* 0x000000050b0b7c36 */ /* 0x000fe20008000000 */
[----:B------:R0:W-:Y:S04]  /*46ab0*/  @P5 STG.E.U8 desc[UR18][R4.64], R45 ;  /* 0x0000002d04005986 */ /* 0x0001e8000c101112 */
[----:B------:R1:W-:Y:S01]  /*46ac0*/  @P0 STG.E.U8 desc[UR18][R8.64], R15 ;  /* 0x0000000f08000986 */ /* 0x0003e2000c101112 */
[----:B-----5:R-:W-:-:S04]  /*46ad0*/  IADD3 R6, P0, PT, R11, R2, RZ ;  /* 0x000000020b067210 */ /* 0x020fc80007f1e0ff */
[C---:B------:R-:W-:Y:S02]  /*46ae0*/  LEA.HI.X.SX32 R7, R11.reuse, R0, 0x1, P0 ;  /* 0x000000000b077211 */ /* 0x040fe400000f0eff */
[----:B--2---:R-:W-:Y:S02]  /*46af0*/  ISETP.LT.AND P0, PT, R14, UR4, !P1 ;  /* 0x000000040e007c0c */ /* 0x004fe4000cf01270 */
[----:B----4-:R-:W-:Y:S01]  /*46b00*/  ISETP.LT.AND P2, PT, R12, UR6, !P1 ;  /* 0x000000060c007c0c */ /* 0x010fe2000cf41270 */
[----:B------:R-:W2:Y:S01]  /*46b10*/  LDL.LU R14, [R1+0x122c] ;  /* 0x00122c00010e7983 */ /* 0x000ea20000300800 */
[----:B------:R-:W-:Y:S01]  /*46b20*/  VIADD R3, R11, UR5 ;  /* 0x000000050b037c36 */ /* 0x000fe20008000000 */
[----:B------:R-:W-:Y:S01]  /*46b30*/  ISETP.LT.AND P3, PT, R10, UR7, !P1 ;  /* 0x000000070a007c0c */ /* 0x000fe2000cf61270 */
[----:B------:R-:W3:Y:S01]  /*46b40*/  LDCU UR7, c[0x0][0x39c] ;  /* 0x00007380ff0777ac */ /* 0x000ee20008000800 */
[----:B------:R-:W4:Y:S02]  /*46b50*/  LDL.LU R12, [R1+0xf10] ;  /* 0x000f1000010c7983 */ /* 0x000f240000300800 */
[----:B0-----:R-:W-:Y:S01]  /*46b60*/  IADD3 R4, P5, PT, R3, R2, RZ ;  /* 0x0000000203047210 */ /* 0x001fe20007fbe0ff */
[----:B------:R-:W2:Y:S01]  /*46b70*/  LDCU UR4, c[0x0][0x39c] ;  /* 0x00007380ff0477ac */ /* 0x000ea20008000800 */
[----:B------:R-:W-:-:S02]  /*46b80*/  F2FP.SATFINITE.E4M3.F32.PACK_AB_MERGE_C R47, R47, R46, RZ ;  /* 0x0000002e2f2f723e */ /* 0x000fc400048070ff */
[C---:B------:R-:W-:Y:S01]  /*46b90*/  LEA.HI.X.SX32 R5, R3.reuse, R0, 0x1, P5 ;  /* 0x0000000003057211 */ /* 0x040fe200028f0eff */
[----:B------:R-:W-:Y:S01]  /*46ba0*/  VIADD R3, R3, UR5 ;  /* 0x0000000503037c36 */ /* 0x000fe20008000000 */
[----:B------:R-:W-:Y:S01]  /*46bb0*/  PRMT R10, R47, 0x9910, RZ ;  /* 0x000099102f0a7816 */ /* 0x000fe200000000ff */
[----:B------:R-:W4:Y:S03]  /*46bc0*/  LDCU UR6, c[0x0][0x39c] ;  /* 0x00007380ff0677ac */ /* 0x000f260008000800 */
[----:B-1----:R-:W-:Y:S02]  /*46bd0*/  IADD3 R8, P5, PT, R3, R2, RZ ;  /* 0x0000000203087210 */ /* 0x002fe40007fbe0ff */
[----:B------:R-:W-:Y:S02]  /*46be0*/  SHF.R.S32.HI R11, RZ, 0x8, R10 ;  /* 0x00000008ff0b7819 */ /* 0x000fe4000001140a */
[----:B------:R-:W-:Y:S01]  /*46bf0*/  F2FP.SATFINITE.E4M3.F32.PACK_AB_MERGE_C R49, R49, R48, RZ ;  /* 0x000000303131723e */ /* 0x000fe200048070ff */
[----:B------:R0:W-:Y:S01]  /*46c00*/  @P4 STG.E.U8 desc[UR18][R6.64], R47 ;  /* 0x0000002f06004986 */ /* 0x0001e2000c101112 */
[C---:B------:R-:W-:Y:S01]  /*46c10*/  LEA.HI.X.SX32 R9, R3.reuse, R0, 0x1, P5 ;  /* 0x0000000003097211 */ /* 0x040fe200028f0eff */
[----:B------:R-:W-:-:S02]  /*46c20*/  VIADD R3, R3, UR5 ;  /* 0x0000000503037c36 */ /* 0x000fc40008000000 */
[----:B------:R1:W-:Y:S01]  /*46c30*/  @P3 STG.E.U8 desc[UR18][R4.64], R11 ;  /* 0x0000000b04003986 */ /* 0x0003e2000c101112 */
[----:B---3--:R-:W-:Y:S01]  /*46c40*/  ISETP.LT.AND P4, PT, R18, UR7, !P1 ;  /* 0x0000000712007c0c */ /* 0x008fe2000cf81270 */
[----:B------:R-:W3:Y:S02]  /*46c50*/  LDCU UR7, c[0x0][0x39c] ;  /* 0x00007380ff0777ac */ /* 0x000ee40008000800 */
[----:B------:R5:W-:Y:S01]  /*46c60*/  @P0 STG.E.U8 desc[UR18][R8.64], R49 ;  /* 0x0000003108000986 */ /* 0x000be2000c101112 */
[----:B0-----:R-:W-:Y:S01]  /*46c70*/  PRMT R6, R49, 0x9910, RZ ;  /* 0x0000991031067816 */ /* 0x001fe200000000ff */
[----:B------:R-:W-:Y:S01]  /*46c80*/  VIADD R7, R3, UR5 ;  /* 0x0000000503077c36 */ /* 0x000fe20008000000 */
[----:B------:R-:W-:Y:S01]  /*46c90*/  F2FP.SATFINITE.E4M3.F32.PACK_AB_MERGE_C R51, R51, R50, RZ ;  /* 0x000000323333723e */ /* 0x000fe200048070ff */
[----:B------:R-:W3:Y:S01]  /*46ca0*/  LDL.LU R10, [R1+0xf0c] ;  /* 0x000f0c00010a7983 */ /* 0x000ee20000300800 */
[----:B-1----:R-:W-:Y:S01]  /*46cb0*/  IADD3 R4, P0, PT, R3, R2, RZ ;  /* 0x0000000203047210 */ /* 0x002fe20007f1e0ff */
[----:B------:R-:W-:-:S03]  /*46cc0*/  IMAD.MOV.U32 R11, RZ, RZ, R6 ;  /* 0x000000ffff0b7224 */ /* 0x000fc600078e0006 */
[----:B------:R-:W-:Y:S02]  /*46cd0*/  LEA.HI.X.SX32 R5, R3, R0, 0x1, P0 ;  /* 0x0000000003057211 */ /* 0x000fe400000f0eff */
[C---:B------:R-:W-:Y:S01]  /*46ce0*/  IADD3 R6, P0, PT, R7.reuse, R2, RZ ;  /* 0x0000000207067210 */ /* 0x040fe20007f1e0ff */
[C---:B------:R-:W-:Y:S01]  /*46cf0*/  VIADD R3, R7.reuse, UR5 ;  /* 0x0000000507037c36 */ /* 0x040fe20008000000 */
[----:B------:R-:W-:Y:S02]  /*46d00*/  SHF.R.S32.HI R11, RZ, 0x8, R11 ;  /* 0x00000008ff0b7819 */ /* 0x000fe4000001140b */
[----:B------:R-:W-:-:S03]  /*46d10*/  LEA.HI.X.SX32 R7, R7, R0, 0x1, P0 ;  /* 0x0000000007077211 */ /* 0x000fc600000f0eff */
        /* <DEDUP_REMOVED lines=8> */
[----:B------:R-:W-:-:S02]  /*46da0*/  ISETP.LT.AND P3, PT, R17, UR9, !P1 ;  /* 0x0000000911007c0c */ /* 0x000fc4000cf61270 */
[----:B------:R-:W-:Y:S01]  /*46db0*/  PRMT R13, R51, 0x9910, RZ ;  /* 0x00009910330d7816 */ /* 0x000fe200000000ff */
[----:B------:R-:W3:Y:S01]  /*46dc0*/  LDL.LU R18, [R1+0xf00] ;  /* 0x000f000001127983 */ /* 0x000ee20000300800 */
[C---:B-----5:R-:W-:Y:S01]  /*46dd0*/  IADD3 R8, P2, PT, R3.reuse, R2, RZ ;  /* 0x0000000203087210 */ /* 0x060fe20007f5e0ff */
[----:B------:R-:W5:Y:S01]  /*46de0*/  LDCU UR9, c[0x0][0x39c] ;  /* 0x00007380ff0977ac */ /* 0x000f620008000800 */
[----:B------:R-:W-:Y:S01]  /*46df0*/  SHF.R.S32.HI R13, RZ, 0x8, R13 ;  /* 0x00000008ff0d7819 */ /* 0x000fe2000001140d */
[----:B------:R-:W5:Y:S01]  /*46e00*/  LDL.LU R17, [R1+0xee4] ;  /* 0x000ee40001117983 */ /* 0x000f620000300800 */
        /* <DEDUP_REMOVED lines=9> */
[----:B------:R-:W5:Y:S01]  /*46ea0*/  LDL.LU R16, [R1+0x1228] ;  /* 0x0012280001107983 */ /* 0x000f620000300800 */
[----:B------:R-:W-:-:S02]  /*46eb0*/  LEA.HI.X.SX32 R5, R3, R0, 0x1, P3 ;  /* 0x0000000003057211 */ /* 0x000fc400018f0eff */
        /* <DEDUP_REMOVED lines=8> */
[----:B----4-:R-:W-:Y:S01]  /*46f40*/  ISETP.LT.AND P3, PT, R12, UR6, !P1 ;  /* 0x000000060c007c0c */ /* 0x010fe2000cf61270 */
[----:B------:R-:W-:Y:S01]  /*46f50*/  VIADD R3, R11, UR5 ;  /* 0x000000050b037c36 */ /* 0x000fe20008000000 */
[----:B------:R-:W4:Y:S01]  /*46f60*/  LDL.LU R12, [R1+0x11c8] ;  /* 0x0011c800010c7983 */ /* 0x000f220000300800 */
[----:B--2---:R-:W-:Y:S01]  /*46f70*/  ISETP.LT.AND P0, PT, R14, UR4, !P1 ;  /* 0x000000040e007c0c */ /* 0x004fe2000cf01270 */
[----:B------:R-:W4:Y:S02]  /*46f80*/  LDCU UR4, c[0x0][0x39c] ;  /* 0x00007380ff0477ac */ /* 0x000f240008000800 */
[----:B------:R-:W2:Y:S01]  /*46f90*/  LDL.LU R14, [R1+0xefc] ;  /* 0x000efc00010e7983 */ /* 0x000ea20000300800 */
[----:B0-----:R-:W-:Y:S01]  /*46fa0*/  IADD3 R4, P5, PT, R3, R2, RZ ;  /* 0x0000000203047210 */ /* 0x001fe20007fbe0ff */
[----:B------:R-:W2:Y:S01]  /*46fb0*/  LDCU UR6, c[0x0][0x39c] ;  /* 0x00007380ff0677ac */ /* 0x000ea20008000800 */
[----:B---3--:R-:W-:-:S02]  /*46fc0*/  ISETP.LT.AND P2, PT, R10, UR7, !P1 ;  /* 0x000000070a007c0c */ /* 0x008fc4000cf41270 */
[C---:B------:R-:W-:Y:S01]  /*46fd0*/  LEA.HI.X.SX32 R5, R3.reuse, R0, 0x1, P5 ;  /* 0x0000000003057211 */ /* 0x040fe200028f0eff */
[----:B------:R-:W-:Y:S01]  /*46fe0*/  VIADD R3, R3, UR5 ;  /* 0x0000000503037c36 */ /* 0x000fe20008000000 */
[----:B------:R-:W-:Y:S01]  /*46ff0*/  F2FP.SATFINITE.E4M3.F32.PACK_AB_MERGE_C R55, R55, R54, RZ ;  /* 0x000000363737723e */ /* 0x000fe200048070ff */
[----:B------:R-:W0:Y:S03]  /*47000*/  LDCU UR7, c[0x0][0x39c] ;  /* 0x00007380ff0777ac */ /* 0x000e260008000800 */
[----:B------:R-:W-:Y:S02]  /*47010*/  PRMT R10, R55, 0x9910, RZ ;  /* 0x00009910370a7816 */ /* 0x000fe400000000ff */
[----:B-1----:R-:W-:Y:S02]  /*47020*/  IADD3 R6, P5, PT, R3, R2, RZ ;  /* 0x0000000203067210 */ /* 0x002fe40007fbe0ff */
[----:B------:R-:W-:-:S02]  /*47030*/  SHF.R.S32.HI R11, RZ, 0x8, R10 ;  /* 0x00000008ff0b7819 */ /* 0x000fc4000001140a */
[----:B------:R-:W-:Y:S01]  /*47040*/  F2FP.SATFINITE.E4M3.F32.PACK_AB_MERGE_C R57, R57, R56, RZ ;  /* 0x000000383939723e */ /* 0x000fe200048070ff */
[----:B------:R1:W-:Y:S01]  /*47050*/  @P4 STG.E.U8 desc[UR18][R8.64], R55 ;  /* 0x0000003708004986 */ /* 0x0003e2000c101112 */
[C---:B------:R-:W-:Y:S01]  /*47060*/  LEA.HI.X.SX32 R7, R3.reuse, R0, 0x1, P5 ;  /* 0x0000000003077211 */ /* 0x040fe200028f0eff */
[----:B------:R-:W-:Y:S02]  /*47070*/  VIADD R3, R3, UR5 ;  /* 0x0000000503037c36 */ /* 0x000fe40008000000 */
[----:B------:R3:W-:Y:S04]  /*47080*/  @P2 STG.E.U8 desc[UR18][R4.64], R11 ;  /* 0x0000000b04002986 */ /* 0x0007e8000c101112 */
[----:B------:R2:W-:Y:S01]  /*47090*/  @P0 STG.E.U8 desc[UR18][R6.64], R57 ;  /* 0x0000003906000986 */ /* 0x0005e2000c101112 */
[----:B-1----:R-:W-:-:S03]  /*470a0*/  PRMT R8, R57, 0x9910, RZ ;  /* 0x0000991039087816 */ /* 0x002fc600000000ff */
[----:B------:R-:W2:Y:S01]  /*470b0*/  LDL.LU R10, [R1+0xef8] ;  /* 0x000ef800010a7983 */ /* 0x000ea20000300800 */
[C---:B------:R-:W-:Y:S01]  /*470c0*/  VIADD R9, R3.reuse, UR5 ;  /* 0x0000000503097c36 */ /* 0x040fe20008000000 */
[C---:B---3--:R-:W-:Y:S01]  /*470d0*/  IADD3 R4, P0, PT, R3.reuse, R2, RZ ;  /* 0x0000000203047210 */ /* 0x048fe20007f1e0ff */
[----:B------:R-:W-:Y:S01]  /*470e0*/  IMAD.MOV.U32 R11, RZ, RZ, R8 ;  /* 0x000000ffff0b7224 */ /* 0x000fe200078e0008 */
[----:B0-----:R-:W-:Y:S01]  /*470f0*/  ISETP.LT.AND P4, PT, R18, UR7, !P1 ;  /* 0x0000000712007c0c */ /* 0x001fe2000cf81270 */
[----:B------:R-:W0:Y:S01]  /*47100*/  LDCU UR7, c[0x0][0x39c] ;  /* 0x00007380ff0777ac */ /* 0x000e220008000800 */
[----:B------:R-:W-:Y:S02]  /*47110*/  LEA.HI.X.SX32 R5, R3, R0, 0x1, P0 ;  /* 0x0000000003057211 */ /* 0x000fe400000f0eff */
[C---:B------:R-:W-:Y:S01]  /*47120*/  IADD3 R8, P0, PT, R9.reuse, R2, RZ ;  /* 0x0000000209087210 */ /* 0x040fe20007f1e0ff */
[----:B------:R-:W-:Y:S01]  /*47130*/  VIADD R3, R9, UR5 ;  /* 0x0000000509037c36 */ /* 0x000fe20008000000 */
[----:B------:R-:W-:-:S02]  /*47140*/  SHF.R.S32.HI R11, RZ, 0x8, R11 ;  /* 0x00000008ff0b7819 */ /* 0x000fc4000001140b */
[----:B------:R-:W-:Y:S02]  /*47150*/  LEA.HI.X.SX32 R9, R9, R0, 0x1, P0 ;  /* 0x0000000009097211 */ /* 0x000fe400000f0eff */
[----:B------:R-:W-:Y:S01]  /*47160*/  F2FP.SATFINITE.E4M3.F32.PACK_AB_MERGE_C R59, R59, R58, RZ ;  /* 0x0000003a3b3b723e */ /* 0x000fe200048070ff */
[----:B------:R1:W-:Y:S01]  /*47170*/  @P3 STG.E.U8 desc[UR18][R4.64], R11 ;  /* 0x0000000b04003986 */ /* 0x0003e2000c101112 */
[----:B-----5:R-:W-:-:S03]  /*47180*/  ISETP.LT.AND P5, PT, R16, UR10, !P1 ;  /* 0x0000000a10007c0c */ /* 0x020fc6000cfa1270 */
[----:B------:R3:W-:Y:S01]  /*47190*/  @P4 STG.E.U8 desc[UR18][R8.64], R59 ;  /* 0x0000003b08004986 */ /* 0x0007e2000c101112 */
[----:B----4-:R-:W-:Y:S01]  /*471a0*/  ISETP.LT.AND P0, PT, R12, UR4, !P1 ;  /* 0x000000040c007c0c */ /* 0x010fe2000cf01270 */
[----:B------:R-:W4:Y:S02]  /*471b0*/  LDCU UR4, c[0x0][0x39c] ;  /* 0x00007380ff0477ac */ /* 0x000f240008000800 */
[----:B------:R-:W4:Y:S01]  /*471c0*/  LDL.LU R12, [R1+0xef4] ;  /* 0x000ef400010c7983 */ /* 0x000f220000300800 */
[----:B--2---:R-:W-:Y:S01]  /*471d0*/  ISETP.LT.AND P4, PT, R14, UR6, !P1 ;  /* 0x000000060e007c0c */ /* 0x004fe2000cf81270 */
[----:B------:R-:W2:Y:S02]  /*471e0*/  LDCU UR6, c[0x0][0x39c] ;  /* 0x00007380ff0677ac */ /* 0x000ea40008000800 */
[----:B------:R-:W2:Y:S04]  /*471f0*/  LDL.LU R16, [R1+0xef0] ;  /* 0x000ef00001107983 */ /* 0x000ea80000300800 */
[----:B------:R-:W5:Y:S01]  /*47200*/  LDL.LU R14, [R1+0xeec] ;  /* 0x000eec00010e7983 */ /* 0x000f620000300800 */
[----:B------:R-:W-:-:S02]  /*47210*/  ISETP.LT.AND P2, PT, R17, UR9, !P1 ;  /* 0x0000000911007c0c */ /* 0x000fc4000cf41270 */
[----:B------:R-:W-:Y:S02]  /*47220*/  PRMT R13, R59, 0x9910, RZ ;  /* 0x000099103b0d7816 */ /* 0x000fe400000000ff */
[C---:B------:R-:W-:Y:S02]  /*47230*/  IADD3 R6, P3, PT, R3.reuse, R2, RZ ;  /* 0x0000000203067210 */ /* 0x040fe40007f7e0ff */
[----:B------:R-:W-:Y:S02]  /*47240*/  SHF.R.S32.HI R13, RZ, 0x8, R13 ;  /* 0x00000008ff0d7819 */ /* 0x000fe4000001140d */
[C---:B------:R-:W-:Y:S01]  /*47250*/  LEA.HI.X.SX32 R7, R3.reuse, R0, 0x1, P3 ;  /* 0x0000000003077211 */ /* 0x040fe200018f0eff */
[----:B------:R-:W-:-:S04]  /*47260*/  VIADD R3, R3, UR5 ;  /* 0x0000000503037c36 */ /* 0x000fc80008000000 */
[----:B------:R0:W-:Y:S01]  /*47270*/  @P2 STG.E.U8 desc[UR18][R6.64], R13 ;  /* 0x0000000d06002986 */ /* 0x0001e2000c101112 */
[C---:B-1----:R-:W-:Y:S01]  /*47280*/  IADD3 R4, P2, PT, R3.reuse, R2, RZ ;  /* 0x0000000203047210 */ /* 0x042fe20007f5e0ff */
[----:B------:R-:W-:Y:S01]  /*47290*/  VIADD R11, R3, UR5 ;  /* 0x00000005030b7c36 */ /* 0x000fe20008000000 */
[----:B------:R-:W-:Y:S02]  /*472a0*/  F2FP.SATFINITE.E4M3.F32.PACK_AB_MERGE_C R61, R61, R60, RZ ;  /* 0x0000003c3d3d723e */ /* 0x000fe400048070ff */
[----:B------:R-:W-:Y:S01]  /*472b0*/  LEA.HI.X.SX32 R5, R3, R0, 0x1, P2 ;  /* 0x0000000003057211 */ /* 0x000fe200010f0eff */
[C---:B------:R-:W-:Y:S01]  /*472c0*/  VIADD R3, R11.reuse, UR5 ;  /* 0x000000050b037c36 */ /* 0x040fe20008000000 */
[----:B---3--:R-:W-:Y:S02]  /*472d0*/  IADD3 R8, P2, PT, R11, R2, RZ ;  /* 0x000000020b087210 */ /* 0x008fe40007f5e0ff */
[----:B------:R-:W-:Y:S02]  /*472e0*/  PRMT R19, R61, 0x9910, RZ ;  /* 0x000099103d137816 */ /* 0x000fe400000000ff */
[----:B------:R-:W-:Y:S01]  /*472f0*/  LEA.HI.X.SX32 R9, R11, R0, 0x1, P2 ;  /* 0x000000000b097211 */ /* 0x000fe200010f0eff */
[----:B------:R-:W-:Y:S01]  /*47300*/  VIADD R11, R3, UR5 ;  /* 0x00000005030b7c36 */ /* 0x000fe20008000000 */
[----:B------:R-:W-:Y:S01]  /*47310*/  SHF.R.S32.HI R19, RZ, 0x8, R19 ;  /* 0x00000008ff137819 */ /* 0x000fe20000011413 */
[----:B------:R1:W-:Y:S01]  /*47320*/  @P5 STG.E.U8 desc[UR18][R4.64], R61 ;  /* 0x0000003d04005986 */ /* 0x0003e2000c101112 */
[----:B0-----:R-:W-:Y:S01]  /*47330*/  ISETP.LT.AND P3, PT, R10, UR7, !P1 ;  /* 0x000000070a007c0c */ /* 0x001fe2000cf61270 */
[----:B------:R-:W-:Y:S01]  /*47340*/  VIADD R13, R11, UR5 ;  /* 0x000000050b0d7c36 */ /* 0x000fe20008000000 */
[----:B------:R-:W5:Y:S01]  /*47350*/  LDCU UR7, c[0x0][0x39c] ;  /* 0x00007380ff0777ac */ /* 0x000f620008000800 */
[----:B------:R0:W-:Y:S01]  /*47360*/  @P0 STG.E.U8 desc[UR18][R8.64], R19 ;  /* 0x0000001308000986 */ /* 0x0001e2000c101112 */
[-C--:B------:R-:W-:Y:S01]  /*47370*/  IADD3 R6, P0, PT, R3, R2.reuse, RZ ;  /* 0x0000000203067210 */ /* 0x080fe20007f1e0ff */
[----:B------:R-:W-:Y:S01]  /*47380*/  VIADD R15, R13, UR5 ;  /* 0x000000050d0f7c36 */ /* 0x000fe20008000000 */
[----:B------:R-:W-:-:S02]  /*47390*/  IADD3 R10, P5, PT, R11, R2, RZ ;  /* 0x000000020b0a7210 */ /* 0x000fc40007fbe0ff */
[-C--:B------:R-:W-:Y:S01]  /*473a0*/  LEA.HI.X.SX32 R7, R3, R0.reuse, 0x1, P0 ;  /* 0x0000000003077211 */ /* 0x080fe200000f0eff */
[----:B------:R-:W-:Y:S01]  /*473b0*/  VIADD R3, R15, UR5 ;  /* 0x000000050f037c36 */ /* 0x000fe20008000000 */
[----:B------:R-:W-:Y:S02]  /*473c0*/  LEA.HI.X.SX32 R11, R11, R0, 0x1, P5 ;  /* 0x000000000b0b7211 */ /* 0x000fe400028f0eff */
[----:B-1----:R-:W-:Y:S01]  /*473d0*/  IADD3 R4, P0, PT, R13, R2, RZ ;  /* 0x000000020d047210 */ /* 0x002fe20007f1e0ff */
[----:B------:R-:W-:Y:S01]  /*473e0*/  VIADD R17, R3, UR5 ;  /* 0x0000000503117c36 */ /* 0x000fe20008000000 */
[----:B------:R-:W-:Y:S02]  /*473f0*/  F2FP.SATFINITE.E4M3.F32.PACK_AB_MERGE_C R63, R63, R62, RZ ;  /* 0x0000003e3f3f723e */ /* 0x000fe400048070ff */
[----:B------:R-:W-:Y:S02]  /*47400*/  LEA.HI.X.SX32 R5, R13, R0, 0x1, P0 ;  /* 0x000000000d057211 */ /* 0x000fe400000f0eff */
[----:B------:R-:W-:-:S02]  /*47410*/  F2FP.SATFINITE.E4M3.F32.PACK_AB_MERGE_C R65, R65, R64, RZ ;  /* 0x000000404141723e */ /* 0x000fc400048070ff */
[----:B------:R-:W-:-:S04]  /*47420*/  F2FP.SATFINITE.E4M3.F32.PACK_AB_MERGE_C R67, R67, R66, RZ ;  /* 0x000000424343723e */ /* 0x000fc800048070ff */
[----:B0-----:R-:W-:Y:S01]  /*47430*/  PRMT R19, R67, 0x9910, RZ ;  /* 0x0000991043137816 */ /* 0x001fe200000000ff */
[----:B------:R0:W-:Y:S03]  /*47440*/  @P4 STG.E.U8 desc[UR18][R6.64], R63 ;  /* 0x0000003f06004986 */ /* 0x0001e6000c101112 */
[----:B------:R-:W-:Y:S02]  /*47450*/  SHF.R.S32.HI R19, RZ, 0x8, R19 ;  /* 0x00000008ff137819 */ /* 0x000fe40000011413 */
[----:B----4-:R-:W-:Y:S02]  /*47460*/  ISETP.LT.AND P2, PT, R12, UR4, !P1 ;  /* 0x000000040c007c0c */ /* 0x010fe4000cf41270 */
[----:B------:R-:W-:Y:S02]  /*47470*/  IADD3 R12, P5, PT, R15, R2, RZ ;  /* 0x000000020f0c7210 */ /* 0x000fe40007fbe0ff */
[----:B--2---:R-:W-:-:S02]  /*47480*/  ISETP.LT.AND P0, PT, R16, UR6, !P1 ;  /* 0x0000000610007c0c */ /* 0x004fc4000cf01270 */
[----:B------:R-:W-:Y:S02]  /*47490*/  LEA.HI.X.SX32 R13, R15, R0, 0x1, P5 ;  /* 0x000000000f0d7211 */ /* 0x000fe400028f0eff */
[----:B------:R-:W-:Y:S02]  /*474a0*/  IADD3 R8, P5, PT, R17, R2, RZ ;  /* 0x0000000211087210 */ /* 0x000fe40007fbe0ff */
[----:B-----5:R-:W-:Y:S02]  /*474b0*/  ISETP.LT.AND P1, PT, R14, UR7, !P1 ;  /* 0x000000070e007c0c */ /* 0x020fe4000cf21270 */
[----:B------:R-:W-:Y:S02]  /*474c0*/  PRMT R15, R63, 0x9910, RZ ;  /* 0x000099103f0f7816 */ /* 0x000fe400000000ff */
[----:B------:R-:W-:Y:S02]  /*474d0*/  LEA.HI.X.SX32 R9, R17, R0, 0x1, P5 ;  /* 0x0000000011097211 */ /* 0x000fe400028f0eff */
[----:B------:R-:W-:-:S02]  /*474e0*/  PRMT R17, R65, 0x9910, RZ ;  /* 0x0000991041117816 */ /* 0x000fc400000000ff */
[C---:B------:R-:W-:Y:S02]  /*474f0*/  IADD3 R2, P5, PT, R3.reuse, R2, RZ ;  /* 0x0000000203027210 */ /* 0x040fe40007fbe0ff */
[----:B------:R-:W-:Y:S02]  /*47500*/  SHF.R.S32.HI R15, RZ, 0x8, R15 ;  /* 0x00000008ff0f7819 */ /* 0x000fe4000001140f */
[----:B------:R-:W-:Y:S02]  /*47510*/  SHF.R.S32.HI R17, RZ, 0x8, R17 ;  /* 0x00000008ff117819 */ /* 0x000fe40000011411 */
[----:B------:R-:W-:Y:S01]  /*47520*/  LEA.HI.X.SX32 R3, R3, R0, 0x1, P5 ;  /* 0x0000000003037211 */ /* 0x000fe200028f0eff */
[----:B------:R0:W-:Y:S04]  /*47530*/  @P3 STG.E.U8 desc[UR18][R10.64], R15 ;  /* 0x0000000f0a003986 */ /* 0x0001e8000c101112 */
[----:B------:R0:W-:Y:S04]  /*47540*/  @P2 STG.E.U8 desc[UR18][R4.64], R65 ;  /* 0x0000004104002986 */ /* 0x0001e8000c101112 */
[----:B------:R0:W-:Y:S04]  /*47550*/  @P0 STG.E.U8 desc[UR18][R12.64], R17 ;  /* 0x000000110c000986 */ /* 0x0001e8000c101112 */
[----:B------:R0:W-:Y:S04]  /*47560*/  @P1 STG.E.U8 desc[UR18][R2.64], R67 ;  /* 0x0000004302001986 */ /* 0x0001e8000c101112 */
[----:B------:R0:W-:Y:S01]  /*47570*/  @P6 STG.E.U8 desc[UR18][R8.64], R19 ;  /* 0x0000001308006986 */ /* 0x0001e2000c101112 */
[----:B------:R-:W-:Y:S06]  /*47580*/  BAR.SYNC.DEFER_BLOCKING 0x0 ;  /* 0x0000000000007b1d */ /* 0x000fec0000010000 */
[----:B------:R-:W-:Y:S05]  /*47590*/  BRA.U UP0, `(.L_x_13) ;  /* 0x0000000100a07547 */ /* 0x000fea000b800000 */
[----:B------:R-:W1:Y:S01]  /*475a0*/  S2UR UR5, SR_CgaCtaId ;  /* 0x00000000000579c3 */ /* 0x000e620000008800 */
[----:B------:R-:W-:Y:S01]  /*475b0*/  NOP ;  /* 0x0000000000007918 */ /* 0x000fe20000000000 */
[----:B------:R-:W-:Y:S01]  /*475c0*/  UMOV UR4, 0x50 ;  /* 0x0000005000047882 */ /* 0x000fe20000000000 */
[----:B------:R-:W-:Y:S02]  /*475d0*/  IMAD.U32 R0, RZ, RZ, UR8 ;  /* 0x00000008ff007e24 */ /* 0x000fe4000f8e00ff */
[----:B0-----:R-:W-:Y:S02]  /*475e0*/  IMAD.MOV.U32 R3, RZ, RZ, 0xff ;  /* 0x000000ffff037424 */ /* 0x001fe400078e00ff */
[----:B------:R-:W-:Y:S01]  /*475f0*/  IMAD.MOV.U32 R7, RZ, RZ, 0x1 ;  /* 0x00000001ff077424 */ /* 0x000fe200078e00ff */
[----:B------:R-:W-:-:S04]  /*47600*/  LOP3.LUT R0, R0, 0xffff, RZ, 0xc0, !PT ;  /* 0x0000ffff00007812 */ /* 0x000fc800078ec0ff */
[----:B------:R-:W-:-:S05]  /*47610*/  SHF.R.U32.HI R0, RZ, 0x5, R0 ;  /* 0x00000005ff007819 */ /* 0x000fca0000011600 */
[----:B------:R-:W-:Y:S01]  /*47620*/  VIADD R2, R0, 0x10 ;  /* 0x0000001000027836 */ /* 0x000fe20000000000 */
[----:B------:R-:W-:Y:S01]  /*47630*/  SHF.L.U32 R0, R3, R0, RZ ;  /* 0x0000000003007219 */ /* 0x000fe200000006ff */
[----:B-1----:R-:W-:-:S03]  /*47640*/  ULEA UR6, UR5, UR4, 0x18 ;  /* 0x0000000405067291 */ /* 0x002fc6000f8ec0ff */
[----:B------:R-:W-:-:S04]  /*47650*/  SHF.L.U32 R3, R7, R2, RZ ;  /* 0x0000000207037219 */ /* 0x000fc800000006ff */
[----:B------:R-:W-:Y:S02]  /*47660*/  LOP3.LUT R0, R3, R0, RZ, 0xfc, !PT ;  /* 0x0000000003007212 */ /* 0x000fe400078efcff */
[----:B------:R-:W0:Y:S02]  /*47670*/  LDS R5, [UR6] ;  /* 0x00000006ff057984 */ /* 0x000e240008000800 */
[C---:B------:R-:W-:Y:S02]  /*47680*/  LOP3.LUT R2, R0.reuse, 0xffff, RZ, 0xc0, !PT ;  /* 0x0000ffff00027812 */ /* 0x040fe400078ec0ff */
[----:B0-----:R-:W-:-:S04]  /*47690*/  LOP3.LUT R3, R0, 0xffff, R5, 0x80, !PT ;  /* 0x0000ffff00037812 */ /* 0x001fc800078e8005 */
[----:B------:R-:W-:-:S13]  /*476a0*/  ISETP.NE.AND P0, PT, R3, R2, PT ;  /* 0x000000020300720c */ /* 0x000fda0003f05270 */
[----:B------:R-:W-:Y:S05]  /*476b0*/  @P0 BRA `(.L_x_14) ;  /* 0x0000000000500947 */ /* 0x000fea0003800000 */
[----:B------:R-:W-:Y:S02]  /*476c0*/  SHF.R.U32.HI R5, RZ, 0x10, R5 ;  /* 0x00000010ff057819 */ /* 0x000fe40000011605 */
[----:B------:R-:W-:-:S04]  /*476d0*/  SHF.R.U32.HI R2, RZ, 0x10, R0 ;  /* 0x00000010ff027819 */ /* 0x000fc80000011600 */
[----:B------:R-:W-:-:S04]  /*476e0*/  LOP3.LUT R5, R5, R2, RZ, 0xc0, !PT ;  /* 0x0000000205057212 */ /* 0x000fc800078ec0ff */
[----:B------:R-:W-:-:S13]  /*476f0*/  ISETP.NE.AND P0, PT, R5, R2, PT ;  /* 0x000000020500720c */ /* 0x000fda0003f05270 */
[----:B------:R-:W-:Y:S05]  /*47700*/  @P0 BRA `(.L_x_15) ;  /* 0x0000000000300947 */ /* 0x000fea0003800000 */
[----:B------:R-:W-:Y:S01]  /*47710*/  R2UR UR4, R0 ;  /* 0x00000000000472ca */ /* 0x000fe200000e0000 */
[----:B------:R-:W-:Y:S01]  /*47720*/  VOTEU.ANY UR5, UPT, PT ;  /* 0x0000000000057886 */ /* 0x000fe200038e0100 */
[----:B------:R-:W0:Y:S01]  /*47730*/  S2R R0, SR_LANEID ;  /* 0x0000000000007919 */ /* 0x000e220000000000 */
[----:B------:R-:W-:-:S10]  /*47740*/  UFLO.U32 UR5, UR5 ;  /* 0x00000005000572bd */ /* 0x000fd400080e0000 */
[----:B------:R-:W-:-:S06]  /*47750*/  ULOP3.LUT UR4, URZ, UR4, URZ, 0x33, !UPT ;  /* 0x00000004ff047292 */ /* 0x000fcc000f8e33ff */
[----:B------:R-:W-:-:S04]  /*47760*/  IMAD.U32 R2, RZ, RZ, UR4 ;  /* 0x00000004ff027e24 */ /* 0x000fc8000f8e00ff */
[----:B------:R-:W1:Y:S02]  /*47770*/  REDUX UR7, R2 ;  /* 0x00000000020773c4 */ /* 0x000e640000000000 */
[----:B------:R2:W-:Y:S01]  /*47780*/  UTCATOMSWS.AND URZ, UR4 ;  /* 0x0000000400ff79e3 */ /* 0x0005e20008000000 */
[----:B0-----:R-:W-:Y:S01]  /*47790*/  ISETP.EQ.U32.AND P0, PT, R0, UR5, PT ;  /* 0x0000000500007c0c */ /* 0x001fe2000bf02070 */
[----:B-1----:R-:W-:-:S12]  /*477a0*/  IMAD.U32 R0, RZ, RZ, UR7 ;  /* 0x00000007ff007e24 */ /* 0x002fd8000f8e00ff */
[----:B------:R2:W-:Y:S01]  /*477b0*/  @P0 ATOMS.AND RZ, [UR6], R0 ;  /* 0x00000000ffff098c */ /* 0x0005e2000a800006 */
[----:B------:R-:W-:Y:S05]  /*477c0*/  BRA `(.L_x_13) ;  /* 0x0000000000147947 */ /* 0x000fea0003800000 */
.L_x_15:
[----:B------:R-:W-:-:S07]  /*477d0*/  MOV R2, 0x477f0 ;  /* 0x000477f000027802 */ /* 0x000fce0000000f00 */
[----:B------:R-:W-:Y:S05]  /*477e0*/  CALL.REL.NOINC `($__internal_0_$__cuda_sm10x_tcgen05_guardrail_trap_col_being_dealloced_not_returned_by_alloc) ;  /* 0x00000000002c7944 */ /* 0x000fea0003c00000 */
[----:B------:R-:W-:Y:S05]  /*477f0*/  BRA `(.L_x_13) ;  /* 0x0000000000087947 */ /* 0x000fea0003800000 */
.L_x_14:
[----:B------:R-:W-:-:S07]  /*47800*/  MOV R2, 0x47820 ;  /* 0x0004782000027802 */ /* 0x000fce0000000f00 */
[----:B------:R-:W-:Y:S05]  /*47810*/  CALL.REL.NOINC `($__internal_2_$__cuda_sm10x_tcgen05_guardrail_trap_unallocated_columns_being_dealloced) ;  /* 0x0000000000387944 */ /* 0x000fea0003c00000 */
.L_x_13:
[----:B------:R-:W-:Y:S01]  /*47820*/  NOP ;  /* 0x0000000000007918 */ /* 0x000fe20000000000 */
[----:B--2---:R-:W-:Y:S05]  /*47830*/  EXIT ;  /* 0x000000000000794d */ /* 0x004fea0003800000 */
.L_x_8:
[----:B------:R-:W0:Y:S02]  /*47840*/  SYNCS.PHASECHK.TRANS64.TRYWAIT P1, [UR6], R7 ;  /* 0x00000007ff0075a7 */ /* 0x000e240008021106 */
[----:B0-----:R-:W-:Y:S05]  /*47850*/  @!P1 BRA `(.L_x_8) ;  /* 0xfffffffc00f89947 */ /* 0x001fea000383ffff */
[----:B------:R-:W-:Y:S05]  /*47860*/  BRA `(.L_x_16) ;  /* 0xfffffe0400d87947 */ /* 0x000fea000383ffff */
.L_x_12:
[----:B------:R-:W0:Y:S02]  /*47870*/  SYNCS.PHASECHK.TRANS64.TRYWAIT P0, [UR6], R9 ;  /* 0x00000009ff0075a7 */ /* 0x000e240008001106 */
[----:B0-----:R-:W-:Y:S05]  /*47880*/  @!P0 BRA `(.L_x_12) ;  /* 0xfffffffc00f88947 */ /* 0x001fea000383ffff */
[----:B------:R-:W-:Y:S05]  /*47890*/  BRA `(.L_x_11) ;  /* 0xffffff5c00307947 */ /* 0x000fea000383ffff */
        .weak           $__internal_0_$__cuda_sm10x_tcgen05_guardrail_trap_col_being_dealloced_not_returned_by_alloc
        .type           $__internal_0_$__cuda_sm10x_tcgen05_guardrail_trap_col_being_dealloced_not_returned_by_alloc,@function
        .size           $__internal_0_$__cuda_sm10x_tcgen05_guardrail_trap_col_being_dealloced_not_returned_by_alloc,($__internal_1_$__cuda_sm10x_tcgen05_guardrail_trap_phase_invalid_during_alloc - $__internal_0_$__cuda_sm10x_tcgen05_guardrail_trap_col_being_dealloced_not_returned_by_alloc)
$__internal_0_$__cuda_sm10x_tcgen05_guardrail_trap_col_being_dealloced_not_returned_by_alloc:
[----:B------:R-:W-:Y:S05]  /*478a0*/  BPT.TRAP 0x1 ;  /* 0x000000040000795c */ /* 0x000fea0000300000 */
[----:B------:R-:W-:-:S04]  /*478b0*/  IMAD.MOV.U32 R3, RZ, RZ, 0x0 ;  /* 0x00000000ff037424 */ /* 0x000fc800078e00ff */
[----:B------:R-:W-:Y:S05]  /*478c0*/  RET.REL.NODEC R2 `(matmul_kernel) ;  /* 0xfffffb8402cc7950 */ /* 0x000fea0003c3ffff */
        .weak           $__internal_1_$__cuda_sm10x_tcgen05_guardrail_trap_phase_invalid_during_alloc
        .type           $__internal_1_$__cuda_sm10x_tcgen05_guardrail_trap_phase_invalid_during_alloc,@function
        .size           $__internal_1_$__cuda_sm10x_tcgen05_guardrail_trap_phase_invalid_during_alloc,($__internal_2_$__cuda_sm10x_tcgen05_guardrail_trap_unallocated_columns_being_dealloced - $__internal_1_$__cuda_sm10x_tcgen05_guardrail_trap_phase_invalid_during_alloc)
$__internal_1_$__cuda_sm10x_tcgen05_guardrail_trap_phase_invalid_during_alloc:
[----:B------:R-:W-:Y:S05]  /*478d0*/  BPT.TRAP 0x1 ;  /* 0x000000040000795c */ /* 0x000fea0000300000 */
[----:B------:R-:W-:-:S04]  /*478e0*/  IMAD.MOV.U32 R3, RZ, RZ, 0x0 ;  /* 0x00000000ff037424 */ /* 0x000fc800078e00ff */
[----:B------:R-:W-:Y:S05]  /*478f0*/  RET.REL.NODEC R2 `(matmul_kernel) ;  /* 0xfffffb8402c07950 */ /* 0x000fea0003c3ffff */
        .weak           $__internal_2_$__cuda_sm10x_tcgen05_guardrail_trap_unallocated_columns_being_dealloced
        .type           $__internal_2_$__cuda_sm10x_tcgen05_guardrail_trap_unallocated_columns_being_dealloced,@function
        .size           $__internal_2_$__cuda_sm10x_tcgen05_guardrail_trap_unallocated_columns_being_dealloced,(.L_x_20 - $__internal_2_$__cuda_sm10x_tcgen05_guardrail_trap_unallocated_columns_being_dealloced)
$__internal_2_$__cuda_sm10x_tcgen05_guardrail_trap_unallocated_columns_being_dealloced:
[----:B------:R-:W-:Y:S05]  /*47900*/  BPT.TRAP 0x1 ;  /* 0x000000040000795c */ /* 0x000fea0000300000 */
[----:B------:R-:W-:-:S04]  /*47910*/  IMAD.MOV.U32 R3, RZ, RZ, 0x0 ;  /* 0x00000000ff037424 */ /* 0x000fc800078e00ff */
[----:B------:R-:W-:Y:S05]  /*47920*/  RET.REL.NODEC R2 `(matmul_kernel) ;  /* 0xfffffb8402b47950 */ /* 0x000fea0003c3ffff */
.L_x_17:
[----:B------:R-:W-:-:S00]  /*47930*/  BRA `(.L_x_17) ;  /* 0xfffffffc00fc7947 */ /* 0x000fc0000383ffff */
[----:B------:R-:W-:-:S00]  /*47940*/  NOP ;  /* 0x0000000000007918 */ /* 0x000fc00000000000 */
        /* <DEDUP_REMOVED lines=11> */
.L_x_20:


//--------------------- .nv.shared.matmul_kernel  --------------------------
	.section	.nv.shared.matmul_kernel,"aw",@nobits
	.sectionflags	@""
	.align	16
	.zero		1024


//--------------------- .nv.shared.reserved.0     --------------------------
	.section	.nv.shared.reserved.0,"aw",@nobits
	.align	8
	.weak		__nv_reservedSMEM_offset_0_alias
	.size		__nv_reservedSMEM_offset_0_alias, 0, 64
	.other		__nv_reservedSMEM_offset_0_alias,@"STO_CUDA_RESERVED_SHARED STV_DEFAULT"
__nv_reservedSMEM_offset_0_alias:
	.zero		0
.nv.shared.reserved.0:
	.zero		64
	.weak		__nv_reservedSMEM_allocation_phase
	.type		__nv_reservedSMEM_allocation_phase,@object
	.size		__nv_reservedSMEM_allocation_phase,(.L_0 - __nv_reservedSMEM_allocation_phase)
__nv_reservedSMEM_allocation_phase:
	.zero		1
.L_0:
	.zero		7
	.weak		__nv_reservedSMEM_devtool_atexit_pc
	.type		__nv_reservedSMEM_devtool_atexit_pc,@object
	.size		__nv_reservedSMEM_devtool_atexit_pc,(__nv_reservedSMEM_allocation_mask - __nv_reservedSMEM_devtool_atexit_pc)
__nv_reservedSMEM_devtool_atexit_pc:
	.zero		8
	.weak		__nv_reservedSMEM_allocation_mask
	.type		__nv_reservedSMEM_allocation_mask,@object
	.size		__nv_reservedSMEM_allocation_mask,(.L_2 - __nv_reservedSMEM_allocation_mask)
__nv_reservedSMEM_allocation_mask:
	.zero		4
.L_2:


//--------------------- .nv.constant0.matmul_kernel --------------------------
	.section	.nv.constant0.matmul_kernel,"a",@progbits
	.sectionflags	@""
	.align	4
.nv.constant0.matmul_kernel:
	.zero		976


//--------------------- SYMBOLS --------------------------

	.type		.nv.reservedSmem.offset0,@object
	.size		.nv.reservedSmem.offset0,0x4
	.type		.nv.reservedSmem.cap,@object
	.size		.nv.reservedSmem.cap,0x4
